//
// Generated by NVIDIA NVVM Compiler
//
// Compiler Build ID: CL-36424714
// Cuda compilation tools, release 13.0, V13.0.88
// Based on NVVM 20.0.0
//

.version 9.0
.target sm_100
.address_size 64

	// .globl	_Z3setv
.global .align 4 .u32 dim_count;
// _ZZN3cub18CUB_300001_SM_10006detail6reduce28DeviceReduceSingleTileKernelINS2_10policy_hubIdjN4cuda3__47maximumIdEEE10Policy1000EN6thrust24THRUST_300001_SM_1000_NS6detail15normal_iteratorINSC_10device_ptrIdEEEEPdjS8_ddNS5_3std3__410__identityEEEvT0_T1_T2_T3_T4_T6_E12temp_storage has been demoted
// _ZZN3cub18CUB_300001_SM_10006detail6reduce18DeviceReduceKernelINS2_10policy_hubIdjN4cuda3__47maximumIdEEE10Policy1000EN6thrust24THRUST_300001_SM_1000_NS6detail15normal_iteratorINSC_10device_ptrIdEEEEjS8_dNS5_3std3__410__identityEEEvT0_PT3_T1_NS0_13GridEvenShareISO_EET2_T4_E12temp_storage has been demoted
// _ZZN3cub18CUB_300001_SM_10006detail6reduce28DeviceReduceSingleTileKernelINS2_10policy_hubIdjN4cuda3__47maximumIdEEE10Policy1000EPdSB_iS8_ddNS5_3std3__410__identityEEEvT0_T1_T2_T3_T4_T6_E12temp_storage has been demoted
// _ZZN3cub18CUB_300001_SM_10006detail6reduce28DeviceReduceSingleTileKernelINS2_10policy_hubIdyN4cuda3__47maximumIdEEE10Policy1000EN6thrust24THRUST_300001_SM_1000_NS6detail15normal_iteratorINSC_10device_ptrIdEEEEPdyS8_ddNS5_3std3__410__identityEEEvT0_T1_T2_T3_T4_T6_E12temp_storage has been demoted
// _ZZN3cub18CUB_300001_SM_10006detail6reduce18DeviceReduceKernelINS2_10policy_hubIdyN4cuda3__47maximumIdEEE10Policy1000EN6thrust24THRUST_300001_SM_1000_NS6detail15normal_iteratorINSC_10device_ptrIdEEEEyS8_dNS5_3std3__410__identityEEEvT0_PT3_T1_NS0_13GridEvenShareISO_EET2_T4_E12temp_storage has been demoted
// _ZZN3cub18CUB_300001_SM_10006detail6reduce28DeviceReduceSingleTileKernelINS2_10policy_hubIdyN4cuda3__47maximumIdEEE10Policy1000EPdSB_iS8_ddNS5_3std3__410__identityEEEvT0_T1_T2_T3_T4_T6_E12temp_storage has been demoted
.global .align 1 .b8 _ZN32_INTERNAL_b4712c61_4_k_cu_maxeps4cuda3std3__45__cpo5beginE[1];
.global .align 1 .b8 _ZN32_INTERNAL_b4712c61_4_k_cu_maxeps4cuda3std3__45__cpo3endE[1];
.global .align 1 .b8 _ZN32_INTERNAL_b4712c61_4_k_cu_maxeps4cuda3std3__45__cpo6cbeginE[1];
.global .align 1 .b8 _ZN32_INTERNAL_b4712c61_4_k_cu_maxeps4cuda3std3__45__cpo4cendE[1];
.global .align 1 .b8 _ZN32_INTERNAL_b4712c61_4_k_cu_maxeps4cuda3std3__45__cpo6rbeginE[1];
.global .align 1 .b8 _ZN32_INTERNAL_b4712c61_4_k_cu_maxeps4cuda3std3__45__cpo4rendE[1];
.global .align 1 .b8 _ZN32_INTERNAL_b4712c61_4_k_cu_maxeps4cuda3std3__45__cpo7crbeginE[1];
.global .align 1 .b8 _ZN32_INTERNAL_b4712c61_4_k_cu_maxeps4cuda3std3__45__cpo5crendE[1];
.global .align 1 .b8 _ZN32_INTERNAL_b4712c61_4_k_cu_maxeps4cuda3std3__434_GLOBAL__N__b4712c61_4_k_cu_maxeps6ignoreE[1];
.global .align 1 .b8 _ZN32_INTERNAL_b4712c61_4_k_cu_maxeps4cuda3std3__419piecewise_constructE[1];
.global .align 1 .b8 _ZN32_INTERNAL_b4712c61_4_k_cu_maxeps4cuda3std3__48in_placeE[1];
.global .align 1 .b8 _ZN32_INTERNAL_b4712c61_4_k_cu_maxeps4cuda3std3__420unreachable_sentinelE[1];
.global .align 1 .b8 _ZN32_INTERNAL_b4712c61_4_k_cu_maxeps4cuda3std3__47nulloptE[1];
.global .align 1 .b8 _ZN32_INTERNAL_b4712c61_4_k_cu_maxeps4cuda3std3__48unexpectE[1];
.global .align 1 .b8 _ZN32_INTERNAL_b4712c61_4_k_cu_maxeps4cuda3std6ranges3__45__cpo4swapE[1];
.global .align 1 .b8 _ZN32_INTERNAL_b4712c61_4_k_cu_maxeps4cuda3std6ranges3__45__cpo9iter_moveE[1];
.global .align 1 .b8 _ZN32_INTERNAL_b4712c61_4_k_cu_maxeps4cuda3std6ranges3__45__cpo5beginE[1];
.global .align 1 .b8 _ZN32_INTERNAL_b4712c61_4_k_cu_maxeps4cuda3std6ranges3__45__cpo3endE[1];
.global .align 1 .b8 _ZN32_INTERNAL_b4712c61_4_k_cu_maxeps4cuda3std6ranges3__45__cpo6cbeginE[1];
.global .align 1 .b8 _ZN32_INTERNAL_b4712c61_4_k_cu_maxeps4cuda3std6ranges3__45__cpo4cendE[1];
.global .align 1 .b8 _ZN32_INTERNAL_b4712c61_4_k_cu_maxeps4cuda3std6ranges3__45__cpo7advanceE[1];
.global .align 1 .b8 _ZN32_INTERNAL_b4712c61_4_k_cu_maxeps4cuda3std6ranges3__45__cpo9iter_swapE[1];
.global .align 1 .b8 _ZN32_INTERNAL_b4712c61_4_k_cu_maxeps4cuda3std6ranges3__45__cpo4nextE[1];
.global .align 1 .b8 _ZN32_INTERNAL_b4712c61_4_k_cu_maxeps4cuda3std6ranges3__45__cpo4prevE[1];
.global .align 1 .b8 _ZN32_INTERNAL_b4712c61_4_k_cu_maxeps4cuda3std6ranges3__45__cpo4dataE[1];
.global .align 1 .b8 _ZN32_INTERNAL_b4712c61_4_k_cu_maxeps4cuda3std6ranges3__45__cpo5cdataE[1];
.global .align 1 .b8 _ZN32_INTERNAL_b4712c61_4_k_cu_maxeps4cuda3std6ranges3__45__cpo4sizeE[1];
.global .align 1 .b8 _ZN32_INTERNAL_b4712c61_4_k_cu_maxeps4cuda3std6ranges3__45__cpo5ssizeE[1];
.global .align 1 .b8 _ZN32_INTERNAL_b4712c61_4_k_cu_maxeps4cuda3std6ranges3__45__cpo8distanceE[1];
.global .align 1 .b8 _ZN32_INTERNAL_b4712c61_4_k_cu_maxeps6thrust24THRUST_300001_SM_1000_NS8cuda_cub3parE[1];
.global .align 1 .b8 _ZN32_INTERNAL_b4712c61_4_k_cu_maxeps6thrust24THRUST_300001_SM_1000_NS8cuda_cub10par_nosyncE[1];
.global .align 1 .b8 _ZN32_INTERNAL_b4712c61_4_k_cu_maxeps6thrust24THRUST_300001_SM_1000_NS6system6detail10sequential3seqE[1];
.global .align 1 .b8 _ZN32_INTERNAL_b4712c61_4_k_cu_maxeps6thrust24THRUST_300001_SM_1000_NS12placeholders2_1E[1];
.global .align 1 .b8 _ZN32_INTERNAL_b4712c61_4_k_cu_maxeps6thrust24THRUST_300001_SM_1000_NS12placeholders2_2E[1];
.global .align 1 .b8 _ZN32_INTERNAL_b4712c61_4_k_cu_maxeps6thrust24THRUST_300001_SM_1000_NS12placeholders2_3E[1];
.global .align 1 .b8 _ZN32_INTERNAL_b4712c61_4_k_cu_maxeps6thrust24THRUST_300001_SM_1000_NS12placeholders2_4E[1];
.global .align 1 .b8 _ZN32_INTERNAL_b4712c61_4_k_cu_maxeps6thrust24THRUST_300001_SM_1000_NS12placeholders2_5E[1];
.global .align 1 .b8 _ZN32_INTERNAL_b4712c61_4_k_cu_maxeps6thrust24THRUST_300001_SM_1000_NS12placeholders2_6E[1];
.global .align 1 .b8 _ZN32_INTERNAL_b4712c61_4_k_cu_maxeps6thrust24THRUST_300001_SM_1000_NS12placeholders2_7E[1];
.global .align 1 .b8 _ZN32_INTERNAL_b4712c61_4_k_cu_maxeps6thrust24THRUST_300001_SM_1000_NS12placeholders2_8E[1];
.global .align 1 .b8 _ZN32_INTERNAL_b4712c61_4_k_cu_maxeps6thrust24THRUST_300001_SM_1000_NS12placeholders2_9E[1];
.global .align 1 .b8 _ZN32_INTERNAL_b4712c61_4_k_cu_maxeps6thrust24THRUST_300001_SM_1000_NS12placeholders3_10E[1];
.global .align 1 .b8 _ZN32_INTERNAL_b4712c61_4_k_cu_maxeps6thrust24THRUST_300001_SM_1000_NS3seqE[1];

.visible .entry _Z3setv()
{
	.reg .b32 	%r<2>;

	mov.b32 	%r1, 0;
	st.global.u32 	[dim_count], %r1;
	ret;

}
	// .globl	_Z8functionPdS_c
.visible .entry _Z8functionPdS_c(
	.param .u64 .ptr .align 1 _Z8functionPdS_c_param_0,
	.param .u64 .ptr .align 1 _Z8functionPdS_c_param_1,
	.param .u8 _Z8functionPdS_c_param_2
)
{
	.reg .pred 	%p<14>;
	.reg .b16 	%rs<2>;
	.reg .b32 	%r<64>;
	.reg .b64 	%rd<22>;
	.reg .b64 	%fd<16>;

	ld.param.u64 	%rd3, [_Z8functionPdS_c_param_0];
	ld.param.u64 	%rd2, [_Z8functionPdS_c_param_1];
	ld.param.s8 	%rs1, [_Z8functionPdS_c_param_2];
	cvta.to.global.u64 	%rd1, %rd3;
	mov.u32 	%r12, %ctaid.x;
	mov.u32 	%r13, %ntid.x;
	mov.u32 	%r1, %tid.x;
	mad.lo.s32 	%r2, %r12, %r13, %r1;
	mov.u32 	%r14, %ctaid.y;
	mov.u32 	%r15, %ntid.y;
	mov.u32 	%r3, %tid.y;
	mad.lo.s32 	%r4, %r14, %r15, %r3;
	mov.u32 	%r16, %ctaid.z;
	mov.u32 	%r17, %ntid.z;
	mov.u32 	%r5, %tid.z;
	mad.lo.s32 	%r6, %r16, %r17, %r5;
	setp.eq.s16 	%p1, %rs1, 107;
	@%p1 bra 	$L__BB1_13;
	setp.eq.s16 	%p2, %rs1, 106;
	@%p2 bra 	$L__BB1_8;
	setp.ne.s16 	%p3, %rs1, 105;
	@%p3 bra 	$L__BB1_18;
	or.b32  	%r46, %r1, %r3;
	or.b32  	%r47, %r46, %r5;
	setp.ne.s32 	%p10, %r47, 0;
	@%p10 bra 	$L__BB1_6;
	mov.u32 	%r48, %nctaid.x;
	mov.u32 	%r49, %nctaid.y;
	mul.lo.s32 	%r50, %r49, %r48;
	mul.lo.s32 	%r7, %r50, %r6;
$L__BB1_5:
	atom.global.or.b32 	%r51, [dim_count], 0;
	setp.lt.u32 	%p11, %r51, %r7;
	@%p11 bra 	$L__BB1_5;
$L__BB1_6:
	bar.sync 	0;
	add.s32 	%r52, %r6, -1;
	add.s32 	%r53, %r4, -1;
	max.u32 	%r54, %r52, %r53;
	add.s32 	%r55, %r2, -1;
	max.u32 	%r56, %r55, %r54;
	setp.gt.u32 	%p12, %r56, 97;
	@%p12 bra 	$L__BB1_18;
	mad.lo.s32 	%r57, %r6, 100, %r4;
	mad.lo.s32 	%r58, %r57, 100, %r2;
	add.s32 	%r59, %r58, -10000;
	mul.wide.u32 	%rd16, %r59, 8;
	add.s64 	%rd17, %rd1, %rd16;
	ld.global.f64 	%fd12, [%rd17];
	add.s32 	%r60, %r58, 10000;
	mul.wide.u32 	%rd18, %r60, 8;
	add.s64 	%rd19, %rd1, %rd18;
	ld.global.f64 	%fd13, [%rd19];
	add.f64 	%fd14, %fd12, %fd13;
	mul.f64 	%fd15, %fd14, 0d3FE0000000000000;
	mul.wide.u32 	%rd20, %r58, 8;
	add.s64 	%rd21, %rd1, %rd20;
	st.global.f64 	[%rd21], %fd15;
	bra.uni 	$L__BB1_18;
$L__BB1_8:
	or.b32  	%r32, %r1, %r3;
	or.b32  	%r33, %r32, %r5;
	setp.ne.s32 	%p7, %r33, 0;
	@%p7 bra 	$L__BB1_11;
	mov.u32 	%r34, %nctaid.x;
	mov.u32 	%r35, %nctaid.z;
	mul.lo.s32 	%r36, %r35, %r34;
	mul.lo.s32 	%r8, %r36, %r4;
$L__BB1_10:
	atom.global.or.b32 	%r37, [dim_count], 0;
	setp.lt.u32 	%p8, %r37, %r8;
	@%p8 bra 	$L__BB1_10;
$L__BB1_11:
	bar.sync 	0;
	add.s32 	%r38, %r6, -1;
	add.s32 	%r9, %r4, -1;
	max.u32 	%r39, %r38, %r9;
	add.s32 	%r40, %r2, -1;
	max.u32 	%r41, %r40, %r39;
	setp.gt.u32 	%p9, %r41, 97;
	@%p9 bra 	$L__BB1_18;
	mad.lo.s32 	%r42, %r6, 100, %r9;
	mad.lo.s32 	%r43, %r42, 100, %r2;
	mul.wide.u32 	%rd10, %r43, 8;
	add.s64 	%rd11, %rd1, %rd10;
	ld.global.f64 	%fd8, [%rd11];
	add.s32 	%r44, %r43, 200;
	mul.wide.u32 	%rd12, %r44, 8;
	add.s64 	%rd13, %rd1, %rd12;
	ld.global.f64 	%fd9, [%rd13];
	add.f64 	%fd10, %fd8, %fd9;
	mul.f64 	%fd11, %fd10, 0d3FE0000000000000;
	add.s32 	%r45, %r43, 100;
	mul.wide.u32 	%rd14, %r45, 8;
	add.s64 	%rd15, %rd1, %rd14;
	st.global.f64 	[%rd15], %fd11;
	bra.uni 	$L__BB1_18;
$L__BB1_13:
	or.b32  	%r18, %r1, %r3;
	or.b32  	%r19, %r18, %r5;
	setp.ne.s32 	%p4, %r19, 0;
	@%p4 bra 	$L__BB1_16;
	mov.u32 	%r20, %nctaid.y;
	mov.u32 	%r21, %nctaid.z;
	mul.lo.s32 	%r22, %r21, %r20;
	mul.lo.s32 	%r10, %r22, %r2;
$L__BB1_15:
	atom.global.or.b32 	%r23, [dim_count], 0;
	setp.lt.u32 	%p5, %r23, %r10;
	@%p5 bra 	$L__BB1_15;
$L__BB1_16:
	bar.sync 	0;
	add.s32 	%r24, %r6, -1;
	add.s32 	%r25, %r4, -1;
	max.u32 	%r26, %r24, %r25;
	add.s32 	%r11, %r2, -1;
	max.u32 	%r27, %r11, %r26;
	setp.gt.u32 	%p6, %r27, 97;
	@%p6 bra 	$L__BB1_18;
	mad.lo.s32 	%r28, %r6, 100, %r4;
	mul.lo.s32 	%r29, %r28, 100;
	add.s32 	%r30, %r29, %r11;
	mul.wide.u32 	%rd4, %r30, 8;
	add.s64 	%rd5, %rd1, %rd4;
	ld.global.f64 	%fd1, [%rd5];
	add.s32 	%r31, %r2, %r29;
	mul.wide.u32 	%rd6, %r31, 8;
	add.s64 	%rd7, %rd1, %rd6;
	ld.global.f64 	%fd2, [%rd7+8];
	add.f64 	%fd3, %fd1, %fd2;
	mul.f64 	%fd4, %fd3, 0d3FE0000000000000;
	ld.global.f64 	%fd5, [%rd7];
	sub.f64 	%fd6, %fd5, %fd4;
	abs.f64 	%fd7, %fd6;
	cvta.to.global.u64 	%rd8, %rd2;
	add.s64 	%rd9, %rd8, %rd6;
	st.global.f64 	[%rd9], %fd7;
	st.global.f64 	[%rd7], %fd4;
$L__BB1_18:
	bar.sync 	0;
	or.b32  	%r61, %r1, %r3;
	or.b32  	%r62, %r61, %r5;
	setp.ne.s32 	%p13, %r62, 0;
	@%p13 bra 	$L__BB1_20;
	membar.gl;
	atom.global.add.u32 	%r63, [dim_count], 1;
$L__BB1_20:
	ret;

}
	// .globl	_ZN3cub18CUB_300001_SM_10006detail11EmptyKernelIvEEvv
.visible .entry _ZN3cub18CUB_300001_SM_10006detail11EmptyKernelIvEEvv()
{


	ret;

}
	// .globl	_ZN3cub18CUB_300001_SM_10006detail8for_each13static_kernelINS2_12policy_hub_t12policy_500_tEmN6thrust24THRUST_300001_SM_1000_NS8cuda_cub20__uninitialized_fill7functorINS7_10device_ptrIdEEdEEEEvT0_T1_
.visible .entry _ZN3cub18CUB_300001_SM_10006detail8for_each13static_kernelINS2_12policy_hub_t12policy_500_tEmN6thrust24THRUST_300001_SM_1000_NS8cuda_cub20__uninitialized_fill7functorINS7_10device_ptrIdEEdEEEEvT0_T1_(
	.param .u64 _ZN3cub18CUB_300001_SM_10006detail8for_each13static_kernelINS2_12policy_hub_t12policy_500_tEmN6thrust24THRUST_300001_SM_1000_NS8cuda_cub20__uninitialized_fill7functorINS7_10device_ptrIdEEdEEEEvT0_T1__param_0,
	.param .align 8 .b8 _ZN3cub18CUB_300001_SM_10006detail8for_each13static_kernelINS2_12policy_hub_t12policy_500_tEmN6thrust24THRUST_300001_SM_1000_NS8cuda_cub20__uninitialized_fill7functorINS7_10device_ptrIdEEdEEEEvT0_T1__param_1[16]
)
.maxntid 256
{
	.reg .pred 	%p<4>;
	.reg .b32 	%r<5>;
	.reg .b64 	%rd<16>;
	.reg .b64 	%fd<3>;

	ld.param.f64 	%fd2, [_ZN3cub18CUB_300001_SM_10006detail8for_each13static_kernelINS2_12policy_hub_t12policy_500_tEmN6thrust24THRUST_300001_SM_1000_NS8cuda_cub20__uninitialized_fill7functorINS7_10device_ptrIdEEdEEEEvT0_T1__param_1+8];
	ld.param.u64 	%rd4, [_ZN3cub18CUB_300001_SM_10006detail8for_each13static_kernelINS2_12policy_hub_t12policy_500_tEmN6thrust24THRUST_300001_SM_1000_NS8cuda_cub20__uninitialized_fill7functorINS7_10device_ptrIdEEdEEEEvT0_T1__param_1];
	ld.param.u64 	%rd5, [_ZN3cub18CUB_300001_SM_10006detail8for_each13static_kernelINS2_12policy_hub_t12policy_500_tEmN6thrust24THRUST_300001_SM_1000_NS8cuda_cub20__uninitialized_fill7functorINS7_10device_ptrIdEEdEEEEvT0_T1__param_0];
	mov.u32 	%r2, %ctaid.x;
	mul.wide.u32 	%rd1, %r2, 512;
	sub.s64 	%rd2, %rd5, %rd1;
	setp.lt.u64 	%p1, %rd2, 512;
	@%p1 bra 	$L__BB3_2;
	mov.u32 	%r4, %tid.x;
	cvta.to.global.u64 	%rd11, %rd4;
	cvt.u64.u32 	%rd12, %r4;
	add.s64 	%rd13, %rd1, %rd12;
	shl.b64 	%rd14, %rd13, 3;
	add.s64 	%rd15, %rd11, %rd14;
	st.global.f64 	[%rd15], %fd2;
	st.global.f64 	[%rd15+2048], %fd2;
	bra.uni 	$L__BB3_6;
$L__BB3_2:
	cvta.to.global.u64 	%rd6, %rd4;
	mov.u32 	%r1, %tid.x;
	cvt.u64.u32 	%rd7, %r1;
	setp.le.u64 	%p2, %rd2, %rd7;
	add.s64 	%rd8, %rd1, %rd7;
	shl.b64 	%rd9, %rd8, 3;
	add.s64 	%rd3, %rd6, %rd9;
	@%p2 bra 	$L__BB3_4;
	st.global.f64 	[%rd3], %fd2;
$L__BB3_4:
	add.s32 	%r3, %r1, 256;
	cvt.u64.u32 	%rd10, %r3;
	setp.le.u64 	%p3, %rd2, %rd10;
	@%p3 bra 	$L__BB3_6;
	st.global.f64 	[%rd3+2048], %fd2;
$L__BB3_6:
	ret;

}
	// .globl	_ZN3cub18CUB_300001_SM_10006detail6reduce28DeviceReduceSingleTileKernelINS2_10policy_hubIdjN4cuda3__47maximumIdEEE10Policy1000EN6thrust24THRUST_300001_SM_1000_NS6detail15normal_iteratorINSC_10device_ptrIdEEEEPdjS8_ddNS5_3std3__410__identityEEEvT0_T1_T2_T3_T4_T6_
.visible .entry _ZN3cub18CUB_300001_SM_10006detail6reduce28DeviceReduceSingleTileKernelINS2_10policy_hubIdjN4cuda3__47maximumIdEEE10Policy1000EN6thrust24THRUST_300001_SM_1000_NS6detail15normal_iteratorINSC_10device_ptrIdEEEEPdjS8_ddNS5_3std3__410__identityEEEvT0_T1_T2_T3_T4_T6_(
	.param .align 8 .b8 _ZN3cub18CUB_300001_SM_10006detail6reduce28DeviceReduceSingleTileKernelINS2_10policy_hubIdjN4cuda3__47maximumIdEEE10Policy1000EN6thrust24THRUST_300001_SM_1000_NS6detail15normal_iteratorINSC_10device_ptrIdEEEEPdjS8_ddNS5_3std3__410__identityEEEvT0_T1_T2_T3_T4_T6__param_0[8],
	.param .u64 .ptr .align 1 _ZN3cub18CUB_300001_SM_10006detail6reduce28DeviceReduceSingleTileKernelINS2_10policy_hubIdjN4cuda3__47maximumIdEEE10Policy1000EN6thrust24THRUST_300001_SM_1000_NS6detail15normal_iteratorINSC_10device_ptrIdEEEEPdjS8_ddNS5_3std3__410__identityEEEvT0_T1_T2_T3_T4_T6__param_1,
	.param .u32 _ZN3cub18CUB_300001_SM_10006detail6reduce28DeviceReduceSingleTileKernelINS2_10policy_hubIdjN4cuda3__47maximumIdEEE10Policy1000EN6thrust24THRUST_300001_SM_1000_NS6detail15normal_iteratorINSC_10device_ptrIdEEEEPdjS8_ddNS5_3std3__410__identityEEEvT0_T1_T2_T3_T4_T6__param_2,
	.param .align 1 .b8 _ZN3cub18CUB_300001_SM_10006detail6reduce28DeviceReduceSingleTileKernelINS2_10policy_hubIdjN4cuda3__47maximumIdEEE10Policy1000EN6thrust24THRUST_300001_SM_1000_NS6detail15normal_iteratorINSC_10device_ptrIdEEEEPdjS8_ddNS5_3std3__410__identityEEEvT0_T1_T2_T3_T4_T6__param_3[1],
	.param .f64 _ZN3cub18CUB_300001_SM_10006detail6reduce28DeviceReduceSingleTileKernelINS2_10policy_hubIdjN4cuda3__47maximumIdEEE10Policy1000EN6thrust24THRUST_300001_SM_1000_NS6detail15normal_iteratorINSC_10device_ptrIdEEEEPdjS8_ddNS5_3std3__410__identityEEEvT0_T1_T2_T3_T4_T6__param_4,
	.param .align 1 .b8 _ZN3cub18CUB_300001_SM_10006detail6reduce28DeviceReduceSingleTileKernelINS2_10policy_hubIdjN4cuda3__47maximumIdEEE10Policy1000EN6thrust24THRUST_300001_SM_1000_NS6detail15normal_iteratorINSC_10device_ptrIdEEEEPdjS8_ddNS5_3std3__410__identityEEEvT0_T1_T2_T3_T4_T6__param_5[1]
)
.maxntid 256
.minnctapersm 1
{
	.reg .pred 	%p<169>;
	.reg .b32 	%r<286>;
	.reg .b64 	%rd<114>;
	.reg .b64 	%fd<309>;
	// demoted variable
	.shared .align 8 .b8 _ZZN3cub18CUB_300001_SM_10006detail6reduce28DeviceReduceSingleTileKernelINS2_10policy_hubIdjN4cuda3__47maximumIdEEE10Policy1000EN6thrust24THRUST_300001_SM_1000_NS6detail15normal_iteratorINSC_10device_ptrIdEEEEPdjS8_ddNS5_3std3__410__identityEEEvT0_T1_T2_T3_T4_T6_E12temp_storage[80];
	ld.param.u64 	%rd9, [_ZN3cub18CUB_300001_SM_10006detail6reduce28DeviceReduceSingleTileKernelINS2_10policy_hubIdjN4cuda3__47maximumIdEEE10Policy1000EN6thrust24THRUST_300001_SM_1000_NS6detail15normal_iteratorINSC_10device_ptrIdEEEEPdjS8_ddNS5_3std3__410__identityEEEvT0_T1_T2_T3_T4_T6__param_0];
	ld.param.u64 	%rd10, [_ZN3cub18CUB_300001_SM_10006detail6reduce28DeviceReduceSingleTileKernelINS2_10policy_hubIdjN4cuda3__47maximumIdEEE10Policy1000EN6thrust24THRUST_300001_SM_1000_NS6detail15normal_iteratorINSC_10device_ptrIdEEEEPdjS8_ddNS5_3std3__410__identityEEEvT0_T1_T2_T3_T4_T6__param_1];
	ld.param.u32 	%r51, [_ZN3cub18CUB_300001_SM_10006detail6reduce28DeviceReduceSingleTileKernelINS2_10policy_hubIdjN4cuda3__47maximumIdEEE10Policy1000EN6thrust24THRUST_300001_SM_1000_NS6detail15normal_iteratorINSC_10device_ptrIdEEEEPdjS8_ddNS5_3std3__410__identityEEEvT0_T1_T2_T3_T4_T6__param_2];
	ld.param.f64 	%fd42, [_ZN3cub18CUB_300001_SM_10006detail6reduce28DeviceReduceSingleTileKernelINS2_10policy_hubIdjN4cuda3__47maximumIdEEE10Policy1000EN6thrust24THRUST_300001_SM_1000_NS6detail15normal_iteratorINSC_10device_ptrIdEEEEPdjS8_ddNS5_3std3__410__identityEEEvT0_T1_T2_T3_T4_T6__param_4];
	cvta.to.global.u64 	%rd1, %rd10;
	setp.ne.s32 	%p1, %r51, 0;
	@%p1 bra 	$L__BB4_3;
	mov.u32 	%r268, %tid.x;
	setp.ne.s32 	%p168, %r268, 0;
	@%p168 bra 	$L__BB4_52;
	st.global.f64 	[%rd1], %fd42;
	bra.uni 	$L__BB4_52;
$L__BB4_3:
	cvta.to.global.u64 	%rd2, %rd9;
	setp.gt.u32 	%p2, %r51, 2047;
	@%p2 bra 	$L__BB4_28;
	mov.u32 	%r1, %tid.x;
	setp.ge.u32 	%p80, %r1, %r51;
	mov.f64 	%fd296, 0d0000000000000000;
	mov.u32 	%r272, %r1;
	@%p80 bra 	$L__BB4_6;
	mul.wide.u32 	%rd83, %r1, 8;
	add.s64 	%rd84, %rd2, %rd83;
	ld.global.f64 	%fd296, [%rd84];
	add.s32 	%r272, %r1, 256;
$L__BB4_6:
	setp.ge.u32 	%p81, %r272, %r51;
	@%p81 bra 	$L__BB4_19;
	not.b32 	%r145, %r272;
	add.s32 	%r146, %r51, %r145;
	shr.u32 	%r147, %r146, 8;
	add.s32 	%r4, %r147, 1;
	and.b32  	%r5, %r4, 15;
	setp.lt.u32 	%p82, %r146, 3840;
	@%p82 bra 	$L__BB4_10;
	and.b32  	%r148, %r4, 33554416;
	neg.s32 	%r270, %r148;
	mul.wide.u32 	%rd85, %r272, 8;
	add.s64 	%rd86, %rd85, %rd2;
	add.s64 	%rd112, %rd86, 16384;
$L__BB4_9:
	.pragma "nounroll";
	ld.global.f64 	%fd157, [%rd112+-16384];
	setp.lt.f64 	%p83, %fd296, %fd157;
	selp.f64 	%fd158, %fd157, %fd296, %p83;
	ld.global.f64 	%fd159, [%rd112+-14336];
	setp.lt.f64 	%p84, %fd158, %fd159;
	selp.f64 	%fd160, %fd159, %fd158, %p84;
	ld.global.f64 	%fd161, [%rd112+-12288];
	setp.lt.f64 	%p85, %fd160, %fd161;
	selp.f64 	%fd162, %fd161, %fd160, %p85;
	ld.global.f64 	%fd163, [%rd112+-10240];
	setp.lt.f64 	%p86, %fd162, %fd163;
	selp.f64 	%fd164, %fd163, %fd162, %p86;
	ld.global.f64 	%fd165, [%rd112+-8192];
	setp.lt.f64 	%p87, %fd164, %fd165;
	selp.f64 	%fd166, %fd165, %fd164, %p87;
	ld.global.f64 	%fd167, [%rd112+-6144];
	setp.lt.f64 	%p88, %fd166, %fd167;
	selp.f64 	%fd168, %fd167, %fd166, %p88;
	ld.global.f64 	%fd169, [%rd112+-4096];
	setp.lt.f64 	%p89, %fd168, %fd169;
	selp.f64 	%fd170, %fd169, %fd168, %p89;
	ld.global.f64 	%fd171, [%rd112+-2048];
	setp.lt.f64 	%p90, %fd170, %fd171;
	selp.f64 	%fd172, %fd171, %fd170, %p90;
	ld.global.f64 	%fd173, [%rd112];
	setp.lt.f64 	%p91, %fd172, %fd173;
	selp.f64 	%fd174, %fd173, %fd172, %p91;
	ld.global.f64 	%fd175, [%rd112+2048];
	setp.lt.f64 	%p92, %fd174, %fd175;
	selp.f64 	%fd176, %fd175, %fd174, %p92;
	ld.global.f64 	%fd177, [%rd112+4096];
	setp.lt.f64 	%p93, %fd176, %fd177;
	selp.f64 	%fd178, %fd177, %fd176, %p93;
	ld.global.f64 	%fd179, [%rd112+6144];
	setp.lt.f64 	%p94, %fd178, %fd179;
	selp.f64 	%fd180, %fd179, %fd178, %p94;
	ld.global.f64 	%fd181, [%rd112+8192];
	setp.lt.f64 	%p95, %fd180, %fd181;
	selp.f64 	%fd182, %fd181, %fd180, %p95;
	ld.global.f64 	%fd183, [%rd112+10240];
	setp.lt.f64 	%p96, %fd182, %fd183;
	selp.f64 	%fd184, %fd183, %fd182, %p96;
	ld.global.f64 	%fd185, [%rd112+12288];
	setp.lt.f64 	%p97, %fd184, %fd185;
	selp.f64 	%fd186, %fd185, %fd184, %p97;
	ld.global.f64 	%fd187, [%rd112+14336];
	setp.lt.f64 	%p98, %fd186, %fd187;
	selp.f64 	%fd296, %fd187, %fd186, %p98;
	add.s32 	%r272, %r272, 4096;
	add.s32 	%r270, %r270, 16;
	add.s64 	%rd112, %rd112, 32768;
	setp.ne.s32 	%p99, %r270, 0;
	@%p99 bra 	$L__BB4_9;
$L__BB4_10:
	setp.eq.s32 	%p100, %r5, 0;
	@%p100 bra 	$L__BB4_19;
	and.b32  	%r12, %r4, 7;
	setp.lt.u32 	%p101, %r5, 8;
	@%p101 bra 	$L__BB4_13;
	mul.wide.u32 	%rd87, %r272, 8;
	add.s64 	%rd88, %rd2, %rd87;
	ld.global.f64 	%fd189, [%rd88];
	setp.lt.f64 	%p102, %fd296, %fd189;
	selp.f64 	%fd190, %fd189, %fd296, %p102;
	ld.global.f64 	%fd191, [%rd88+2048];
	setp.lt.f64 	%p103, %fd190, %fd191;
	selp.f64 	%fd192, %fd191, %fd190, %p103;
	ld.global.f64 	%fd193, [%rd88+4096];
	setp.lt.f64 	%p104, %fd192, %fd193;
	selp.f64 	%fd194, %fd193, %fd192, %p104;
	ld.global.f64 	%fd195, [%rd88+6144];
	setp.lt.f64 	%p105, %fd194, %fd195;
	selp.f64 	%fd196, %fd195, %fd194, %p105;
	ld.global.f64 	%fd197, [%rd88+8192];
	setp.lt.f64 	%p106, %fd196, %fd197;
	selp.f64 	%fd198, %fd197, %fd196, %p106;
	ld.global.f64 	%fd199, [%rd88+10240];
	setp.lt.f64 	%p107, %fd198, %fd199;
	selp.f64 	%fd200, %fd199, %fd198, %p107;
	ld.global.f64 	%fd201, [%rd88+12288];
	setp.lt.f64 	%p108, %fd200, %fd201;
	selp.f64 	%fd202, %fd201, %fd200, %p108;
	ld.global.f64 	%fd203, [%rd88+14336];
	setp.lt.f64 	%p109, %fd202, %fd203;
	selp.f64 	%fd296, %fd203, %fd202, %p109;
	add.s32 	%r272, %r272, 2048;
$L__BB4_13:
	setp.eq.s32 	%p110, %r12, 0;
	@%p110 bra 	$L__BB4_19;
	and.b32  	%r15, %r4, 3;
	setp.lt.u32 	%p111, %r12, 4;
	@%p111 bra 	$L__BB4_16;
	mul.wide.u32 	%rd89, %r272, 8;
	add.s64 	%rd90, %rd2, %rd89;
	ld.global.f64 	%fd205, [%rd90];
	setp.lt.f64 	%p112, %fd296, %fd205;
	selp.f64 	%fd206, %fd205, %fd296, %p112;
	ld.global.f64 	%fd207, [%rd90+2048];
	setp.lt.f64 	%p113, %fd206, %fd207;
	selp.f64 	%fd208, %fd207, %fd206, %p113;
	ld.global.f64 	%fd209, [%rd90+4096];
	setp.lt.f64 	%p114, %fd208, %fd209;
	selp.f64 	%fd210, %fd209, %fd208, %p114;
	ld.global.f64 	%fd211, [%rd90+6144];
	setp.lt.f64 	%p115, %fd210, %fd211;
	selp.f64 	%fd296, %fd211, %fd210, %p115;
	add.s32 	%r272, %r272, 1024;
$L__BB4_16:
	setp.eq.s32 	%p116, %r15, 0;
	@%p116 bra 	$L__BB4_19;
	mul.wide.u32 	%rd91, %r272, 8;
	add.s64 	%rd113, %rd2, %rd91;
	neg.s32 	%r275, %r15;
$L__BB4_18:
	.pragma "nounroll";
	ld.global.f64 	%fd212, [%rd113];
	setp.lt.f64 	%p117, %fd296, %fd212;
	selp.f64 	%fd296, %fd212, %fd296, %p117;
	add.s64 	%rd113, %rd113, 2048;
	add.s32 	%r275, %r275, 1;
	setp.ne.s32 	%p118, %r275, 0;
	@%p118 bra 	$L__BB4_18;
$L__BB4_19:
	setp.lt.u32 	%p119, %r51, 256;
	@%p119 bra 	$L__BB4_24;
	// begin inline asm
	mov.u32 %r212, %laneid;
	// end inline asm
	mov.b64 	%rd102, %fd296;
	mov.b64 	{%r214, %r219}, %rd102;
	mov.b32 	%r220, 1;
	mov.b32 	%r261, 31;
	mov.b32 	%r262, -1;
	// begin inline asm
	shfl.sync.down.b32 %r213, %r214, %r220, %r261, %r262;
	// end inline asm
	// begin inline asm
	shfl.sync.down.b32 %r218, %r219, %r220, %r261, %r262;
	// end inline asm
	mov.b64 	%rd103, {%r213, %r218};
	mov.b64 	%fd260, %rd103;
	setp.gt.s32 	%p147, %r212, 30;
	setp.lt.f64 	%p148, %fd296, %fd260;
	selp.f64 	%fd261, %fd260, %fd296, %p148;
	selp.f64 	%fd262, %fd296, %fd261, %p147;
	mov.b64 	%rd104, %fd262;
	mov.b64 	{%r224, %r229}, %rd104;
	mov.b32 	%r230, 2;
	// begin inline asm
	shfl.sync.down.b32 %r223, %r224, %r230, %r261, %r262;
	// end inline asm
	// begin inline asm
	shfl.sync.down.b32 %r228, %r229, %r230, %r261, %r262;
	// end inline asm
	mov.b64 	%rd105, {%r223, %r228};
	mov.b64 	%fd263, %rd105;
	setp.gt.s32 	%p149, %r212, 29;
	setp.lt.f64 	%p150, %fd262, %fd263;
	selp.f64 	%fd264, %fd263, %fd262, %p150;
	selp.f64 	%fd265, %fd262, %fd264, %p149;
	mov.b64 	%rd106, %fd265;
	mov.b64 	{%r234, %r239}, %rd106;
	mov.b32 	%r240, 4;
	// begin inline asm
	shfl.sync.down.b32 %r233, %r234, %r240, %r261, %r262;
	// end inline asm
	// begin inline asm
	shfl.sync.down.b32 %r238, %r239, %r240, %r261, %r262;
	// end inline asm
	mov.b64 	%rd107, {%r233, %r238};
	mov.b64 	%fd266, %rd107;
	setp.gt.s32 	%p151, %r212, 27;
	setp.lt.f64 	%p152, %fd265, %fd266;
	selp.f64 	%fd267, %fd266, %fd265, %p152;
	selp.f64 	%fd268, %fd265, %fd267, %p151;
	mov.b64 	%rd108, %fd268;
	mov.b64 	{%r244, %r249}, %rd108;
	mov.b32 	%r250, 8;
	// begin inline asm
	shfl.sync.down.b32 %r243, %r244, %r250, %r261, %r262;
	// end inline asm
	// begin inline asm
	shfl.sync.down.b32 %r248, %r249, %r250, %r261, %r262;
	// end inline asm
	mov.b64 	%rd109, {%r243, %r248};
	mov.b64 	%fd269, %rd109;
	setp.gt.s32 	%p153, %r212, 23;
	setp.lt.f64 	%p154, %fd268, %fd269;
	selp.f64 	%fd270, %fd269, %fd268, %p154;
	selp.f64 	%fd271, %fd268, %fd270, %p153;
	mov.b64 	%rd110, %fd271;
	mov.b64 	{%r254, %r259}, %rd110;
	mov.b32 	%r260, 16;
	// begin inline asm
	shfl.sync.down.b32 %r253, %r254, %r260, %r261, %r262;
	// end inline asm
	// begin inline asm
	shfl.sync.down.b32 %r258, %r259, %r260, %r261, %r262;
	// end inline asm
	mov.b64 	%rd111, {%r253, %r258};
	mov.b64 	%fd272, %rd111;
	setp.gt.s32 	%p155, %r212, 15;
	setp.lt.f64 	%p156, %fd271, %fd272;
	selp.f64 	%fd16, %fd272, %fd271, %p156;
	selp.f64 	%fd308, %fd271, %fd16, %p155;
	setp.ne.s32 	%p157, %r212, 0;
	@%p157 bra 	$L__BB4_22;
	shr.u32 	%r263, %r1, 2;
	and.b32  	%r264, %r263, 248;
	mov.u32 	%r265, _ZZN3cub18CUB_300001_SM_10006detail6reduce28DeviceReduceSingleTileKernelINS2_10policy_hubIdjN4cuda3__47maximumIdEEE10Policy1000EN6thrust24THRUST_300001_SM_1000_NS6detail15normal_iteratorINSC_10device_ptrIdEEEEPdjS8_ddNS5_3std3__410__identityEEEvT0_T1_T2_T3_T4_T6_E12temp_storage;
	add.s32 	%r266, %r265, %r264;
	st.shared.f64 	[%r266+8], %fd16;
$L__BB4_22:
	bar.sync 	0;
	setp.ne.s32 	%p158, %r1, 0;
	@%p158 bra 	$L__BB4_50;
	ld.shared.f64 	%fd273, [_ZZN3cub18CUB_300001_SM_10006detail6reduce28DeviceReduceSingleTileKernelINS2_10policy_hubIdjN4cuda3__47maximumIdEEE10Policy1000EN6thrust24THRUST_300001_SM_1000_NS6detail15normal_iteratorINSC_10device_ptrIdEEEEPdjS8_ddNS5_3std3__410__identityEEEvT0_T1_T2_T3_T4_T6_E12temp_storage+16];
	setp.lt.f64 	%p159, %fd308, %fd273;
	selp.f64 	%fd274, %fd273, %fd308, %p159;
	ld.shared.f64 	%fd275, [_ZZN3cub18CUB_300001_SM_10006detail6reduce28DeviceReduceSingleTileKernelINS2_10policy_hubIdjN4cuda3__47maximumIdEEE10Policy1000EN6thrust24THRUST_300001_SM_1000_NS6detail15normal_iteratorINSC_10device_ptrIdEEEEPdjS8_ddNS5_3std3__410__identityEEEvT0_T1_T2_T3_T4_T6_E12temp_storage+24];
	setp.lt.f64 	%p160, %fd274, %fd275;
	selp.f64 	%fd276, %fd275, %fd274, %p160;
	ld.shared.f64 	%fd277, [_ZZN3cub18CUB_300001_SM_10006detail6reduce28DeviceReduceSingleTileKernelINS2_10policy_hubIdjN4cuda3__47maximumIdEEE10Policy1000EN6thrust24THRUST_300001_SM_1000_NS6detail15normal_iteratorINSC_10device_ptrIdEEEEPdjS8_ddNS5_3std3__410__identityEEEvT0_T1_T2_T3_T4_T6_E12temp_storage+32];
	setp.lt.f64 	%p161, %fd276, %fd277;
	selp.f64 	%fd278, %fd277, %fd276, %p161;
	ld.shared.f64 	%fd279, [_ZZN3cub18CUB_300001_SM_10006detail6reduce28DeviceReduceSingleTileKernelINS2_10policy_hubIdjN4cuda3__47maximumIdEEE10Policy1000EN6thrust24THRUST_300001_SM_1000_NS6detail15normal_iteratorINSC_10device_ptrIdEEEEPdjS8_ddNS5_3std3__410__identityEEEvT0_T1_T2_T3_T4_T6_E12temp_storage+40];
	setp.lt.f64 	%p162, %fd278, %fd279;
	selp.f64 	%fd280, %fd279, %fd278, %p162;
	ld.shared.f64 	%fd281, [_ZZN3cub18CUB_300001_SM_10006detail6reduce28DeviceReduceSingleTileKernelINS2_10policy_hubIdjN4cuda3__47maximumIdEEE10Policy1000EN6thrust24THRUST_300001_SM_1000_NS6detail15normal_iteratorINSC_10device_ptrIdEEEEPdjS8_ddNS5_3std3__410__identityEEEvT0_T1_T2_T3_T4_T6_E12temp_storage+48];
	setp.lt.f64 	%p163, %fd280, %fd281;
	selp.f64 	%fd282, %fd281, %fd280, %p163;
	ld.shared.f64 	%fd283, [_ZZN3cub18CUB_300001_SM_10006detail6reduce28DeviceReduceSingleTileKernelINS2_10policy_hubIdjN4cuda3__47maximumIdEEE10Policy1000EN6thrust24THRUST_300001_SM_1000_NS6detail15normal_iteratorINSC_10device_ptrIdEEEEPdjS8_ddNS5_3std3__410__identityEEEvT0_T1_T2_T3_T4_T6_E12temp_storage+56];
	setp.lt.f64 	%p164, %fd282, %fd283;
	selp.f64 	%fd284, %fd283, %fd282, %p164;
	ld.shared.f64 	%fd285, [_ZZN3cub18CUB_300001_SM_10006detail6reduce28DeviceReduceSingleTileKernelINS2_10policy_hubIdjN4cuda3__47maximumIdEEE10Policy1000EN6thrust24THRUST_300001_SM_1000_NS6detail15normal_iteratorINSC_10device_ptrIdEEEEPdjS8_ddNS5_3std3__410__identityEEEvT0_T1_T2_T3_T4_T6_E12temp_storage+64];
	setp.lt.f64 	%p165, %fd284, %fd285;
	selp.f64 	%fd308, %fd285, %fd284, %p165;
	bra.uni 	$L__BB4_50;
$L__BB4_24:
	// begin inline asm
	mov.u32 %r149, %laneid;
	// end inline asm
	and.b32  	%r200, %r1, 992;
	add.s32 	%r201, %r200, 32;
	setp.gt.u32 	%p120, %r201, %r51;
	not.b32 	%r202, %r200;
	add.s32 	%r203, %r51, %r202;
	selp.b32 	%r198, %r203, 31, %p120;
	mov.b64 	%rd92, %fd296;
	mov.b64 	{%r151, %r156}, %rd92;
	mov.b32 	%r157, 1;
	mov.b32 	%r199, -1;
	// begin inline asm
	shfl.sync.down.b32 %r150, %r151, %r157, %r198, %r199;
	// end inline asm
	// begin inline asm
	shfl.sync.down.b32 %r155, %r156, %r157, %r198, %r199;
	// end inline asm
	mov.b64 	%rd93, {%r150, %r155};
	mov.b64 	%fd213, %rd93;
	setp.lt.s32 	%p121, %r149, %r198;
	setp.lt.f64 	%p122, %fd296, %fd213;
	selp.f64 	%fd214, %fd213, %fd296, %p122;
	selp.f64 	%fd215, %fd214, %fd296, %p121;
	mov.b64 	%rd94, %fd215;
	mov.b64 	{%r161, %r166}, %rd94;
	mov.b32 	%r167, 2;
	// begin inline asm
	shfl.sync.down.b32 %r160, %r161, %r167, %r198, %r199;
	// end inline asm
	// begin inline asm
	shfl.sync.down.b32 %r165, %r166, %r167, %r198, %r199;
	// end inline asm
	mov.b64 	%rd95, {%r160, %r165};
	mov.b64 	%fd216, %rd95;
	add.s32 	%r204, %r149, 2;
	setp.gt.s32 	%p123, %r204, %r198;
	setp.lt.f64 	%p124, %fd215, %fd216;
	selp.f64 	%fd217, %fd216, %fd215, %p124;
	selp.f64 	%fd218, %fd215, %fd217, %p123;
	mov.b64 	%rd96, %fd218;
	mov.b64 	{%r171, %r176}, %rd96;
	mov.b32 	%r177, 4;
	// begin inline asm
	shfl.sync.down.b32 %r170, %r171, %r177, %r198, %r199;
	// end inline asm
	// begin inline asm
	shfl.sync.down.b32 %r175, %r176, %r177, %r198, %r199;
	// end inline asm
	mov.b64 	%rd97, {%r170, %r175};
	mov.b64 	%fd219, %rd97;
	add.s32 	%r205, %r149, 4;
	setp.gt.s32 	%p125, %r205, %r198;
	setp.lt.f64 	%p126, %fd218, %fd219;
	selp.f64 	%fd220, %fd219, %fd218, %p126;
	selp.f64 	%fd221, %fd218, %fd220, %p125;
	mov.b64 	%rd98, %fd221;
	mov.b64 	{%r181, %r186}, %rd98;
	mov.b32 	%r187, 8;
	// begin inline asm
	shfl.sync.down.b32 %r180, %r181, %r187, %r198, %r199;
	// end inline asm
	// begin inline asm
	shfl.sync.down.b32 %r185, %r186, %r187, %r198, %r199;
	// end inline asm
	mov.b64 	%rd99, {%r180, %r185};
	mov.b64 	%fd222, %rd99;
	add.s32 	%r206, %r149, 8;
	setp.gt.s32 	%p127, %r206, %r198;
	setp.lt.f64 	%p128, %fd221, %fd222;
	selp.f64 	%fd223, %fd222, %fd221, %p128;
	selp.f64 	%fd224, %fd221, %fd223, %p127;
	mov.b64 	%rd100, %fd224;
	mov.b64 	{%r191, %r196}, %rd100;
	mov.b32 	%r197, 16;
	// begin inline asm
	shfl.sync.down.b32 %r190, %r191, %r197, %r198, %r199;
	// end inline asm
	// begin inline asm
	shfl.sync.down.b32 %r195, %r196, %r197, %r198, %r199;
	// end inline asm
	mov.b64 	%rd101, {%r190, %r195};
	mov.b64 	%fd225, %rd101;
	add.s32 	%r207, %r149, 16;
	setp.gt.s32 	%p129, %r207, %r198;
	setp.lt.f64 	%p130, %fd224, %fd225;
	selp.f64 	%fd226, %fd225, %fd224, %p130;
	selp.f64 	%fd308, %fd224, %fd226, %p129;
	setp.ne.s32 	%p131, %r149, 0;
	@%p131 bra 	$L__BB4_26;
	shr.u32 	%r208, %r1, 2;
	and.b32  	%r209, %r208, 248;
	mov.u32 	%r210, _ZZN3cub18CUB_300001_SM_10006detail6reduce28DeviceReduceSingleTileKernelINS2_10policy_hubIdjN4cuda3__47maximumIdEEE10Policy1000EN6thrust24THRUST_300001_SM_1000_NS6detail15normal_iteratorINSC_10device_ptrIdEEEEPdjS8_ddNS5_3std3__410__identityEEEvT0_T1_T2_T3_T4_T6_E12temp_storage;
	add.s32 	%r211, %r210, %r209;
	st.shared.f64 	[%r211+8], %fd308;
$L__BB4_26:
	bar.sync 	0;
	setp.ne.s32 	%p132, %r1, 0;
	@%p132 bra 	$L__BB4_50;
	setp.gt.u32 	%p133, %r51, 32;
	ld.shared.f64 	%fd227, [_ZZN3cub18CUB_300001_SM_10006detail6reduce28DeviceReduceSingleTileKernelINS2_10policy_hubIdjN4cuda3__47maximumIdEEE10Policy1000EN6thrust24THRUST_300001_SM_1000_NS6detail15normal_iteratorINSC_10device_ptrIdEEEEPdjS8_ddNS5_3std3__410__identityEEEvT0_T1_T2_T3_T4_T6_E12temp_storage+16];
	setp.lt.f64 	%p134, %fd308, %fd227;
	selp.f64 	%fd229, %fd227, %fd308, %p134;
	selp.f64 	%fd230, %fd229, %fd308, %p133;
	setp.gt.u32 	%p135, %r51, 64;
	ld.shared.f64 	%fd232, [_ZZN3cub18CUB_300001_SM_10006detail6reduce28DeviceReduceSingleTileKernelINS2_10policy_hubIdjN4cuda3__47maximumIdEEE10Policy1000EN6thrust24THRUST_300001_SM_1000_NS6detail15normal_iteratorINSC_10device_ptrIdEEEEPdjS8_ddNS5_3std3__410__identityEEEvT0_T1_T2_T3_T4_T6_E12temp_storage+24];
	setp.lt.f64 	%p136, %fd230, %fd232;
	selp.f64 	%fd234, %fd232, %fd230, %p136;
	selp.f64 	%fd235, %fd234, %fd230, %p135;
	setp.gt.u32 	%p137, %r51, 96;
	ld.shared.f64 	%fd237, [_ZZN3cub18CUB_300001_SM_10006detail6reduce28DeviceReduceSingleTileKernelINS2_10policy_hubIdjN4cuda3__47maximumIdEEE10Policy1000EN6thrust24THRUST_300001_SM_1000_NS6detail15normal_iteratorINSC_10device_ptrIdEEEEPdjS8_ddNS5_3std3__410__identityEEEvT0_T1_T2_T3_T4_T6_E12temp_storage+32];
	setp.lt.f64 	%p138, %fd235, %fd237;
	selp.f64 	%fd239, %fd237, %fd235, %p138;
	selp.f64 	%fd240, %fd239, %fd235, %p137;
	setp.gt.u32 	%p139, %r51, 128;
	ld.shared.f64 	%fd242, [_ZZN3cub18CUB_300001_SM_10006detail6reduce28DeviceReduceSingleTileKernelINS2_10policy_hubIdjN4cuda3__47maximumIdEEE10Policy1000EN6thrust24THRUST_300001_SM_1000_NS6detail15normal_iteratorINSC_10device_ptrIdEEEEPdjS8_ddNS5_3std3__410__identityEEEvT0_T1_T2_T3_T4_T6_E12temp_storage+40];
	setp.lt.f64 	%p140, %fd240, %fd242;
	selp.f64 	%fd244, %fd242, %fd240, %p140;
	selp.f64 	%fd245, %fd244, %fd240, %p139;
	setp.gt.u32 	%p141, %r51, 160;
	ld.shared.f64 	%fd247, [_ZZN3cub18CUB_300001_SM_10006detail6reduce28DeviceReduceSingleTileKernelINS2_10policy_hubIdjN4cuda3__47maximumIdEEE10Policy1000EN6thrust24THRUST_300001_SM_1000_NS6detail15normal_iteratorINSC_10device_ptrIdEEEEPdjS8_ddNS5_3std3__410__identityEEEvT0_T1_T2_T3_T4_T6_E12temp_storage+48];
	setp.lt.f64 	%p142, %fd245, %fd247;
	selp.f64 	%fd249, %fd247, %fd245, %p142;
	selp.f64 	%fd250, %fd249, %fd245, %p141;
	setp.gt.u32 	%p143, %r51, 192;
	ld.shared.f64 	%fd252, [_ZZN3cub18CUB_300001_SM_10006detail6reduce28DeviceReduceSingleTileKernelINS2_10policy_hubIdjN4cuda3__47maximumIdEEE10Policy1000EN6thrust24THRUST_300001_SM_1000_NS6detail15normal_iteratorINSC_10device_ptrIdEEEEPdjS8_ddNS5_3std3__410__identityEEEvT0_T1_T2_T3_T4_T6_E12temp_storage+56];
	setp.lt.f64 	%p144, %fd250, %fd252;
	selp.f64 	%fd254, %fd252, %fd250, %p144;
	selp.f64 	%fd255, %fd254, %fd250, %p143;
	setp.gt.u32 	%p145, %r51, 224;
	ld.shared.f64 	%fd257, [_ZZN3cub18CUB_300001_SM_10006detail6reduce28DeviceReduceSingleTileKernelINS2_10policy_hubIdjN4cuda3__47maximumIdEEE10Policy1000EN6thrust24THRUST_300001_SM_1000_NS6detail15normal_iteratorINSC_10device_ptrIdEEEEPdjS8_ddNS5_3std3__410__identityEEEvT0_T1_T2_T3_T4_T6_E12temp_storage+64];
	setp.lt.f64 	%p146, %fd255, %fd257;
	selp.f64 	%fd259, %fd257, %fd255, %p146;
	selp.f64 	%fd308, %fd259, %fd255, %p145;
	bra.uni 	$L__BB4_50;
$L__BB4_28:
	mov.u32 	%r21, %tid.x;
	mul.wide.u32 	%rd11, %r21, 8;
	add.s64 	%rd12, %rd2, %rd11;
	ld.global.f64 	%fd43, [%rd12];
	ld.global.f64 	%fd44, [%rd12+2048];
	ld.global.f64 	%fd45, [%rd12+4096];
	ld.global.f64 	%fd46, [%rd12+6144];
	ld.global.f64 	%fd47, [%rd12+8192];
	ld.global.f64 	%fd48, [%rd12+10240];
	ld.global.f64 	%fd49, [%rd12+12288];
	ld.global.f64 	%fd50, [%rd12+14336];
	setp.lt.f64 	%p3, %fd43, %fd44;
	selp.f64 	%fd51, %fd44, %fd43, %p3;
	setp.lt.f64 	%p4, %fd51, %fd45;
	selp.f64 	%fd52, %fd45, %fd51, %p4;
	setp.lt.f64 	%p5, %fd52, %fd46;
	selp.f64 	%fd53, %fd46, %fd52, %p5;
	setp.lt.f64 	%p6, %fd53, %fd47;
	selp.f64 	%fd54, %fd47, %fd53, %p6;
	setp.lt.f64 	%p7, %fd54, %fd48;
	selp.f64 	%fd55, %fd48, %fd54, %p7;
	setp.lt.f64 	%p8, %fd55, %fd49;
	selp.f64 	%fd56, %fd49, %fd55, %p8;
	setp.lt.f64 	%p9, %fd56, %fd50;
	selp.f64 	%fd307, %fd50, %fd56, %p9;
	add.s32 	%r22, %r51, -2048;
	setp.lt.u32 	%p10, %r22, 2048;
	mov.b32 	%r277, 2048;
	@%p10 bra 	$L__BB4_32;
	mov.b32 	%r277, 2048;
$L__BB4_30:
	add.s32 	%r54, %r21, %r277;
	mul.wide.u32 	%rd13, %r54, 8;
	add.s64 	%rd14, %rd2, %rd13;
	ld.global.f64 	%fd57, [%rd14];
	ld.global.f64 	%fd58, [%rd14+2048];
	ld.global.f64 	%fd59, [%rd14+4096];
	ld.global.f64 	%fd60, [%rd14+6144];
	ld.global.f64 	%fd61, [%rd14+8192];
	ld.global.f64 	%fd62, [%rd14+10240];
	ld.global.f64 	%fd63, [%rd14+12288];
	ld.global.f64 	%fd64, [%rd14+14336];
	setp.lt.f64 	%p11, %fd307, %fd57;
	selp.f64 	%fd65, %fd57, %fd307, %p11;
	setp.lt.f64 	%p12, %fd65, %fd58;
	selp.f64 	%fd66, %fd58, %fd65, %p12;
	setp.lt.f64 	%p13, %fd66, %fd59;
	selp.f64 	%fd67, %fd59, %fd66, %p13;
	setp.lt.f64 	%p14, %fd67, %fd60;
	selp.f64 	%fd68, %fd60, %fd67, %p14;
	setp.lt.f64 	%p15, %fd68, %fd61;
	selp.f64 	%fd69, %fd61, %fd68, %p15;
	setp.lt.f64 	%p16, %fd69, %fd62;
	selp.f64 	%fd70, %fd62, %fd69, %p16;
	setp.lt.f64 	%p17, %fd70, %fd63;
	selp.f64 	%fd71, %fd63, %fd70, %p17;
	setp.lt.f64 	%p18, %fd71, %fd64;
	selp.f64 	%fd307, %fd64, %fd71, %p18;
	sub.s32 	%r55, %r51, %r277;
	setp.lt.u32 	%p19, %r55, 2048;
	@%p19 bra 	$L__BB4_46;
	add.s32 	%r277, %r277, 2048;
	setp.le.u32 	%p20, %r277, %r22;
	@%p20 bra 	$L__BB4_30;
$L__BB4_32:
	setp.le.u32 	%p21, %r51, %r277;
	sub.s32 	%r56, %r51, %r277;
	setp.ge.s32 	%p22, %r21, %r56;
	or.pred  	%p23, %p21, %p22;
	@%p23 bra 	$L__BB4_46;
	not.b32 	%r58, %r21;
	add.s32 	%r59, %r51, %r58;
	sub.s32 	%r60, %r59, %r277;
	shr.u32 	%r61, %r60, 8;
	add.s32 	%r26, %r61, 1;
	and.b32  	%r27, %r26, 15;
	setp.lt.u32 	%p24, %r60, 3840;
	mov.u32 	%r282, %r21;
	@%p24 bra 	$L__BB4_37;
	or.b32  	%r280, %r21, 2048;
	add.s32 	%r279, %r21, %r277;
	and.b32  	%r62, %r26, 33554416;
	neg.s32 	%r278, %r62;
$L__BB4_35:
	.pragma "nounroll";
	mul.wide.u32 	%rd15, %r279, 8;
	add.s64 	%rd16, %rd2, %rd15;
	ld.global.f64 	%fd73, [%rd16];
	setp.lt.f64 	%p25, %fd307, %fd73;
	selp.f64 	%fd74, %fd73, %fd307, %p25;
	add.s32 	%r63, %r279, 256;
	mul.wide.u32 	%rd17, %r63, 8;
	add.s64 	%rd18, %rd2, %rd17;
	ld.global.f64 	%fd75, [%rd18];
	setp.lt.f64 	%p26, %fd74, %fd75;
	selp.f64 	%fd76, %fd75, %fd74, %p26;
	add.s32 	%r64, %r279, 512;
	mul.wide.u32 	%rd19, %r64, 8;
	add.s64 	%rd20, %rd2, %rd19;
	ld.global.f64 	%fd77, [%rd20];
	setp.lt.f64 	%p27, %fd76, %fd77;
	selp.f64 	%fd78, %fd77, %fd76, %p27;
	add.s32 	%r65, %r279, 768;
	mul.wide.u32 	%rd21, %r65, 8;
	add.s64 	%rd22, %rd2, %rd21;
	ld.global.f64 	%fd79, [%rd22];
	setp.lt.f64 	%p28, %fd78, %fd79;
	selp.f64 	%fd80, %fd79, %fd78, %p28;
	add.s32 	%r66, %r279, 1024;
	mul.wide.u32 	%rd23, %r66, 8;
	add.s64 	%rd24, %rd2, %rd23;
	ld.global.f64 	%fd81, [%rd24];
	setp.lt.f64 	%p29, %fd80, %fd81;
	selp.f64 	%fd82, %fd81, %fd80, %p29;
	add.s32 	%r67, %r279, 1280;
	mul.wide.u32 	%rd25, %r67, 8;
	add.s64 	%rd26, %rd2, %rd25;
	ld.global.f64 	%fd83, [%rd26];
	setp.lt.f64 	%p30, %fd82, %fd83;
	selp.f64 	%fd84, %fd83, %fd82, %p30;
	add.s32 	%r68, %r279, 1536;
	mul.wide.u32 	%rd27, %r68, 8;
	add.s64 	%rd28, %rd2, %rd27;
	ld.global.f64 	%fd85, [%rd28];
	setp.lt.f64 	%p31, %fd84, %fd85;
	selp.f64 	%fd86, %fd85, %fd84, %p31;
	add.s32 	%r69, %r279, 1792;
	mul.wide.u32 	%rd29, %r69, 8;
	add.s64 	%rd30, %rd2, %rd29;
	ld.global.f64 	%fd87, [%rd30];
	setp.lt.f64 	%p32, %fd86, %fd87;
	selp.f64 	%fd88, %fd87, %fd86, %p32;
	add.s32 	%r70, %r279, 2048;
	mul.wide.u32 	%rd31, %r70, 8;
	add.s64 	%rd32, %rd2, %rd31;
	ld.global.f64 	%fd89, [%rd32];
	setp.lt.f64 	%p33, %fd88, %fd89;
	selp.f64 	%fd90, %fd89, %fd88, %p33;
	add.s32 	%r71, %r279, 2304;
	mul.wide.u32 	%rd33, %r71, 8;
	add.s64 	%rd34, %rd2, %rd33;
	ld.global.f64 	%fd91, [%rd34];
	setp.lt.f64 	%p34, %fd90, %fd91;
	selp.f64 	%fd92, %fd91, %fd90, %p34;
	add.s32 	%r72, %r279, 2560;
	mul.wide.u32 	%rd35, %r72, 8;
	add.s64 	%rd36, %rd2, %rd35;
	ld.global.f64 	%fd93, [%rd36];
	setp.lt.f64 	%p35, %fd92, %fd93;
	selp.f64 	%fd94, %fd93, %fd92, %p35;
	add.s32 	%r73, %r279, 2816;
	mul.wide.u32 	%rd37, %r73, 8;
	add.s64 	%rd38, %rd2, %rd37;
	ld.global.f64 	%fd95, [%rd38];
	setp.lt.f64 	%p36, %fd94, %fd95;
	selp.f64 	%fd96, %fd95, %fd94, %p36;
	add.s32 	%r74, %r279, 3072;
	mul.wide.u32 	%rd39, %r74, 8;
	add.s64 	%rd40, %rd2, %rd39;
	ld.global.f64 	%fd97, [%rd40];
	setp.lt.f64 	%p37, %fd96, %fd97;
	selp.f64 	%fd98, %fd97, %fd96, %p37;
	add.s32 	%r75, %r279, 3328;
	mul.wide.u32 	%rd41, %r75, 8;
	add.s64 	%rd42, %rd2, %rd41;
	ld.global.f64 	%fd99, [%rd42];
	setp.lt.f64 	%p38, %fd98, %fd99;
	selp.f64 	%fd100, %fd99, %fd98, %p38;
	add.s32 	%r76, %r279, 3584;
	mul.wide.u32 	%rd43, %r76, 8;
	add.s64 	%rd44, %rd2, %rd43;
	ld.global.f64 	%fd101, [%rd44];
	setp.lt.f64 	%p39, %fd100, %fd101;
	selp.f64 	%fd102, %fd101, %fd100, %p39;
	add.s32 	%r77, %r279, 3840;
	mul.wide.u32 	%rd45, %r77, 8;
	add.s64 	%rd46, %rd2, %rd45;
	ld.global.f64 	%fd103, [%rd46];
	setp.lt.f64 	%p40, %fd102, %fd103;
	selp.f64 	%fd307, %fd103, %fd102, %p40;
	add.s32 	%r280, %r280, 4096;
	add.s32 	%r279, %r279, 4096;
	add.s32 	%r278, %r278, 16;
	setp.ne.s32 	%p41, %r278, 0;
	@%p41 bra 	$L__BB4_35;
	add.s32 	%r282, %r280, -2048;
$L__BB4_37:
	setp.eq.s32 	%p42, %r27, 0;
	@%p42 bra 	$L__BB4_46;
	and.b32  	%r39, %r26, 7;
	setp.lt.u32 	%p43, %r27, 8;
	@%p43 bra 	$L__BB4_40;
	add.s32 	%r78, %r282, %r277;
	mul.wide.u32 	%rd47, %r78, 8;
	add.s64 	%rd48, %rd2, %rd47;
	ld.global.f64 	%fd105, [%rd48];
	setp.lt.f64 	%p44, %fd307, %fd105;
	selp.f64 	%fd106, %fd105, %fd307, %p44;
	add.s32 	%r79, %r78, 256;
	mul.wide.u32 	%rd49, %r79, 8;
	add.s64 	%rd50, %rd2, %rd49;
	ld.global.f64 	%fd107, [%rd50];
	setp.lt.f64 	%p45, %fd106, %fd107;
	selp.f64 	%fd108, %fd107, %fd106, %p45;
	add.s32 	%r80, %r78, 512;
	mul.wide.u32 	%rd51, %r80, 8;
	add.s64 	%rd52, %rd2, %rd51;
	ld.global.f64 	%fd109, [%rd52];
	setp.lt.f64 	%p46, %fd108, %fd109;
	selp.f64 	%fd110, %fd109, %fd108, %p46;
	add.s32 	%r81, %r78, 768;
	mul.wide.u32 	%rd53, %r81, 8;
	add.s64 	%rd54, %rd2, %rd53;
	ld.global.f64 	%fd111, [%rd54];
	setp.lt.f64 	%p47, %fd110, %fd111;
	selp.f64 	%fd112, %fd111, %fd110, %p47;
	add.s32 	%r82, %r78, 1024;
	mul.wide.u32 	%rd55, %r82, 8;
	add.s64 	%rd56, %rd2, %rd55;
	ld.global.f64 	%fd113, [%rd56];
	setp.lt.f64 	%p48, %fd112, %fd113;
	selp.f64 	%fd114, %fd113, %fd112, %p48;
	add.s32 	%r83, %r78, 1280;
	mul.wide.u32 	%rd57, %r83, 8;
	add.s64 	%rd58, %rd2, %rd57;
	ld.global.f64 	%fd115, [%rd58];
	setp.lt.f64 	%p49, %fd114, %fd115;
	selp.f64 	%fd116, %fd115, %fd114, %p49;
	add.s32 	%r84, %r78, 1536;
	mul.wide.u32 	%rd59, %r84, 8;
	add.s64 	%rd60, %rd2, %rd59;
	ld.global.f64 	%fd117, [%rd60];
	setp.lt.f64 	%p50, %fd116, %fd117;
	selp.f64 	%fd118, %fd117, %fd116, %p50;
	add.s32 	%r85, %r78, 1792;
	mul.wide.u32 	%rd61, %r85, 8;
	add.s64 	%rd62, %rd2, %rd61;
	ld.global.f64 	%fd119, [%rd62];
	setp.lt.f64 	%p51, %fd118, %fd119;
	selp.f64 	%fd307, %fd119, %fd118, %p51;
	add.s32 	%r282, %r282, 2048;
$L__BB4_40:
	setp.eq.s32 	%p52, %r39, 0;
	@%p52 bra 	$L__BB4_46;
	and.b32  	%r42, %r26, 3;
	setp.lt.u32 	%p53, %r39, 4;
	@%p53 bra 	$L__BB4_43;
	add.s32 	%r86, %r282, %r277;
	mul.wide.u32 	%rd63, %r86, 8;
	add.s64 	%rd64, %rd2, %rd63;
	ld.global.f64 	%fd121, [%rd64];
	setp.lt.f64 	%p54, %fd307, %fd121;
	selp.f64 	%fd122, %fd121, %fd307, %p54;
	add.s32 	%r87, %r86, 256;
	mul.wide.u32 	%rd65, %r87, 8;
	add.s64 	%rd66, %rd2, %rd65;
	ld.global.f64 	%fd123, [%rd66];
	setp.lt.f64 	%p55, %fd122, %fd123;
	selp.f64 	%fd124, %fd123, %fd122, %p55;
	add.s32 	%r88, %r86, 512;
	mul.wide.u32 	%rd67, %r88, 8;
	add.s64 	%rd68, %rd2, %rd67;
	ld.global.f64 	%fd125, [%rd68];
	setp.lt.f64 	%p56, %fd124, %fd125;
	selp.f64 	%fd126, %fd125, %fd124, %p56;
	add.s32 	%r89, %r86, 768;
	mul.wide.u32 	%rd69, %r89, 8;
	add.s64 	%rd70, %rd2, %rd69;
	ld.global.f64 	%fd127, [%rd70];
	setp.lt.f64 	%p57, %fd126, %fd127;
	selp.f64 	%fd307, %fd127, %fd126, %p57;
	add.s32 	%r282, %r282, 1024;
$L__BB4_43:
	setp.eq.s32 	%p58, %r42, 0;
	@%p58 bra 	$L__BB4_46;
	add.s32 	%r285, %r282, %r277;
	neg.s32 	%r284, %r42;
$L__BB4_45:
	.pragma "nounroll";
	mul.wide.u32 	%rd71, %r285, 8;
	add.s64 	%rd72, %rd2, %rd71;
	ld.global.f64 	%fd128, [%rd72];
	setp.lt.f64 	%p59, %fd307, %fd128;
	selp.f64 	%fd307, %fd128, %fd307, %p59;
	add.s32 	%r285, %r285, 256;
	add.s32 	%r284, %r284, 1;
	setp.ne.s32 	%p60, %r284, 0;
	@%p60 bra 	$L__BB4_45;
$L__BB4_46:
	// begin inline asm
	mov.u32 %r90, %laneid;
	// end inline asm
	mov.b64 	%rd73, %fd307;
	mov.b64 	{%r92, %r97}, %rd73;
	mov.b32 	%r98, 1;
	mov.b32 	%r139, 31;
	mov.b32 	%r140, -1;
	// begin inline asm
	shfl.sync.down.b32 %r91, %r92, %r98, %r139, %r140;
	// end inline asm
	// begin inline asm
	shfl.sync.down.b32 %r96, %r97, %r98, %r139, %r140;
	// end inline asm
	mov.b64 	%rd74, {%r91, %r96};
	mov.b64 	%fd129, %rd74;
	setp.gt.s32 	%p61, %r90, 30;
	setp.lt.f64 	%p62, %fd307, %fd129;
	selp.f64 	%fd130, %fd129, %fd307, %p62;
	selp.f64 	%fd131, %fd307, %fd130, %p61;
	mov.b64 	%rd75, %fd131;
	mov.b64 	{%r102, %r107}, %rd75;
	mov.b32 	%r108, 2;
	// begin inline asm
	shfl.sync.down.b32 %r101, %r102, %r108, %r139, %r140;
	// end inline asm
	// begin inline asm
	shfl.sync.down.b32 %r106, %r107, %r108, %r139, %r140;
	// end inline asm
	mov.b64 	%rd76, {%r101, %r106};
	mov.b64 	%fd132, %rd76;
	setp.gt.s32 	%p63, %r90, 29;
	setp.lt.f64 	%p64, %fd131, %fd132;
	selp.f64 	%fd133, %fd132, %fd131, %p64;
	selp.f64 	%fd134, %fd131, %fd133, %p63;
	mov.b64 	%rd77, %fd134;
	mov.b64 	{%r112, %r117}, %rd77;
	mov.b32 	%r118, 4;
	// begin inline asm
	shfl.sync.down.b32 %r111, %r112, %r118, %r139, %r140;
	// end inline asm
	// begin inline asm
	shfl.sync.down.b32 %r116, %r117, %r118, %r139, %r140;
	// end inline asm
	mov.b64 	%rd78, {%r111, %r116};
	mov.b64 	%fd135, %rd78;
	setp.gt.s32 	%p65, %r90, 27;
	setp.lt.f64 	%p66, %fd134, %fd135;
	selp.f64 	%fd136, %fd135, %fd134, %p66;
	selp.f64 	%fd137, %fd134, %fd136, %p65;
	mov.b64 	%rd79, %fd137;
	mov.b64 	{%r122, %r127}, %rd79;
	mov.b32 	%r128, 8;
	// begin inline asm
	shfl.sync.down.b32 %r121, %r122, %r128, %r139, %r140;
	// end inline asm
	// begin inline asm
	shfl.sync.down.b32 %r126, %r127, %r128, %r139, %r140;
	// end inline asm
	mov.b64 	%rd80, {%r121, %r126};
	mov.b64 	%fd138, %rd80;
	setp.gt.s32 	%p67, %r90, 23;
	setp.lt.f64 	%p68, %fd137, %fd138;
	selp.f64 	%fd139, %fd138, %fd137, %p68;
	selp.f64 	%fd140, %fd137, %fd139, %p67;
	mov.b64 	%rd81, %fd140;
	mov.b64 	{%r132, %r137}, %rd81;
	mov.b32 	%r138, 16;
	// begin inline asm
	shfl.sync.down.b32 %r131, %r132, %r138, %r139, %r140;
	// end inline asm
	// begin inline asm
	shfl.sync.down.b32 %r136, %r137, %r138, %r139, %r140;
	// end inline asm
	mov.b64 	%rd82, {%r131, %r136};
	mov.b64 	%fd141, %rd82;
	setp.gt.s32 	%p69, %r90, 15;
	setp.lt.f64 	%p70, %fd140, %fd141;
	selp.f64 	%fd38, %fd141, %fd140, %p70;
	selp.f64 	%fd308, %fd140, %fd38, %p69;
	setp.ne.s32 	%p71, %r90, 0;
	@%p71 bra 	$L__BB4_48;
	shr.u32 	%r141, %r21, 2;
	and.b32  	%r142, %r141, 248;
	mov.u32 	%r143, _ZZN3cub18CUB_300001_SM_10006detail6reduce28DeviceReduceSingleTileKernelINS2_10policy_hubIdjN4cuda3__47maximumIdEEE10Policy1000EN6thrust24THRUST_300001_SM_1000_NS6detail15normal_iteratorINSC_10device_ptrIdEEEEPdjS8_ddNS5_3std3__410__identityEEEvT0_T1_T2_T3_T4_T6_E12temp_storage;
	add.s32 	%r144, %r143, %r142;
	st.shared.f64 	[%r144+8], %fd38;
$L__BB4_48:
	bar.sync 	0;
	setp.ne.s32 	%p72, %r21, 0;
	@%p72 bra 	$L__BB4_50;
	ld.shared.f64 	%fd142, [_ZZN3cub18CUB_300001_SM_10006detail6reduce28DeviceReduceSingleTileKernelINS2_10policy_hubIdjN4cuda3__47maximumIdEEE10Policy1000EN6thrust24THRUST_300001_SM_1000_NS6detail15normal_iteratorINSC_10device_ptrIdEEEEPdjS8_ddNS5_3std3__410__identityEEEvT0_T1_T2_T3_T4_T6_E12temp_storage+16];
	setp.lt.f64 	%p73, %fd308, %fd142;
	selp.f64 	%fd143, %fd142, %fd308, %p73;
	ld.shared.f64 	%fd144, [_ZZN3cub18CUB_300001_SM_10006detail6reduce28DeviceReduceSingleTileKernelINS2_10policy_hubIdjN4cuda3__47maximumIdEEE10Policy1000EN6thrust24THRUST_300001_SM_1000_NS6detail15normal_iteratorINSC_10device_ptrIdEEEEPdjS8_ddNS5_3std3__410__identityEEEvT0_T1_T2_T3_T4_T6_E12temp_storage+24];
	setp.lt.f64 	%p74, %fd143, %fd144;
	selp.f64 	%fd145, %fd144, %fd143, %p74;
	ld.shared.f64 	%fd146, [_ZZN3cub18CUB_300001_SM_10006detail6reduce28DeviceReduceSingleTileKernelINS2_10policy_hubIdjN4cuda3__47maximumIdEEE10Policy1000EN6thrust24THRUST_300001_SM_1000_NS6detail15normal_iteratorINSC_10device_ptrIdEEEEPdjS8_ddNS5_3std3__410__identityEEEvT0_T1_T2_T3_T4_T6_E12temp_storage+32];
	setp.lt.f64 	%p75, %fd145, %fd146;
	selp.f64 	%fd147, %fd146, %fd145, %p75;
	ld.shared.f64 	%fd148, [_ZZN3cub18CUB_300001_SM_10006detail6reduce28DeviceReduceSingleTileKernelINS2_10policy_hubIdjN4cuda3__47maximumIdEEE10Policy1000EN6thrust24THRUST_300001_SM_1000_NS6detail15normal_iteratorINSC_10device_ptrIdEEEEPdjS8_ddNS5_3std3__410__identityEEEvT0_T1_T2_T3_T4_T6_E12temp_storage+40];
	setp.lt.f64 	%p76, %fd147, %fd148;
	selp.f64 	%fd149, %fd148, %fd147, %p76;
	ld.shared.f64 	%fd150, [_ZZN3cub18CUB_300001_SM_10006detail6reduce28DeviceReduceSingleTileKernelINS2_10policy_hubIdjN4cuda3__47maximumIdEEE10Policy1000EN6thrust24THRUST_300001_SM_1000_NS6detail15normal_iteratorINSC_10device_ptrIdEEEEPdjS8_ddNS5_3std3__410__identityEEEvT0_T1_T2_T3_T4_T6_E12temp_storage+48];
	setp.lt.f64 	%p77, %fd149, %fd150;
	selp.f64 	%fd151, %fd150, %fd149, %p77;
	ld.shared.f64 	%fd152, [_ZZN3cub18CUB_300001_SM_10006detail6reduce28DeviceReduceSingleTileKernelINS2_10policy_hubIdjN4cuda3__47maximumIdEEE10Policy1000EN6thrust24THRUST_300001_SM_1000_NS6detail15normal_iteratorINSC_10device_ptrIdEEEEPdjS8_ddNS5_3std3__410__identityEEEvT0_T1_T2_T3_T4_T6_E12temp_storage+56];
	setp.lt.f64 	%p78, %fd151, %fd152;
	selp.f64 	%fd153, %fd152, %fd151, %p78;
	ld.shared.f64 	%fd154, [_ZZN3cub18CUB_300001_SM_10006detail6reduce28DeviceReduceSingleTileKernelINS2_10policy_hubIdjN4cuda3__47maximumIdEEE10Policy1000EN6thrust24THRUST_300001_SM_1000_NS6detail15normal_iteratorINSC_10device_ptrIdEEEEPdjS8_ddNS5_3std3__410__identityEEEvT0_T1_T2_T3_T4_T6_E12temp_storage+64];
	setp.lt.f64 	%p79, %fd153, %fd154;
	selp.f64 	%fd308, %fd154, %fd153, %p79;
$L__BB4_50:
	mov.u32 	%r267, %tid.x;
	setp.ne.s32 	%p166, %r267, 0;
	@%p166 bra 	$L__BB4_52;
	setp.lt.f64 	%p167, %fd42, %fd308;
	selp.f64 	%fd286, %fd308, %fd42, %p167;
	st.global.f64 	[%rd1], %fd286;
$L__BB4_52:
	ret;

}
	// .globl	_ZN3cub18CUB_300001_SM_10006detail6reduce18DeviceReduceKernelINS2_10policy_hubIdjN4cuda3__47maximumIdEEE10Policy1000EN6thrust24THRUST_300001_SM_1000_NS6detail15normal_iteratorINSC_10device_ptrIdEEEEjS8_dNS5_3std3__410__identityEEEvT0_PT3_T1_NS0_13GridEvenShareISO_EET2_T4_
.visible .entry _ZN3cub18CUB_300001_SM_10006detail6reduce18DeviceReduceKernelINS2_10policy_hubIdjN4cuda3__47maximumIdEEE10Policy1000EN6thrust24THRUST_300001_SM_1000_NS6detail15normal_iteratorINSC_10device_ptrIdEEEEjS8_dNS5_3std3__410__identityEEEvT0_PT3_T1_NS0_13GridEvenShareISO_EET2_T4_(
	.param .align 8 .b8 _ZN3cub18CUB_300001_SM_10006detail6reduce18DeviceReduceKernelINS2_10policy_hubIdjN4cuda3__47maximumIdEEE10Policy1000EN6thrust24THRUST_300001_SM_1000_NS6detail15normal_iteratorINSC_10device_ptrIdEEEEjS8_dNS5_3std3__410__identityEEEvT0_PT3_T1_NS0_13GridEvenShareISO_EET2_T4__param_0[8],
	.param .u64 .ptr .align 1 _ZN3cub18CUB_300001_SM_10006detail6reduce18DeviceReduceKernelINS2_10policy_hubIdjN4cuda3__47maximumIdEEE10Policy1000EN6thrust24THRUST_300001_SM_1000_NS6detail15normal_iteratorINSC_10device_ptrIdEEEEjS8_dNS5_3std3__410__identityEEEvT0_PT3_T1_NS0_13GridEvenShareISO_EET2_T4__param_1,
	.param .u32 _ZN3cub18CUB_300001_SM_10006detail6reduce18DeviceReduceKernelINS2_10policy_hubIdjN4cuda3__47maximumIdEEE10Policy1000EN6thrust24THRUST_300001_SM_1000_NS6detail15normal_iteratorINSC_10device_ptrIdEEEEjS8_dNS5_3std3__410__identityEEEvT0_PT3_T1_NS0_13GridEvenShareISO_EET2_T4__param_2,
	.param .align 4 .b8 _ZN3cub18CUB_300001_SM_10006detail6reduce18DeviceReduceKernelINS2_10policy_hubIdjN4cuda3__47maximumIdEEE10Policy1000EN6thrust24THRUST_300001_SM_1000_NS6detail15normal_iteratorINSC_10device_ptrIdEEEEjS8_dNS5_3std3__410__identityEEEvT0_PT3_T1_NS0_13GridEvenShareISO_EET2_T4__param_3[40],
	.param .align 1 .b8 _ZN3cub18CUB_300001_SM_10006detail6reduce18DeviceReduceKernelINS2_10policy_hubIdjN4cuda3__47maximumIdEEE10Policy1000EN6thrust24THRUST_300001_SM_1000_NS6detail15normal_iteratorINSC_10device_ptrIdEEEEjS8_dNS5_3std3__410__identityEEEvT0_PT3_T1_NS0_13GridEvenShareISO_EET2_T4__param_4[1],
	.param .align 1 .b8 _ZN3cub18CUB_300001_SM_10006detail6reduce18DeviceReduceKernelINS2_10policy_hubIdjN4cuda3__47maximumIdEEE10Policy1000EN6thrust24THRUST_300001_SM_1000_NS6detail15normal_iteratorINSC_10device_ptrIdEEEEjS8_dNS5_3std3__410__identityEEEvT0_PT3_T1_NS0_13GridEvenShareISO_EET2_T4__param_5[1]
)
.maxntid 256
{
	.reg .pred 	%p<166>;
	.reg .b16 	%rs<4>;
	.reg .b32 	%r<354>;
	.reg .b64 	%rd<160>;
	.reg .b64 	%fd<305>;
	// demoted variable
	.shared .align 8 .b8 _ZZN3cub18CUB_300001_SM_10006detail6reduce18DeviceReduceKernelINS2_10policy_hubIdjN4cuda3__47maximumIdEEE10Policy1000EN6thrust24THRUST_300001_SM_1000_NS6detail15normal_iteratorINSC_10device_ptrIdEEEEjS8_dNS5_3std3__410__identityEEEvT0_PT3_T1_NS0_13GridEvenShareISO_EET2_T4_E12temp_storage[80];
	ld.param.u32 	%r1, [_ZN3cub18CUB_300001_SM_10006detail6reduce18DeviceReduceKernelINS2_10policy_hubIdjN4cuda3__47maximumIdEEE10Policy1000EN6thrust24THRUST_300001_SM_1000_NS6detail15normal_iteratorINSC_10device_ptrIdEEEEjS8_dNS5_3std3__410__identityEEEvT0_PT3_T1_NS0_13GridEvenShareISO_EET2_T4__param_3+20];
	ld.param.u32 	%r2, [_ZN3cub18CUB_300001_SM_10006detail6reduce18DeviceReduceKernelINS2_10policy_hubIdjN4cuda3__47maximumIdEEE10Policy1000EN6thrust24THRUST_300001_SM_1000_NS6detail15normal_iteratorINSC_10device_ptrIdEEEEjS8_dNS5_3std3__410__identityEEEvT0_PT3_T1_NS0_13GridEvenShareISO_EET2_T4__param_3+24];
	ld.param.u64 	%rd3, [_ZN3cub18CUB_300001_SM_10006detail6reduce18DeviceReduceKernelINS2_10policy_hubIdjN4cuda3__47maximumIdEEE10Policy1000EN6thrust24THRUST_300001_SM_1000_NS6detail15normal_iteratorINSC_10device_ptrIdEEEEjS8_dNS5_3std3__410__identityEEEvT0_PT3_T1_NS0_13GridEvenShareISO_EET2_T4__param_0];
	cvta.to.global.u64 	%rd1, %rd3;
	mov.u32 	%r3, %ctaid.x;
	shl.b32 	%r4, %r2, 11;
	shl.b32 	%r345, %r3, 11;
	sub.s32 	%r6, %r1, %r345;
	setp.gt.u32 	%p1, %r6, 2047;
	@%p1 bra 	$L__BB5_26;
	mov.u32 	%r7, %tid.x;
	setp.ge.u32 	%p79, %r7, %r6;
	mov.f64 	%fd293, 0d0000000000000000;
	mov.u32 	%r336, %r7;
	@%p79 bra 	$L__BB5_3;
	add.s32 	%r180, %r345, %r7;
	mul.wide.u32 	%rd76, %r180, 8;
	add.s64 	%rd77, %rd1, %rd76;
	ld.global.f64 	%fd293, [%rd77];
	add.s32 	%r336, %r7, 256;
$L__BB5_3:
	setp.ge.u32 	%p80, %r336, %r6;
	@%p80 bra 	$L__BB5_17;
	not.b32 	%r181, %r336;
	add.s32 	%r182, %r1, %r181;
	sub.s32 	%r183, %r182, %r345;
	shr.u32 	%r184, %r183, 8;
	add.s32 	%r10, %r184, 1;
	and.b32  	%r11, %r10, 15;
	setp.lt.u32 	%p81, %r183, 3840;
	@%p81 bra 	$L__BB5_8;
	or.b32  	%r335, %r336, 2048;
	add.s32 	%r334, %r336, %r345;
	and.b32  	%r185, %r10, 33554416;
	neg.s32 	%r333, %r185;
$L__BB5_6:
	.pragma "nounroll";
	mul.wide.u32 	%rd78, %r334, 8;
	add.s64 	%rd79, %rd1, %rd78;
	ld.global.f64 	%fd155, [%rd79];
	setp.lt.f64 	%p82, %fd293, %fd155;
	selp.f64 	%fd156, %fd155, %fd293, %p82;
	add.s32 	%r186, %r334, 256;
	mul.wide.u32 	%rd80, %r186, 8;
	add.s64 	%rd81, %rd1, %rd80;
	ld.global.f64 	%fd157, [%rd81];
	setp.lt.f64 	%p83, %fd156, %fd157;
	selp.f64 	%fd158, %fd157, %fd156, %p83;
	add.s32 	%r187, %r334, 512;
	mul.wide.u32 	%rd82, %r187, 8;
	add.s64 	%rd83, %rd1, %rd82;
	ld.global.f64 	%fd159, [%rd83];
	setp.lt.f64 	%p84, %fd158, %fd159;
	selp.f64 	%fd160, %fd159, %fd158, %p84;
	add.s32 	%r188, %r334, 768;
	mul.wide.u32 	%rd84, %r188, 8;
	add.s64 	%rd85, %rd1, %rd84;
	ld.global.f64 	%fd161, [%rd85];
	setp.lt.f64 	%p85, %fd160, %fd161;
	selp.f64 	%fd162, %fd161, %fd160, %p85;
	add.s32 	%r189, %r334, 1024;
	mul.wide.u32 	%rd86, %r189, 8;
	add.s64 	%rd87, %rd1, %rd86;
	ld.global.f64 	%fd163, [%rd87];
	setp.lt.f64 	%p86, %fd162, %fd163;
	selp.f64 	%fd164, %fd163, %fd162, %p86;
	add.s32 	%r190, %r334, 1280;
	mul.wide.u32 	%rd88, %r190, 8;
	add.s64 	%rd89, %rd1, %rd88;
	ld.global.f64 	%fd165, [%rd89];
	setp.lt.f64 	%p87, %fd164, %fd165;
	selp.f64 	%fd166, %fd165, %fd164, %p87;
	add.s32 	%r191, %r334, 1536;
	mul.wide.u32 	%rd90, %r191, 8;
	add.s64 	%rd91, %rd1, %rd90;
	ld.global.f64 	%fd167, [%rd91];
	setp.lt.f64 	%p88, %fd166, %fd167;
	selp.f64 	%fd168, %fd167, %fd166, %p88;
	add.s32 	%r192, %r334, 1792;
	mul.wide.u32 	%rd92, %r192, 8;
	add.s64 	%rd93, %rd1, %rd92;
	ld.global.f64 	%fd169, [%rd93];
	setp.lt.f64 	%p89, %fd168, %fd169;
	selp.f64 	%fd170, %fd169, %fd168, %p89;
	add.s32 	%r193, %r334, 2048;
	mul.wide.u32 	%rd94, %r193, 8;
	add.s64 	%rd95, %rd1, %rd94;
	ld.global.f64 	%fd171, [%rd95];
	setp.lt.f64 	%p90, %fd170, %fd171;
	selp.f64 	%fd172, %fd171, %fd170, %p90;
	add.s32 	%r194, %r334, 2304;
	mul.wide.u32 	%rd96, %r194, 8;
	add.s64 	%rd97, %rd1, %rd96;
	ld.global.f64 	%fd173, [%rd97];
	setp.lt.f64 	%p91, %fd172, %fd173;
	selp.f64 	%fd174, %fd173, %fd172, %p91;
	add.s32 	%r195, %r334, 2560;
	mul.wide.u32 	%rd98, %r195, 8;
	add.s64 	%rd99, %rd1, %rd98;
	ld.global.f64 	%fd175, [%rd99];
	setp.lt.f64 	%p92, %fd174, %fd175;
	selp.f64 	%fd176, %fd175, %fd174, %p92;
	add.s32 	%r196, %r334, 2816;
	mul.wide.u32 	%rd100, %r196, 8;
	add.s64 	%rd101, %rd1, %rd100;
	ld.global.f64 	%fd177, [%rd101];
	setp.lt.f64 	%p93, %fd176, %fd177;
	selp.f64 	%fd178, %fd177, %fd176, %p93;
	add.s32 	%r197, %r334, 3072;
	mul.wide.u32 	%rd102, %r197, 8;
	add.s64 	%rd103, %rd1, %rd102;
	ld.global.f64 	%fd179, [%rd103];
	setp.lt.f64 	%p94, %fd178, %fd179;
	selp.f64 	%fd180, %fd179, %fd178, %p94;
	add.s32 	%r198, %r334, 3328;
	mul.wide.u32 	%rd104, %r198, 8;
	add.s64 	%rd105, %rd1, %rd104;
	ld.global.f64 	%fd181, [%rd105];
	setp.lt.f64 	%p95, %fd180, %fd181;
	selp.f64 	%fd182, %fd181, %fd180, %p95;
	add.s32 	%r199, %r334, 3584;
	mul.wide.u32 	%rd106, %r199, 8;
	add.s64 	%rd107, %rd1, %rd106;
	ld.global.f64 	%fd183, [%rd107];
	setp.lt.f64 	%p96, %fd182, %fd183;
	selp.f64 	%fd184, %fd183, %fd182, %p96;
	add.s32 	%r200, %r334, 3840;
	mul.wide.u32 	%rd108, %r200, 8;
	add.s64 	%rd109, %rd1, %rd108;
	ld.global.f64 	%fd185, [%rd109];
	setp.lt.f64 	%p97, %fd184, %fd185;
	selp.f64 	%fd293, %fd185, %fd184, %p97;
	add.s32 	%r335, %r335, 4096;
	add.s32 	%r334, %r334, 4096;
	add.s32 	%r333, %r333, 16;
	setp.ne.s32 	%p98, %r333, 0;
	@%p98 bra 	$L__BB5_6;
	add.s32 	%r336, %r335, -2048;
$L__BB5_8:
	setp.eq.s32 	%p99, %r11, 0;
	@%p99 bra 	$L__BB5_17;
	and.b32  	%r23, %r10, 7;
	setp.lt.u32 	%p100, %r11, 8;
	@%p100 bra 	$L__BB5_11;
	add.s32 	%r201, %r345, %r336;
	mul.wide.u32 	%rd110, %r201, 8;
	add.s64 	%rd111, %rd1, %rd110;
	ld.global.f64 	%fd187, [%rd111];
	setp.lt.f64 	%p101, %fd293, %fd187;
	selp.f64 	%fd188, %fd187, %fd293, %p101;
	add.s32 	%r202, %r201, 256;
	mul.wide.u32 	%rd112, %r202, 8;
	add.s64 	%rd113, %rd1, %rd112;
	ld.global.f64 	%fd189, [%rd113];
	setp.lt.f64 	%p102, %fd188, %fd189;
	selp.f64 	%fd190, %fd189, %fd188, %p102;
	add.s32 	%r203, %r201, 512;
	mul.wide.u32 	%rd114, %r203, 8;
	add.s64 	%rd115, %rd1, %rd114;
	ld.global.f64 	%fd191, [%rd115];
	setp.lt.f64 	%p103, %fd190, %fd191;
	selp.f64 	%fd192, %fd191, %fd190, %p103;
	add.s32 	%r204, %r201, 768;
	mul.wide.u32 	%rd116, %r204, 8;
	add.s64 	%rd117, %rd1, %rd116;
	ld.global.f64 	%fd193, [%rd117];
	setp.lt.f64 	%p104, %fd192, %fd193;
	selp.f64 	%fd194, %fd193, %fd192, %p104;
	add.s32 	%r205, %r201, 1024;
	mul.wide.u32 	%rd118, %r205, 8;
	add.s64 	%rd119, %rd1, %rd118;
	ld.global.f64 	%fd195, [%rd119];
	setp.lt.f64 	%p105, %fd194, %fd195;
	selp.f64 	%fd196, %fd195, %fd194, %p105;
	add.s32 	%r206, %r201, 1280;
	mul.wide.u32 	%rd120, %r206, 8;
	add.s64 	%rd121, %rd1, %rd120;
	ld.global.f64 	%fd197, [%rd121];
	setp.lt.f64 	%p106, %fd196, %fd197;
	selp.f64 	%fd198, %fd197, %fd196, %p106;
	add.s32 	%r207, %r201, 1536;
	mul.wide.u32 	%rd122, %r207, 8;
	add.s64 	%rd123, %rd1, %rd122;
	ld.global.f64 	%fd199, [%rd123];
	setp.lt.f64 	%p107, %fd198, %fd199;
	selp.f64 	%fd200, %fd199, %fd198, %p107;
	add.s32 	%r208, %r201, 1792;
	mul.wide.u32 	%rd124, %r208, 8;
	add.s64 	%rd125, %rd1, %rd124;
	ld.global.f64 	%fd201, [%rd125];
	setp.lt.f64 	%p108, %fd200, %fd201;
	selp.f64 	%fd293, %fd201, %fd200, %p108;
	add.s32 	%r336, %r336, 2048;
$L__BB5_11:
	setp.eq.s32 	%p109, %r23, 0;
	@%p109 bra 	$L__BB5_17;
	and.b32  	%r26, %r10, 3;
	setp.lt.u32 	%p110, %r23, 4;
	@%p110 bra 	$L__BB5_14;
	add.s32 	%r209, %r345, %r336;
	mul.wide.u32 	%rd126, %r209, 8;
	add.s64 	%rd127, %rd1, %rd126;
	ld.global.f64 	%fd203, [%rd127];
	setp.lt.f64 	%p111, %fd293, %fd203;
	selp.f64 	%fd204, %fd203, %fd293, %p111;
	add.s32 	%r210, %r209, 256;
	mul.wide.u32 	%rd128, %r210, 8;
	add.s64 	%rd129, %rd1, %rd128;
	ld.global.f64 	%fd205, [%rd129];
	setp.lt.f64 	%p112, %fd204, %fd205;
	selp.f64 	%fd206, %fd205, %fd204, %p112;
	add.s32 	%r211, %r209, 512;
	mul.wide.u32 	%rd130, %r211, 8;
	add.s64 	%rd131, %rd1, %rd130;
	ld.global.f64 	%fd207, [%rd131];
	setp.lt.f64 	%p113, %fd206, %fd207;
	selp.f64 	%fd208, %fd207, %fd206, %p113;
	add.s32 	%r212, %r209, 768;
	mul.wide.u32 	%rd132, %r212, 8;
	add.s64 	%rd133, %rd1, %rd132;
	ld.global.f64 	%fd209, [%rd133];
	setp.lt.f64 	%p114, %fd208, %fd209;
	selp.f64 	%fd293, %fd209, %fd208, %p114;
	add.s32 	%r336, %r336, 1024;
$L__BB5_14:
	setp.eq.s32 	%p115, %r26, 0;
	@%p115 bra 	$L__BB5_17;
	add.s32 	%r340, %r336, %r345;
	neg.s32 	%r339, %r26;
$L__BB5_16:
	.pragma "nounroll";
	mul.wide.u32 	%rd134, %r340, 8;
	add.s64 	%rd135, %rd1, %rd134;
	ld.global.f64 	%fd210, [%rd135];
	setp.lt.f64 	%p116, %fd293, %fd210;
	selp.f64 	%fd293, %fd210, %fd293, %p116;
	add.s32 	%r340, %r340, 256;
	add.s32 	%r339, %r339, 1;
	setp.ne.s32 	%p117, %r339, 0;
	@%p117 bra 	$L__BB5_16;
$L__BB5_17:
	setp.lt.u32 	%p118, %r6, 256;
	@%p118 bra 	$L__BB5_22;
	// begin inline asm
	mov.u32 %r276, %laneid;
	// end inline asm
	mov.b64 	%rd146, %fd293;
	mov.b64 	{%r278, %r283}, %rd146;
	mov.b32 	%r284, 1;
	mov.b32 	%r325, 31;
	mov.b32 	%r326, -1;
	// begin inline asm
	shfl.sync.down.b32 %r277, %r278, %r284, %r325, %r326;
	// end inline asm
	// begin inline asm
	shfl.sync.down.b32 %r282, %r283, %r284, %r325, %r326;
	// end inline asm
	mov.b64 	%rd147, {%r277, %r282};
	mov.b64 	%fd258, %rd147;
	setp.gt.s32 	%p146, %r276, 30;
	setp.lt.f64 	%p147, %fd293, %fd258;
	selp.f64 	%fd259, %fd258, %fd293, %p147;
	selp.f64 	%fd260, %fd293, %fd259, %p146;
	mov.b64 	%rd148, %fd260;
	mov.b64 	{%r288, %r293}, %rd148;
	mov.b32 	%r294, 2;
	// begin inline asm
	shfl.sync.down.b32 %r287, %r288, %r294, %r325, %r326;
	// end inline asm
	// begin inline asm
	shfl.sync.down.b32 %r292, %r293, %r294, %r325, %r326;
	// end inline asm
	mov.b64 	%rd149, {%r287, %r292};
	mov.b64 	%fd261, %rd149;
	setp.gt.s32 	%p148, %r276, 29;
	setp.lt.f64 	%p149, %fd260, %fd261;
	selp.f64 	%fd262, %fd261, %fd260, %p149;
	selp.f64 	%fd263, %fd260, %fd262, %p148;
	mov.b64 	%rd150, %fd263;
	mov.b64 	{%r298, %r303}, %rd150;
	mov.b32 	%r304, 4;
	// begin inline asm
	shfl.sync.down.b32 %r297, %r298, %r304, %r325, %r326;
	// end inline asm
	// begin inline asm
	shfl.sync.down.b32 %r302, %r303, %r304, %r325, %r326;
	// end inline asm
	mov.b64 	%rd151, {%r297, %r302};
	mov.b64 	%fd264, %rd151;
	setp.gt.s32 	%p150, %r276, 27;
	setp.lt.f64 	%p151, %fd263, %fd264;
	selp.f64 	%fd265, %fd264, %fd263, %p151;
	selp.f64 	%fd266, %fd263, %fd265, %p150;
	mov.b64 	%rd152, %fd266;
	mov.b64 	{%r308, %r313}, %rd152;
	mov.b32 	%r314, 8;
	// begin inline asm
	shfl.sync.down.b32 %r307, %r308, %r314, %r325, %r326;
	// end inline asm
	// begin inline asm
	shfl.sync.down.b32 %r312, %r313, %r314, %r325, %r326;
	// end inline asm
	mov.b64 	%rd153, {%r307, %r312};
	mov.b64 	%fd267, %rd153;
	setp.gt.s32 	%p152, %r276, 23;
	setp.lt.f64 	%p153, %fd266, %fd267;
	selp.f64 	%fd268, %fd267, %fd266, %p153;
	selp.f64 	%fd269, %fd266, %fd268, %p152;
	mov.b64 	%rd154, %fd269;
	mov.b64 	{%r318, %r323}, %rd154;
	mov.b32 	%r324, 16;
	// begin inline asm
	shfl.sync.down.b32 %r317, %r318, %r324, %r325, %r326;
	// end inline asm
	// begin inline asm
	shfl.sync.down.b32 %r322, %r323, %r324, %r325, %r326;
	// end inline asm
	mov.b64 	%rd155, {%r317, %r322};
	mov.b64 	%fd270, %rd155;
	setp.gt.s32 	%p154, %r276, 15;
	setp.lt.f64 	%p155, %fd269, %fd270;
	selp.f64 	%fd16, %fd270, %fd269, %p155;
	selp.f64 	%fd304, %fd269, %fd16, %p154;
	setp.ne.s32 	%p156, %r276, 0;
	@%p156 bra 	$L__BB5_20;
	shr.u32 	%r327, %r7, 2;
	and.b32  	%r328, %r327, 248;
	mov.u32 	%r329, _ZZN3cub18CUB_300001_SM_10006detail6reduce18DeviceReduceKernelINS2_10policy_hubIdjN4cuda3__47maximumIdEEE10Policy1000EN6thrust24THRUST_300001_SM_1000_NS6detail15normal_iteratorINSC_10device_ptrIdEEEEjS8_dNS5_3std3__410__identityEEEvT0_PT3_T1_NS0_13GridEvenShareISO_EET2_T4_E12temp_storage;
	add.s32 	%r330, %r329, %r328;
	st.shared.f64 	[%r330+8], %fd16;
$L__BB5_20:
	bar.sync 	0;
	setp.ne.s32 	%p157, %r7, 0;
	@%p157 bra 	$L__BB5_48;
	ld.shared.f64 	%fd271, [_ZZN3cub18CUB_300001_SM_10006detail6reduce18DeviceReduceKernelINS2_10policy_hubIdjN4cuda3__47maximumIdEEE10Policy1000EN6thrust24THRUST_300001_SM_1000_NS6detail15normal_iteratorINSC_10device_ptrIdEEEEjS8_dNS5_3std3__410__identityEEEvT0_PT3_T1_NS0_13GridEvenShareISO_EET2_T4_E12temp_storage+16];
	setp.lt.f64 	%p158, %fd304, %fd271;
	selp.f64 	%fd272, %fd271, %fd304, %p158;
	ld.shared.f64 	%fd273, [_ZZN3cub18CUB_300001_SM_10006detail6reduce18DeviceReduceKernelINS2_10policy_hubIdjN4cuda3__47maximumIdEEE10Policy1000EN6thrust24THRUST_300001_SM_1000_NS6detail15normal_iteratorINSC_10device_ptrIdEEEEjS8_dNS5_3std3__410__identityEEEvT0_PT3_T1_NS0_13GridEvenShareISO_EET2_T4_E12temp_storage+24];
	setp.lt.f64 	%p159, %fd272, %fd273;
	selp.f64 	%fd274, %fd273, %fd272, %p159;
	ld.shared.f64 	%fd275, [_ZZN3cub18CUB_300001_SM_10006detail6reduce18DeviceReduceKernelINS2_10policy_hubIdjN4cuda3__47maximumIdEEE10Policy1000EN6thrust24THRUST_300001_SM_1000_NS6detail15normal_iteratorINSC_10device_ptrIdEEEEjS8_dNS5_3std3__410__identityEEEvT0_PT3_T1_NS0_13GridEvenShareISO_EET2_T4_E12temp_storage+32];
	setp.lt.f64 	%p160, %fd274, %fd275;
	selp.f64 	%fd276, %fd275, %fd274, %p160;
	ld.shared.f64 	%fd277, [_ZZN3cub18CUB_300001_SM_10006detail6reduce18DeviceReduceKernelINS2_10policy_hubIdjN4cuda3__47maximumIdEEE10Policy1000EN6thrust24THRUST_300001_SM_1000_NS6detail15normal_iteratorINSC_10device_ptrIdEEEEjS8_dNS5_3std3__410__identityEEEvT0_PT3_T1_NS0_13GridEvenShareISO_EET2_T4_E12temp_storage+40];
	setp.lt.f64 	%p161, %fd276, %fd277;
	selp.f64 	%fd278, %fd277, %fd276, %p161;
	ld.shared.f64 	%fd279, [_ZZN3cub18CUB_300001_SM_10006detail6reduce18DeviceReduceKernelINS2_10policy_hubIdjN4cuda3__47maximumIdEEE10Policy1000EN6thrust24THRUST_300001_SM_1000_NS6detail15normal_iteratorINSC_10device_ptrIdEEEEjS8_dNS5_3std3__410__identityEEEvT0_PT3_T1_NS0_13GridEvenShareISO_EET2_T4_E12temp_storage+48];
	setp.lt.f64 	%p162, %fd278, %fd279;
	selp.f64 	%fd280, %fd279, %fd278, %p162;
	ld.shared.f64 	%fd281, [_ZZN3cub18CUB_300001_SM_10006detail6reduce18DeviceReduceKernelINS2_10policy_hubIdjN4cuda3__47maximumIdEEE10Policy1000EN6thrust24THRUST_300001_SM_1000_NS6detail15normal_iteratorINSC_10device_ptrIdEEEEjS8_dNS5_3std3__410__identityEEEvT0_PT3_T1_NS0_13GridEvenShareISO_EET2_T4_E12temp_storage+56];
	setp.lt.f64 	%p163, %fd280, %fd281;
	selp.f64 	%fd282, %fd281, %fd280, %p163;
	ld.shared.f64 	%fd283, [_ZZN3cub18CUB_300001_SM_10006detail6reduce18DeviceReduceKernelINS2_10policy_hubIdjN4cuda3__47maximumIdEEE10Policy1000EN6thrust24THRUST_300001_SM_1000_NS6detail15normal_iteratorINSC_10device_ptrIdEEEEjS8_dNS5_3std3__410__identityEEEvT0_PT3_T1_NS0_13GridEvenShareISO_EET2_T4_E12temp_storage+64];
	setp.lt.f64 	%p164, %fd282, %fd283;
	selp.f64 	%fd304, %fd283, %fd282, %p164;
	bra.uni 	$L__BB5_48;
$L__BB5_22:
	// begin inline asm
	mov.u32 %r213, %laneid;
	// end inline asm
	and.b32  	%r264, %r7, 992;
	add.s32 	%r265, %r264, 32;
	setp.gt.u32 	%p119, %r265, %r6;
	not.b32 	%r266, %r264;
	add.s32 	%r267, %r6, %r266;
	selp.b32 	%r262, %r267, 31, %p119;
	mov.b64 	%rd136, %fd293;
	mov.b64 	{%r215, %r220}, %rd136;
	mov.b32 	%r221, 1;
	mov.b32 	%r263, -1;
	// begin inline asm
	shfl.sync.down.b32 %r214, %r215, %r221, %r262, %r263;
	// end inline asm
	// begin inline asm
	shfl.sync.down.b32 %r219, %r220, %r221, %r262, %r263;
	// end inline asm
	mov.b64 	%rd137, {%r214, %r219};
	mov.b64 	%fd211, %rd137;
	setp.lt.s32 	%p120, %r213, %r262;
	setp.lt.f64 	%p121, %fd293, %fd211;
	selp.f64 	%fd212, %fd211, %fd293, %p121;
	selp.f64 	%fd213, %fd212, %fd293, %p120;
	mov.b64 	%rd138, %fd213;
	mov.b64 	{%r225, %r230}, %rd138;
	mov.b32 	%r231, 2;
	// begin inline asm
	shfl.sync.down.b32 %r224, %r225, %r231, %r262, %r263;
	// end inline asm
	// begin inline asm
	shfl.sync.down.b32 %r229, %r230, %r231, %r262, %r263;
	// end inline asm
	mov.b64 	%rd139, {%r224, %r229};
	mov.b64 	%fd214, %rd139;
	add.s32 	%r268, %r213, 2;
	setp.gt.s32 	%p122, %r268, %r262;
	setp.lt.f64 	%p123, %fd213, %fd214;
	selp.f64 	%fd215, %fd214, %fd213, %p123;
	selp.f64 	%fd216, %fd213, %fd215, %p122;
	mov.b64 	%rd140, %fd216;
	mov.b64 	{%r235, %r240}, %rd140;
	mov.b32 	%r241, 4;
	// begin inline asm
	shfl.sync.down.b32 %r234, %r235, %r241, %r262, %r263;
	// end inline asm
	// begin inline asm
	shfl.sync.down.b32 %r239, %r240, %r241, %r262, %r263;
	// end inline asm
	mov.b64 	%rd141, {%r234, %r239};
	mov.b64 	%fd217, %rd141;
	add.s32 	%r269, %r213, 4;
	setp.gt.s32 	%p124, %r269, %r262;
	setp.lt.f64 	%p125, %fd216, %fd217;
	selp.f64 	%fd218, %fd217, %fd216, %p125;
	selp.f64 	%fd219, %fd216, %fd218, %p124;
	mov.b64 	%rd142, %fd219;
	mov.b64 	{%r245, %r250}, %rd142;
	mov.b32 	%r251, 8;
	// begin inline asm
	shfl.sync.down.b32 %r244, %r245, %r251, %r262, %r263;
	// end inline asm
	// begin inline asm
	shfl.sync.down.b32 %r249, %r250, %r251, %r262, %r263;
	// end inline asm
	mov.b64 	%rd143, {%r244, %r249};
	mov.b64 	%fd220, %rd143;
	add.s32 	%r270, %r213, 8;
	setp.gt.s32 	%p126, %r270, %r262;
	setp.lt.f64 	%p127, %fd219, %fd220;
	selp.f64 	%fd221, %fd220, %fd219, %p127;
	selp.f64 	%fd222, %fd219, %fd221, %p126;
	mov.b64 	%rd144, %fd222;
	mov.b64 	{%r255, %r260}, %rd144;
	mov.b32 	%r261, 16;
	// begin inline asm
	shfl.sync.down.b32 %r254, %r255, %r261, %r262, %r263;
	// end inline asm
	// begin inline asm
	shfl.sync.down.b32 %r259, %r260, %r261, %r262, %r263;
	// end inline asm
	mov.b64 	%rd145, {%r254, %r259};
	mov.b64 	%fd223, %rd145;
	add.s32 	%r271, %r213, 16;
	setp.gt.s32 	%p128, %r271, %r262;
	setp.lt.f64 	%p129, %fd222, %fd223;
	selp.f64 	%fd224, %fd223, %fd222, %p129;
	selp.f64 	%fd304, %fd222, %fd224, %p128;
	setp.ne.s32 	%p130, %r213, 0;
	@%p130 bra 	$L__BB5_24;
	shr.u32 	%r272, %r7, 2;
	and.b32  	%r273, %r272, 248;
	mov.u32 	%r274, _ZZN3cub18CUB_300001_SM_10006detail6reduce18DeviceReduceKernelINS2_10policy_hubIdjN4cuda3__47maximumIdEEE10Policy1000EN6thrust24THRUST_300001_SM_1000_NS6detail15normal_iteratorINSC_10device_ptrIdEEEEjS8_dNS5_3std3__410__identityEEEvT0_PT3_T1_NS0_13GridEvenShareISO_EET2_T4_E12temp_storage;
	add.s32 	%r275, %r274, %r273;
	st.shared.f64 	[%r275+8], %fd304;
$L__BB5_24:
	bar.sync 	0;
	setp.ne.s32 	%p131, %r7, 0;
	@%p131 bra 	$L__BB5_48;
	setp.gt.u32 	%p132, %r6, 32;
	ld.shared.f64 	%fd225, [_ZZN3cub18CUB_300001_SM_10006detail6reduce18DeviceReduceKernelINS2_10policy_hubIdjN4cuda3__47maximumIdEEE10Policy1000EN6thrust24THRUST_300001_SM_1000_NS6detail15normal_iteratorINSC_10device_ptrIdEEEEjS8_dNS5_3std3__410__identityEEEvT0_PT3_T1_NS0_13GridEvenShareISO_EET2_T4_E12temp_storage+16];
	setp.lt.f64 	%p133, %fd304, %fd225;
	selp.f64 	%fd227, %fd225, %fd304, %p133;
	selp.f64 	%fd228, %fd227, %fd304, %p132;
	setp.gt.u32 	%p134, %r6, 64;
	ld.shared.f64 	%fd230, [_ZZN3cub18CUB_300001_SM_10006detail6reduce18DeviceReduceKernelINS2_10policy_hubIdjN4cuda3__47maximumIdEEE10Policy1000EN6thrust24THRUST_300001_SM_1000_NS6detail15normal_iteratorINSC_10device_ptrIdEEEEjS8_dNS5_3std3__410__identityEEEvT0_PT3_T1_NS0_13GridEvenShareISO_EET2_T4_E12temp_storage+24];
	setp.lt.f64 	%p135, %fd228, %fd230;
	selp.f64 	%fd232, %fd230, %fd228, %p135;
	selp.f64 	%fd233, %fd232, %fd228, %p134;
	setp.gt.u32 	%p136, %r6, 96;
	ld.shared.f64 	%fd235, [_ZZN3cub18CUB_300001_SM_10006detail6reduce18DeviceReduceKernelINS2_10policy_hubIdjN4cuda3__47maximumIdEEE10Policy1000EN6thrust24THRUST_300001_SM_1000_NS6detail15normal_iteratorINSC_10device_ptrIdEEEEjS8_dNS5_3std3__410__identityEEEvT0_PT3_T1_NS0_13GridEvenShareISO_EET2_T4_E12temp_storage+32];
	setp.lt.f64 	%p137, %fd233, %fd235;
	selp.f64 	%fd237, %fd235, %fd233, %p137;
	selp.f64 	%fd238, %fd237, %fd233, %p136;
	setp.gt.u32 	%p138, %r6, 128;
	ld.shared.f64 	%fd240, [_ZZN3cub18CUB_300001_SM_10006detail6reduce18DeviceReduceKernelINS2_10policy_hubIdjN4cuda3__47maximumIdEEE10Policy1000EN6thrust24THRUST_300001_SM_1000_NS6detail15normal_iteratorINSC_10device_ptrIdEEEEjS8_dNS5_3std3__410__identityEEEvT0_PT3_T1_NS0_13GridEvenShareISO_EET2_T4_E12temp_storage+40];
	setp.lt.f64 	%p139, %fd238, %fd240;
	selp.f64 	%fd242, %fd240, %fd238, %p139;
	selp.f64 	%fd243, %fd242, %fd238, %p138;
	setp.gt.u32 	%p140, %r6, 160;
	ld.shared.f64 	%fd245, [_ZZN3cub18CUB_300001_SM_10006detail6reduce18DeviceReduceKernelINS2_10policy_hubIdjN4cuda3__47maximumIdEEE10Policy1000EN6thrust24THRUST_300001_SM_1000_NS6detail15normal_iteratorINSC_10device_ptrIdEEEEjS8_dNS5_3std3__410__identityEEEvT0_PT3_T1_NS0_13GridEvenShareISO_EET2_T4_E12temp_storage+48];
	setp.lt.f64 	%p141, %fd243, %fd245;
	selp.f64 	%fd247, %fd245, %fd243, %p141;
	selp.f64 	%fd248, %fd247, %fd243, %p140;
	setp.gt.u32 	%p142, %r6, 192;
	ld.shared.f64 	%fd250, [_ZZN3cub18CUB_300001_SM_10006detail6reduce18DeviceReduceKernelINS2_10policy_hubIdjN4cuda3__47maximumIdEEE10Policy1000EN6thrust24THRUST_300001_SM_1000_NS6detail15normal_iteratorINSC_10device_ptrIdEEEEjS8_dNS5_3std3__410__identityEEEvT0_PT3_T1_NS0_13GridEvenShareISO_EET2_T4_E12temp_storage+56];
	setp.lt.f64 	%p143, %fd248, %fd250;
	selp.f64 	%fd252, %fd250, %fd248, %p143;
	selp.f64 	%fd253, %fd252, %fd248, %p142;
	setp.gt.u32 	%p144, %r6, 224;
	ld.shared.f64 	%fd255, [_ZZN3cub18CUB_300001_SM_10006detail6reduce18DeviceReduceKernelINS2_10policy_hubIdjN4cuda3__47maximumIdEEE10Policy1000EN6thrust24THRUST_300001_SM_1000_NS6detail15normal_iteratorINSC_10device_ptrIdEEEEjS8_dNS5_3std3__410__identityEEEvT0_PT3_T1_NS0_13GridEvenShareISO_EET2_T4_E12temp_storage+64];
	setp.lt.f64 	%p145, %fd253, %fd255;
	selp.f64 	%fd257, %fd255, %fd253, %p145;
	selp.f64 	%fd304, %fd257, %fd253, %p144;
	bra.uni 	$L__BB5_48;
$L__BB5_26:
	mov.u32 	%r35, %tid.x;
	add.s32 	%r72, %r35, %r345;
	mul.wide.u32 	%rd4, %r72, 8;
	add.s64 	%rd5, %rd1, %rd4;
	ld.global.f64 	%fd41, [%rd5];
	ld.global.f64 	%fd42, [%rd5+2048];
	ld.global.f64 	%fd43, [%rd5+4096];
	ld.global.f64 	%fd44, [%rd5+6144];
	ld.global.f64 	%fd45, [%rd5+8192];
	ld.global.f64 	%fd46, [%rd5+10240];
	ld.global.f64 	%fd47, [%rd5+12288];
	ld.global.f64 	%fd48, [%rd5+14336];
	setp.lt.f64 	%p2, %fd41, %fd42;
	selp.f64 	%fd49, %fd42, %fd41, %p2;
	setp.lt.f64 	%p3, %fd49, %fd43;
	selp.f64 	%fd50, %fd43, %fd49, %p3;
	setp.lt.f64 	%p4, %fd50, %fd44;
	selp.f64 	%fd51, %fd44, %fd50, %p4;
	setp.lt.f64 	%p5, %fd51, %fd45;
	selp.f64 	%fd52, %fd45, %fd51, %p5;
	setp.lt.f64 	%p6, %fd52, %fd46;
	selp.f64 	%fd53, %fd46, %fd52, %p6;
	setp.lt.f64 	%p7, %fd53, %fd47;
	selp.f64 	%fd54, %fd47, %fd53, %p7;
	setp.lt.f64 	%p8, %fd54, %fd48;
	selp.f64 	%fd303, %fd48, %fd54, %p8;
	setp.lt.u32 	%p9, %r6, %r4;
	@%p9 bra 	$L__BB5_44;
	add.s32 	%r36, %r4, %r345;
	not.b32 	%r74, %r35;
	add.s32 	%r75, %r74, %r1;
	sub.s32 	%r76, %r75, %r4;
	sub.s32 	%r342, %r76, %r345;
	add.s32 	%r77, %r36, %r35;
	add.s32 	%r341, %r77, 2048;
	mov.b32 	%r344, 0;
	mov.u32 	%r343, %r36;
$L__BB5_28:
	shl.b32 	%r78, %r2, 11;
	add.s32 	%r345, %r345, %r78;
	add.s32 	%r79, %r1, -2048;
	setp.gt.u32 	%p10, %r345, %r79;
	@%p10 bra 	$L__BB5_30;
	add.s32 	%r80, %r35, %r345;
	mul.wide.u32 	%rd6, %r80, 8;
	add.s64 	%rd7, %rd1, %rd6;
	ld.global.f64 	%fd55, [%rd7];
	ld.global.f64 	%fd56, [%rd7+2048];
	ld.global.f64 	%fd57, [%rd7+4096];
	ld.global.f64 	%fd58, [%rd7+6144];
	ld.global.f64 	%fd59, [%rd7+8192];
	ld.global.f64 	%fd60, [%rd7+10240];
	ld.global.f64 	%fd61, [%rd7+12288];
	ld.global.f64 	%fd62, [%rd7+14336];
	setp.lt.f64 	%p11, %fd303, %fd55;
	selp.f64 	%fd63, %fd55, %fd303, %p11;
	setp.lt.f64 	%p12, %fd63, %fd56;
	selp.f64 	%fd64, %fd56, %fd63, %p12;
	setp.lt.f64 	%p13, %fd64, %fd57;
	selp.f64 	%fd65, %fd57, %fd64, %p13;
	setp.lt.f64 	%p14, %fd65, %fd58;
	selp.f64 	%fd66, %fd58, %fd65, %p14;
	setp.lt.f64 	%p15, %fd66, %fd59;
	selp.f64 	%fd67, %fd59, %fd66, %p15;
	setp.lt.f64 	%p16, %fd67, %fd60;
	selp.f64 	%fd68, %fd60, %fd67, %p16;
	setp.lt.f64 	%p17, %fd68, %fd61;
	selp.f64 	%fd69, %fd61, %fd68, %p17;
	setp.lt.f64 	%p18, %fd69, %fd62;
	selp.f64 	%fd303, %fd62, %fd69, %p18;
	sub.s32 	%r81, %r1, %r345;
	shl.b32 	%r82, %r2, 11;
	setp.lt.u32 	%p19, %r81, %r82;
	add.s32 	%r344, %r344, 1;
	add.s32 	%r343, %r343, %r82;
	sub.s32 	%r342, %r342, %r82;
	add.s32 	%r341, %r341, %r82;
	@%p19 bra 	$L__BB5_44;
	bra.uni 	$L__BB5_28;
$L__BB5_30:
	setp.le.u32 	%p20, %r1, %r345;
	sub.s32 	%r83, %r1, %r345;
	setp.ge.s32 	%p21, %r35, %r83;
	or.pred  	%p22, %p20, %p21;
	@%p22 bra 	$L__BB5_44;
	not.b32 	%r85, %r35;
	add.s32 	%r86, %r1, %r85;
	sub.s32 	%r87, %r86, %r36;
	mul.lo.s32 	%r88, %r2, %r344;
	shl.b32 	%r89, %r88, 11;
	sub.s32 	%r90, %r87, %r89;
	shr.u32 	%r91, %r90, 8;
	add.s32 	%r49, %r91, 1;
	and.b32  	%r50, %r49, 15;
	setp.lt.u32 	%p23, %r90, 3840;
	mov.u32 	%r350, %r35;
	@%p23 bra 	$L__BB5_35;
	or.b32  	%r348, %r35, 2048;
	shr.u32 	%r92, %r342, 8;
	add.s32 	%r93, %r92, 1;
	and.b32  	%r94, %r93, 33554416;
	neg.s32 	%r346, %r94;
$L__BB5_33:
	.pragma "nounroll";
	add.s32 	%r95, %r341, -2048;
	mul.wide.u32 	%rd8, %r95, 8;
	add.s64 	%rd9, %rd1, %rd8;
	ld.global.f64 	%fd71, [%rd9];
	setp.lt.f64 	%p24, %fd303, %fd71;
	selp.f64 	%fd72, %fd71, %fd303, %p24;
	add.s32 	%r96, %r341, -1792;
	mul.wide.u32 	%rd10, %r96, 8;
	add.s64 	%rd11, %rd1, %rd10;
	ld.global.f64 	%fd73, [%rd11];
	setp.lt.f64 	%p25, %fd72, %fd73;
	selp.f64 	%fd74, %fd73, %fd72, %p25;
	add.s32 	%r97, %r341, -1536;
	mul.wide.u32 	%rd12, %r97, 8;
	add.s64 	%rd13, %rd1, %rd12;
	ld.global.f64 	%fd75, [%rd13];
	setp.lt.f64 	%p26, %fd74, %fd75;
	selp.f64 	%fd76, %fd75, %fd74, %p26;
	add.s32 	%r98, %r341, -1280;
	mul.wide.u32 	%rd14, %r98, 8;
	add.s64 	%rd15, %rd1, %rd14;
	ld.global.f64 	%fd77, [%rd15];
	setp.lt.f64 	%p27, %fd76, %fd77;
	selp.f64 	%fd78, %fd77, %fd76, %p27;
	add.s32 	%r99, %r341, -1024;
	mul.wide.u32 	%rd16, %r99, 8;
	add.s64 	%rd17, %rd1, %rd16;
	ld.global.f64 	%fd79, [%rd17];
	setp.lt.f64 	%p28, %fd78, %fd79;
	selp.f64 	%fd80, %fd79, %fd78, %p28;
	add.s32 	%r100, %r341, -768;
	mul.wide.u32 	%rd18, %r100, 8;
	add.s64 	%rd19, %rd1, %rd18;
	ld.global.f64 	%fd81, [%rd19];
	setp.lt.f64 	%p29, %fd80, %fd81;
	selp.f64 	%fd82, %fd81, %fd80, %p29;
	add.s32 	%r101, %r341, -512;
	mul.wide.u32 	%rd20, %r101, 8;
	add.s64 	%rd21, %rd1, %rd20;
	ld.global.f64 	%fd83, [%rd21];
	setp.lt.f64 	%p30, %fd82, %fd83;
	selp.f64 	%fd84, %fd83, %fd82, %p30;
	add.s32 	%r102, %r341, 1792;
	add.s32 	%r103, %r341, -256;
	mul.wide.u32 	%rd22, %r103, 8;
	add.s64 	%rd23, %rd1, %rd22;
	ld.global.f64 	%fd85, [%rd23];
	setp.lt.f64 	%p31, %fd84, %fd85;
	selp.f64 	%fd86, %fd85, %fd84, %p31;
	mul.wide.u32 	%rd24, %r341, 8;
	add.s64 	%rd25, %rd1, %rd24;
	ld.global.f64 	%fd87, [%rd25];
	setp.lt.f64 	%p32, %fd86, %fd87;
	selp.f64 	%fd88, %fd87, %fd86, %p32;
	add.s32 	%r104, %r341, 256;
	mul.wide.u32 	%rd26, %r104, 8;
	add.s64 	%rd27, %rd1, %rd26;
	ld.global.f64 	%fd89, [%rd27];
	setp.lt.f64 	%p33, %fd88, %fd89;
	selp.f64 	%fd90, %fd89, %fd88, %p33;
	add.s32 	%r105, %r341, 512;
	mul.wide.u32 	%rd28, %r105, 8;
	add.s64 	%rd29, %rd1, %rd28;
	ld.global.f64 	%fd91, [%rd29];
	setp.lt.f64 	%p34, %fd90, %fd91;
	selp.f64 	%fd92, %fd91, %fd90, %p34;
	add.s32 	%r106, %r341, 768;
	mul.wide.u32 	%rd30, %r106, 8;
	add.s64 	%rd31, %rd1, %rd30;
	ld.global.f64 	%fd93, [%rd31];
	setp.lt.f64 	%p35, %fd92, %fd93;
	selp.f64 	%fd94, %fd93, %fd92, %p35;
	add.s32 	%r107, %r341, 1024;
	mul.wide.u32 	%rd32, %r107, 8;
	add.s64 	%rd33, %rd1, %rd32;
	ld.global.f64 	%fd95, [%rd33];
	setp.lt.f64 	%p36, %fd94, %fd95;
	selp.f64 	%fd96, %fd95, %fd94, %p36;
	add.s32 	%r108, %r341, 1280;
	mul.wide.u32 	%rd34, %r108, 8;
	add.s64 	%rd35, %rd1, %rd34;
	ld.global.f64 	%fd97, [%rd35];
	setp.lt.f64 	%p37, %fd96, %fd97;
	selp.f64 	%fd98, %fd97, %fd96, %p37;
	add.s32 	%r109, %r341, 1536;
	mul.wide.u32 	%rd36, %r109, 8;
	add.s64 	%rd37, %rd1, %rd36;
	ld.global.f64 	%fd99, [%rd37];
	setp.lt.f64 	%p38, %fd98, %fd99;
	selp.f64 	%fd100, %fd99, %fd98, %p38;
	mul.wide.u32 	%rd38, %r102, 8;
	add.s64 	%rd39, %rd1, %rd38;
	ld.global.f64 	%fd101, [%rd39];
	setp.lt.f64 	%p39, %fd100, %fd101;
	selp.f64 	%fd303, %fd101, %fd100, %p39;
	add.s32 	%r348, %r348, 4096;
	add.s32 	%r341, %r341, 4096;
	add.s32 	%r346, %r346, 16;
	setp.ne.s32 	%p40, %r346, 0;
	@%p40 bra 	$L__BB5_33;
	add.s32 	%r350, %r348, -2048;
$L__BB5_35:
	setp.eq.s32 	%p41, %r50, 0;
	@%p41 bra 	$L__BB5_44;
	and.b32  	%r61, %r49, 7;
	setp.lt.u32 	%p42, %r50, 8;
	@%p42 bra 	$L__BB5_38;
	add.s32 	%r110, %r350, %r345;
	mul.wide.u32 	%rd40, %r110, 8;
	add.s64 	%rd41, %rd1, %rd40;
	ld.global.f64 	%fd103, [%rd41];
	setp.lt.f64 	%p43, %fd303, %fd103;
	selp.f64 	%fd104, %fd103, %fd303, %p43;
	add.s32 	%r111, %r110, 256;
	mul.wide.u32 	%rd42, %r111, 8;
	add.s64 	%rd43, %rd1, %rd42;
	ld.global.f64 	%fd105, [%rd43];
	setp.lt.f64 	%p44, %fd104, %fd105;
	selp.f64 	%fd106, %fd105, %fd104, %p44;
	add.s32 	%r112, %r110, 512;
	mul.wide.u32 	%rd44, %r112, 8;
	add.s64 	%rd45, %rd1, %rd44;
	ld.global.f64 	%fd107, [%rd45];
	setp.lt.f64 	%p45, %fd106, %fd107;
	selp.f64 	%fd108, %fd107, %fd106, %p45;
	add.s32 	%r113, %r110, 768;
	mul.wide.u32 	%rd46, %r113, 8;
	add.s64 	%rd47, %rd1, %rd46;
	ld.global.f64 	%fd109, [%rd47];
	setp.lt.f64 	%p46, %fd108, %fd109;
	selp.f64 	%fd110, %fd109, %fd108, %p46;
	add.s32 	%r114, %r110, 1024;
	mul.wide.u32 	%rd48, %r114, 8;
	add.s64 	%rd49, %rd1, %rd48;
	ld.global.f64 	%fd111, [%rd49];
	setp.lt.f64 	%p47, %fd110, %fd111;
	selp.f64 	%fd112, %fd111, %fd110, %p47;
	add.s32 	%r115, %r110, 1280;
	mul.wide.u32 	%rd50, %r115, 8;
	add.s64 	%rd51, %rd1, %rd50;
	ld.global.f64 	%fd113, [%rd51];
	setp.lt.f64 	%p48, %fd112, %fd113;
	selp.f64 	%fd114, %fd113, %fd112, %p48;
	add.s32 	%r116, %r110, 1536;
	mul.wide.u32 	%rd52, %r116, 8;
	add.s64 	%rd53, %rd1, %rd52;
	ld.global.f64 	%fd115, [%rd53];
	setp.lt.f64 	%p49, %fd114, %fd115;
	selp.f64 	%fd116, %fd115, %fd114, %p49;
	add.s32 	%r117, %r110, 1792;
	mul.wide.u32 	%rd54, %r117, 8;
	add.s64 	%rd55, %rd1, %rd54;
	ld.global.f64 	%fd117, [%rd55];
	setp.lt.f64 	%p50, %fd116, %fd117;
	selp.f64 	%fd303, %fd117, %fd116, %p50;
	add.s32 	%r350, %r350, 2048;
$L__BB5_38:
	setp.eq.s32 	%p51, %r61, 0;
	@%p51 bra 	$L__BB5_44;
	setp.lt.u32 	%p52, %r61, 4;
	@%p52 bra 	$L__BB5_41;
	add.s32 	%r118, %r350, %r345;
	mul.wide.u32 	%rd56, %r118, 8;
	add.s64 	%rd57, %rd1, %rd56;
	ld.global.f64 	%fd119, [%rd57];
	setp.lt.f64 	%p53, %fd303, %fd119;
	selp.f64 	%fd120, %fd119, %fd303, %p53;
	add.s32 	%r119, %r118, 256;
	mul.wide.u32 	%rd58, %r119, 8;
	add.s64 	%rd59, %rd1, %rd58;
	ld.global.f64 	%fd121, [%rd59];
	setp.lt.f64 	%p54, %fd120, %fd121;
	selp.f64 	%fd122, %fd121, %fd120, %p54;
	add.s32 	%r120, %r118, 512;
	mul.wide.u32 	%rd60, %r120, 8;
	add.s64 	%rd61, %rd1, %rd60;
	ld.global.f64 	%fd123, [%rd61];
	setp.lt.f64 	%p55, %fd122, %fd123;
	selp.f64 	%fd124, %fd123, %fd122, %p55;
	add.s32 	%r121, %r118, 768;
	mul.wide.u32 	%rd62, %r121, 8;
	add.s64 	%rd63, %rd1, %rd62;
	ld.global.f64 	%fd125, [%rd63];
	setp.lt.f64 	%p56, %fd124, %fd125;
	selp.f64 	%fd303, %fd125, %fd124, %p56;
	add.s32 	%r350, %r350, 1024;
$L__BB5_41:
	and.b32  	%r122, %r49, 3;
	setp.eq.s32 	%p57, %r122, 0;
	@%p57 bra 	$L__BB5_44;
	add.s32 	%r353, %r350, %r343;
	cvt.u16.u32 	%rs1, %r342;
	shr.u16 	%rs2, %rs1, 8;
	add.s16 	%rs3, %rs2, 1;
	cvt.u32.u16 	%r123, %rs3;
	and.b32  	%r124, %r123, 3;
	neg.s32 	%r352, %r124;
$L__BB5_43:
	.pragma "nounroll";
	mul.wide.u32 	%rd64, %r353, 8;
	add.s64 	%rd65, %rd1, %rd64;
	ld.global.f64 	%fd126, [%rd65];
	setp.lt.f64 	%p58, %fd303, %fd126;
	selp.f64 	%fd303, %fd126, %fd303, %p58;
	add.s32 	%r353, %r353, 256;
	add.s32 	%r352, %r352, 1;
	setp.ne.s32 	%p59, %r352, 0;
	@%p59 bra 	$L__BB5_43;
$L__BB5_44:
	// begin inline asm
	mov.u32 %r125, %laneid;
	// end inline asm
	mov.b64 	%rd66, %fd303;
	mov.b64 	{%r127, %r132}, %rd66;
	mov.b32 	%r133, 1;
	mov.b32 	%r174, 31;
	mov.b32 	%r175, -1;
	// begin inline asm
	shfl.sync.down.b32 %r126, %r127, %r133, %r174, %r175;
	// end inline asm
	// begin inline asm
	shfl.sync.down.b32 %r131, %r132, %r133, %r174, %r175;
	// end inline asm
	mov.b64 	%rd67, {%r126, %r131};
	mov.b64 	%fd127, %rd67;
	setp.gt.s32 	%p60, %r125, 30;
	setp.lt.f64 	%p61, %fd303, %fd127;
	selp.f64 	%fd128, %fd127, %fd303, %p61;
	selp.f64 	%fd129, %fd303, %fd128, %p60;
	mov.b64 	%rd68, %fd129;
	mov.b64 	{%r137, %r142}, %rd68;
	mov.b32 	%r143, 2;
	// begin inline asm
	shfl.sync.down.b32 %r136, %r137, %r143, %r174, %r175;
	// end inline asm
	// begin inline asm
	shfl.sync.down.b32 %r141, %r142, %r143, %r174, %r175;
	// end inline asm
	mov.b64 	%rd69, {%r136, %r141};
	mov.b64 	%fd130, %rd69;
	setp.gt.s32 	%p62, %r125, 29;
	setp.lt.f64 	%p63, %fd129, %fd130;
	selp.f64 	%fd131, %fd130, %fd129, %p63;
	selp.f64 	%fd132, %fd129, %fd131, %p62;
	mov.b64 	%rd70, %fd132;
	mov.b64 	{%r147, %r152}, %rd70;
	mov.b32 	%r153, 4;
	// begin inline asm
	shfl.sync.down.b32 %r146, %r147, %r153, %r174, %r175;
	// end inline asm
	// begin inline asm
	shfl.sync.down.b32 %r151, %r152, %r153, %r174, %r175;
	// end inline asm
	mov.b64 	%rd71, {%r146, %r151};
	mov.b64 	%fd133, %rd71;
	setp.gt.s32 	%p64, %r125, 27;
	setp.lt.f64 	%p65, %fd132, %fd133;
	selp.f64 	%fd134, %fd133, %fd132, %p65;
	selp.f64 	%fd135, %fd132, %fd134, %p64;
	mov.b64 	%rd72, %fd135;
	mov.b64 	{%r157, %r162}, %rd72;
	mov.b32 	%r163, 8;
	// begin inline asm
	shfl.sync.down.b32 %r156, %r157, %r163, %r174, %r175;
	// end inline asm
	// begin inline asm
	shfl.sync.down.b32 %r161, %r162, %r163, %r174, %r175;
	// end inline asm
	mov.b64 	%rd73, {%r156, %r161};
	mov.b64 	%fd136, %rd73;
	setp.gt.s32 	%p66, %r125, 23;
	setp.lt.f64 	%p67, %fd135, %fd136;
	selp.f64 	%fd137, %fd136, %fd135, %p67;
	selp.f64 	%fd138, %fd135, %fd137, %p66;
	mov.b64 	%rd74, %fd138;
	mov.b64 	{%r167, %r172}, %rd74;
	mov.b32 	%r173, 16;
	// begin inline asm
	shfl.sync.down.b32 %r166, %r167, %r173, %r174, %r175;
	// end inline asm
	// begin inline asm
	shfl.sync.down.b32 %r171, %r172, %r173, %r174, %r175;
	// end inline asm
	mov.b64 	%rd75, {%r166, %r171};
	mov.b64 	%fd139, %rd75;
	setp.gt.s32 	%p68, %r125, 15;
	setp.lt.f64 	%p69, %fd138, %fd139;
	selp.f64 	%fd37, %fd139, %fd138, %p69;
	selp.f64 	%fd304, %fd138, %fd37, %p68;
	setp.ne.s32 	%p70, %r125, 0;
	@%p70 bra 	$L__BB5_46;
	shr.u32 	%r176, %r35, 2;
	and.b32  	%r177, %r176, 248;
	mov.u32 	%r178, _ZZN3cub18CUB_300001_SM_10006detail6reduce18DeviceReduceKernelINS2_10policy_hubIdjN4cuda3__47maximumIdEEE10Policy1000EN6thrust24THRUST_300001_SM_1000_NS6detail15normal_iteratorINSC_10device_ptrIdEEEEjS8_dNS5_3std3__410__identityEEEvT0_PT3_T1_NS0_13GridEvenShareISO_EET2_T4_E12temp_storage;
	add.s32 	%r179, %r178, %r177;
	st.shared.f64 	[%r179+8], %fd37;
$L__BB5_46:
	bar.sync 	0;
	setp.ne.s32 	%p71, %r35, 0;
	@%p71 bra 	$L__BB5_48;
	ld.shared.f64 	%fd140, [_ZZN3cub18CUB_300001_SM_10006detail6reduce18DeviceReduceKernelINS2_10policy_hubIdjN4cuda3__47maximumIdEEE10Policy1000EN6thrust24THRUST_300001_SM_1000_NS6detail15normal_iteratorINSC_10device_ptrIdEEEEjS8_dNS5_3std3__410__identityEEEvT0_PT3_T1_NS0_13GridEvenShareISO_EET2_T4_E12temp_storage+16];
	setp.lt.f64 	%p72, %fd304, %fd140;
	selp.f64 	%fd141, %fd140, %fd304, %p72;
	ld.shared.f64 	%fd142, [_ZZN3cub18CUB_300001_SM_10006detail6reduce18DeviceReduceKernelINS2_10policy_hubIdjN4cuda3__47maximumIdEEE10Policy1000EN6thrust24THRUST_300001_SM_1000_NS6detail15normal_iteratorINSC_10device_ptrIdEEEEjS8_dNS5_3std3__410__identityEEEvT0_PT3_T1_NS0_13GridEvenShareISO_EET2_T4_E12temp_storage+24];
	setp.lt.f64 	%p73, %fd141, %fd142;
	selp.f64 	%fd143, %fd142, %fd141, %p73;
	ld.shared.f64 	%fd144, [_ZZN3cub18CUB_300001_SM_10006detail6reduce18DeviceReduceKernelINS2_10policy_hubIdjN4cuda3__47maximumIdEEE10Policy1000EN6thrust24THRUST_300001_SM_1000_NS6detail15normal_iteratorINSC_10device_ptrIdEEEEjS8_dNS5_3std3__410__identityEEEvT0_PT3_T1_NS0_13GridEvenShareISO_EET2_T4_E12temp_storage+32];
	setp.lt.f64 	%p74, %fd143, %fd144;
	selp.f64 	%fd145, %fd144, %fd143, %p74;
	ld.shared.f64 	%fd146, [_ZZN3cub18CUB_300001_SM_10006detail6reduce18DeviceReduceKernelINS2_10policy_hubIdjN4cuda3__47maximumIdEEE10Policy1000EN6thrust24THRUST_300001_SM_1000_NS6detail15normal_iteratorINSC_10device_ptrIdEEEEjS8_dNS5_3std3__410__identityEEEvT0_PT3_T1_NS0_13GridEvenShareISO_EET2_T4_E12temp_storage+40];
	setp.lt.f64 	%p75, %fd145, %fd146;
	selp.f64 	%fd147, %fd146, %fd145, %p75;
	ld.shared.f64 	%fd148, [_ZZN3cub18CUB_300001_SM_10006detail6reduce18DeviceReduceKernelINS2_10policy_hubIdjN4cuda3__47maximumIdEEE10Policy1000EN6thrust24THRUST_300001_SM_1000_NS6detail15normal_iteratorINSC_10device_ptrIdEEEEjS8_dNS5_3std3__410__identityEEEvT0_PT3_T1_NS0_13GridEvenShareISO_EET2_T4_E12temp_storage+48];
	setp.lt.f64 	%p76, %fd147, %fd148;
	selp.f64 	%fd149, %fd148, %fd147, %p76;
	ld.shared.f64 	%fd150, [_ZZN3cub18CUB_300001_SM_10006detail6reduce18DeviceReduceKernelINS2_10policy_hubIdjN4cuda3__47maximumIdEEE10Policy1000EN6thrust24THRUST_300001_SM_1000_NS6detail15normal_iteratorINSC_10device_ptrIdEEEEjS8_dNS5_3std3__410__identityEEEvT0_PT3_T1_NS0_13GridEvenShareISO_EET2_T4_E12temp_storage+56];
	setp.lt.f64 	%p77, %fd149, %fd150;
	selp.f64 	%fd151, %fd150, %fd149, %p77;
	ld.shared.f64 	%fd152, [_ZZN3cub18CUB_300001_SM_10006detail6reduce18DeviceReduceKernelINS2_10policy_hubIdjN4cuda3__47maximumIdEEE10Policy1000EN6thrust24THRUST_300001_SM_1000_NS6detail15normal_iteratorINSC_10device_ptrIdEEEEjS8_dNS5_3std3__410__identityEEEvT0_PT3_T1_NS0_13GridEvenShareISO_EET2_T4_E12temp_storage+64];
	setp.lt.f64 	%p78, %fd151, %fd152;
	selp.f64 	%fd304, %fd152, %fd151, %p78;
$L__BB5_48:
	mov.u32 	%r331, %tid.x;
	setp.ne.s32 	%p165, %r331, 0;
	@%p165 bra 	$L__BB5_50;
	ld.param.u64 	%rd159, [_ZN3cub18CUB_300001_SM_10006detail6reduce18DeviceReduceKernelINS2_10policy_hubIdjN4cuda3__47maximumIdEEE10Policy1000EN6thrust24THRUST_300001_SM_1000_NS6detail15normal_iteratorINSC_10device_ptrIdEEEEjS8_dNS5_3std3__410__identityEEEvT0_PT3_T1_NS0_13GridEvenShareISO_EET2_T4__param_1];
	cvta.to.global.u64 	%rd156, %rd159;
	mul.wide.u32 	%rd157, %r3, 8;
	add.s64 	%rd158, %rd156, %rd157;
	st.global.f64 	[%rd158], %fd304;
$L__BB5_50:
	ret;

}
	// .globl	_ZN3cub18CUB_300001_SM_10006detail6reduce28DeviceReduceSingleTileKernelINS2_10policy_hubIdjN4cuda3__47maximumIdEEE10Policy1000EPdSB_iS8_ddNS5_3std3__410__identityEEEvT0_T1_T2_T3_T4_T6_
.visible .entry _ZN3cub18CUB_300001_SM_10006detail6reduce28DeviceReduceSingleTileKernelINS2_10policy_hubIdjN4cuda3__47maximumIdEEE10Policy1000EPdSB_iS8_ddNS5_3std3__410__identityEEEvT0_T1_T2_T3_T4_T6_(
	.param .u64 .ptr .align 1 _ZN3cub18CUB_300001_SM_10006detail6reduce28DeviceReduceSingleTileKernelINS2_10policy_hubIdjN4cuda3__47maximumIdEEE10Policy1000EPdSB_iS8_ddNS5_3std3__410__identityEEEvT0_T1_T2_T3_T4_T6__param_0,
	.param .u64 .ptr .align 1 _ZN3cub18CUB_300001_SM_10006detail6reduce28DeviceReduceSingleTileKernelINS2_10policy_hubIdjN4cuda3__47maximumIdEEE10Policy1000EPdSB_iS8_ddNS5_3std3__410__identityEEEvT0_T1_T2_T3_T4_T6__param_1,
	.param .u32 _ZN3cub18CUB_300001_SM_10006detail6reduce28DeviceReduceSingleTileKernelINS2_10policy_hubIdjN4cuda3__47maximumIdEEE10Policy1000EPdSB_iS8_ddNS5_3std3__410__identityEEEvT0_T1_T2_T3_T4_T6__param_2,
	.param .align 1 .b8 _ZN3cub18CUB_300001_SM_10006detail6reduce28DeviceReduceSingleTileKernelINS2_10policy_hubIdjN4cuda3__47maximumIdEEE10Policy1000EPdSB_iS8_ddNS5_3std3__410__identityEEEvT0_T1_T2_T3_T4_T6__param_3[1],
	.param .f64 _ZN3cub18CUB_300001_SM_10006detail6reduce28DeviceReduceSingleTileKernelINS2_10policy_hubIdjN4cuda3__47maximumIdEEE10Policy1000EPdSB_iS8_ddNS5_3std3__410__identityEEEvT0_T1_T2_T3_T4_T6__param_4,
	.param .align 1 .b8 _ZN3cub18CUB_300001_SM_10006detail6reduce28DeviceReduceSingleTileKernelINS2_10policy_hubIdjN4cuda3__47maximumIdEEE10Policy1000EPdSB_iS8_ddNS5_3std3__410__identityEEEvT0_T1_T2_T3_T4_T6__param_5[1]
)
.maxntid 256
.minnctapersm 1
{
	.reg .pred 	%p<220>;
	.reg .b32 	%r<472>;
	.reg .b64 	%rd<206>;
	.reg .b64 	%fd<381>;
	// demoted variable
	.shared .align 8 .b8 _ZZN3cub18CUB_300001_SM_10006detail6reduce28DeviceReduceSingleTileKernelINS2_10policy_hubIdjN4cuda3__47maximumIdEEE10Policy1000EPdSB_iS8_ddNS5_3std3__410__identityEEEvT0_T1_T2_T3_T4_T6_E12temp_storage[80];
	ld.param.u64 	%rd15, [_ZN3cub18CUB_300001_SM_10006detail6reduce28DeviceReduceSingleTileKernelINS2_10policy_hubIdjN4cuda3__47maximumIdEEE10Policy1000EPdSB_iS8_ddNS5_3std3__410__identityEEEvT0_T1_T2_T3_T4_T6__param_0];
	ld.param.u64 	%rd16, [_ZN3cub18CUB_300001_SM_10006detail6reduce28DeviceReduceSingleTileKernelINS2_10policy_hubIdjN4cuda3__47maximumIdEEE10Policy1000EPdSB_iS8_ddNS5_3std3__410__identityEEEvT0_T1_T2_T3_T4_T6__param_1];
	ld.param.u32 	%r68, [_ZN3cub18CUB_300001_SM_10006detail6reduce28DeviceReduceSingleTileKernelINS2_10policy_hubIdjN4cuda3__47maximumIdEEE10Policy1000EPdSB_iS8_ddNS5_3std3__410__identityEEEvT0_T1_T2_T3_T4_T6__param_2];
	ld.param.f64 	%fd58, [_ZN3cub18CUB_300001_SM_10006detail6reduce28DeviceReduceSingleTileKernelINS2_10policy_hubIdjN4cuda3__47maximumIdEEE10Policy1000EPdSB_iS8_ddNS5_3std3__410__identityEEEvT0_T1_T2_T3_T4_T6__param_4];
	cvta.to.global.u64 	%rd1, %rd16;
	setp.ne.s32 	%p1, %r68, 0;
	@%p1 bra 	$L__BB6_3;
	mov.u32 	%r445, %tid.x;
	setp.ne.s32 	%p219, %r445, 0;
	@%p219 bra 	$L__BB6_74;
	st.global.f64 	[%rd1], %fd58;
	bra.uni 	$L__BB6_74;
$L__BB6_3:
	and.b64  	%rd17, %rd15, 31;
	setp.ne.s64 	%p2, %rd17, 0;
	@%p2 bra 	$L__BB6_38;
	setp.gt.s32 	%p110, %r68, 2047;
	@%p110 bra 	$L__BB6_22;
	mov.u32 	%r1, %tid.x;
	setp.ge.s32 	%p159, %r1, %r68;
	mov.f64 	%fd359, 0d0000000000000000;
	mov.u32 	%r449, %r1;
	@%p159 bra 	$L__BB6_7;
	mul.wide.u32 	%rd169, %r1, 8;
	add.s64 	%rd168, %rd15, %rd169;
	// begin inline asm
	ld.global.nc.u64 %rd167, [%rd168];
	// end inline asm
	mov.b64 	%fd359, %rd167;
	add.s32 	%r449, %r1, 256;
$L__BB6_7:
	setp.ge.s32 	%p160, %r449, %r68;
	@%p160 bra 	$L__BB6_13;
	not.b32 	%r321, %r449;
	add.s32 	%r4, %r68, %r321;
	and.b32  	%r322, %r4, 768;
	setp.eq.s32 	%p161, %r322, 768;
	@%p161 bra 	$L__BB6_11;
	mul.wide.u32 	%rd170, %r449, 8;
	add.s64 	%rd202, %rd15, %rd170;
	shr.u32 	%r323, %r4, 8;
	add.s32 	%r324, %r323, 1;
	and.b32  	%r325, %r324, 3;
	neg.s32 	%r447, %r325;
$L__BB6_10:
	.pragma "nounroll";
	// begin inline asm
	ld.global.nc.u64 %rd171, [%rd202];
	// end inline asm
	mov.b64 	%fd272, %rd171;
	setp.lt.f64 	%p162, %fd359, %fd272;
	selp.f64 	%fd359, %fd272, %fd359, %p162;
	add.s32 	%r449, %r449, 256;
	add.s64 	%rd202, %rd202, 2048;
	add.s32 	%r447, %r447, 1;
	setp.ne.s32 	%p163, %r447, 0;
	@%p163 bra 	$L__BB6_10;
$L__BB6_11:
	setp.lt.u32 	%p164, %r4, 768;
	@%p164 bra 	$L__BB6_13;
$L__BB6_12:
	mul.wide.s32 	%rd181, %r449, 8;
	add.s64 	%rd174, %rd15, %rd181;
	// begin inline asm
	ld.global.nc.u64 %rd173, [%rd174];
	// end inline asm
	mov.b64 	%fd273, %rd173;
	setp.lt.f64 	%p165, %fd359, %fd273;
	selp.f64 	%fd274, %fd273, %fd359, %p165;
	add.s64 	%rd176, %rd174, 2048;
	// begin inline asm
	ld.global.nc.u64 %rd175, [%rd176];
	// end inline asm
	mov.b64 	%fd275, %rd175;
	setp.lt.f64 	%p166, %fd274, %fd275;
	selp.f64 	%fd276, %fd275, %fd274, %p166;
	add.s64 	%rd178, %rd174, 4096;
	// begin inline asm
	ld.global.nc.u64 %rd177, [%rd178];
	// end inline asm
	mov.b64 	%fd277, %rd177;
	setp.lt.f64 	%p167, %fd276, %fd277;
	selp.f64 	%fd278, %fd277, %fd276, %p167;
	add.s64 	%rd180, %rd174, 6144;
	// begin inline asm
	ld.global.nc.u64 %rd179, [%rd180];
	// end inline asm
	mov.b64 	%fd279, %rd179;
	setp.lt.f64 	%p168, %fd278, %fd279;
	selp.f64 	%fd359, %fd279, %fd278, %p168;
	add.s32 	%r449, %r449, 1024;
	setp.lt.s32 	%p169, %r449, %r68;
	@%p169 bra 	$L__BB6_12;
$L__BB6_13:
	setp.lt.s32 	%p170, %r68, 256;
	@%p170 bra 	$L__BB6_18;
	// begin inline asm
	mov.u32 %r389, %laneid;
	// end inline asm
	mov.b64 	%rd192, %fd359;
	mov.b64 	{%r391, %r396}, %rd192;
	mov.b32 	%r397, 1;
	mov.b32 	%r438, 31;
	mov.b32 	%r439, -1;
	// begin inline asm
	shfl.sync.down.b32 %r390, %r391, %r397, %r438, %r439;
	// end inline asm
	// begin inline asm
	shfl.sync.down.b32 %r395, %r396, %r397, %r438, %r439;
	// end inline asm
	mov.b64 	%rd193, {%r390, %r395};
	mov.b64 	%fd327, %rd193;
	setp.gt.s32 	%p198, %r389, 30;
	setp.lt.f64 	%p199, %fd359, %fd327;
	selp.f64 	%fd328, %fd327, %fd359, %p199;
	selp.f64 	%fd329, %fd359, %fd328, %p198;
	mov.b64 	%rd194, %fd329;
	mov.b64 	{%r401, %r406}, %rd194;
	mov.b32 	%r407, 2;
	// begin inline asm
	shfl.sync.down.b32 %r400, %r401, %r407, %r438, %r439;
	// end inline asm
	// begin inline asm
	shfl.sync.down.b32 %r405, %r406, %r407, %r438, %r439;
	// end inline asm
	mov.b64 	%rd195, {%r400, %r405};
	mov.b64 	%fd330, %rd195;
	setp.gt.s32 	%p200, %r389, 29;
	setp.lt.f64 	%p201, %fd329, %fd330;
	selp.f64 	%fd331, %fd330, %fd329, %p201;
	selp.f64 	%fd332, %fd329, %fd331, %p200;
	mov.b64 	%rd196, %fd332;
	mov.b64 	{%r411, %r416}, %rd196;
	mov.b32 	%r417, 4;
	// begin inline asm
	shfl.sync.down.b32 %r410, %r411, %r417, %r438, %r439;
	// end inline asm
	// begin inline asm
	shfl.sync.down.b32 %r415, %r416, %r417, %r438, %r439;
	// end inline asm
	mov.b64 	%rd197, {%r410, %r415};
	mov.b64 	%fd333, %rd197;
	setp.gt.s32 	%p202, %r389, 27;
	setp.lt.f64 	%p203, %fd332, %fd333;
	selp.f64 	%fd334, %fd333, %fd332, %p203;
	selp.f64 	%fd335, %fd332, %fd334, %p202;
	mov.b64 	%rd198, %fd335;
	mov.b64 	{%r421, %r426}, %rd198;
	mov.b32 	%r427, 8;
	// begin inline asm
	shfl.sync.down.b32 %r420, %r421, %r427, %r438, %r439;
	// end inline asm
	// begin inline asm
	shfl.sync.down.b32 %r425, %r426, %r427, %r438, %r439;
	// end inline asm
	mov.b64 	%rd199, {%r420, %r425};
	mov.b64 	%fd336, %rd199;
	setp.gt.s32 	%p204, %r389, 23;
	setp.lt.f64 	%p205, %fd335, %fd336;
	selp.f64 	%fd337, %fd336, %fd335, %p205;
	selp.f64 	%fd338, %fd335, %fd337, %p204;
	mov.b64 	%rd200, %fd338;
	mov.b64 	{%r431, %r436}, %rd200;
	mov.b32 	%r437, 16;
	// begin inline asm
	shfl.sync.down.b32 %r430, %r431, %r437, %r438, %r439;
	// end inline asm
	// begin inline asm
	shfl.sync.down.b32 %r435, %r436, %r437, %r438, %r439;
	// end inline asm
	mov.b64 	%rd201, {%r430, %r435};
	mov.b64 	%fd339, %rd201;
	setp.gt.s32 	%p206, %r389, 15;
	setp.lt.f64 	%p207, %fd338, %fd339;
	selp.f64 	%fd10, %fd339, %fd338, %p207;
	selp.f64 	%fd380, %fd338, %fd10, %p206;
	setp.ne.s32 	%p208, %r389, 0;
	@%p208 bra 	$L__BB6_16;
	shr.u32 	%r440, %r1, 2;
	and.b32  	%r441, %r440, 248;
	mov.u32 	%r442, _ZZN3cub18CUB_300001_SM_10006detail6reduce28DeviceReduceSingleTileKernelINS2_10policy_hubIdjN4cuda3__47maximumIdEEE10Policy1000EPdSB_iS8_ddNS5_3std3__410__identityEEEvT0_T1_T2_T3_T4_T6_E12temp_storage;
	add.s32 	%r443, %r442, %r441;
	st.shared.f64 	[%r443+8], %fd10;
$L__BB6_16:
	bar.sync 	0;
	setp.ne.s32 	%p209, %r1, 0;
	@%p209 bra 	$L__BB6_72;
	ld.shared.f64 	%fd340, [_ZZN3cub18CUB_300001_SM_10006detail6reduce28DeviceReduceSingleTileKernelINS2_10policy_hubIdjN4cuda3__47maximumIdEEE10Policy1000EPdSB_iS8_ddNS5_3std3__410__identityEEEvT0_T1_T2_T3_T4_T6_E12temp_storage+16];
	setp.lt.f64 	%p210, %fd380, %fd340;
	selp.f64 	%fd341, %fd340, %fd380, %p210;
	ld.shared.f64 	%fd342, [_ZZN3cub18CUB_300001_SM_10006detail6reduce28DeviceReduceSingleTileKernelINS2_10policy_hubIdjN4cuda3__47maximumIdEEE10Policy1000EPdSB_iS8_ddNS5_3std3__410__identityEEEvT0_T1_T2_T3_T4_T6_E12temp_storage+24];
	setp.lt.f64 	%p211, %fd341, %fd342;
	selp.f64 	%fd343, %fd342, %fd341, %p211;
	ld.shared.f64 	%fd344, [_ZZN3cub18CUB_300001_SM_10006detail6reduce28DeviceReduceSingleTileKernelINS2_10policy_hubIdjN4cuda3__47maximumIdEEE10Policy1000EPdSB_iS8_ddNS5_3std3__410__identityEEEvT0_T1_T2_T3_T4_T6_E12temp_storage+32];
	setp.lt.f64 	%p212, %fd343, %fd344;
	selp.f64 	%fd345, %fd344, %fd343, %p212;
	ld.shared.f64 	%fd346, [_ZZN3cub18CUB_300001_SM_10006detail6reduce28DeviceReduceSingleTileKernelINS2_10policy_hubIdjN4cuda3__47maximumIdEEE10Policy1000EPdSB_iS8_ddNS5_3std3__410__identityEEEvT0_T1_T2_T3_T4_T6_E12temp_storage+40];
	setp.lt.f64 	%p213, %fd345, %fd346;
	selp.f64 	%fd347, %fd346, %fd345, %p213;
	ld.shared.f64 	%fd348, [_ZZN3cub18CUB_300001_SM_10006detail6reduce28DeviceReduceSingleTileKernelINS2_10policy_hubIdjN4cuda3__47maximumIdEEE10Policy1000EPdSB_iS8_ddNS5_3std3__410__identityEEEvT0_T1_T2_T3_T4_T6_E12temp_storage+48];
	setp.lt.f64 	%p214, %fd347, %fd348;
	selp.f64 	%fd349, %fd348, %fd347, %p214;
	ld.shared.f64 	%fd350, [_ZZN3cub18CUB_300001_SM_10006detail6reduce28DeviceReduceSingleTileKernelINS2_10policy_hubIdjN4cuda3__47maximumIdEEE10Policy1000EPdSB_iS8_ddNS5_3std3__410__identityEEEvT0_T1_T2_T3_T4_T6_E12temp_storage+56];
	setp.lt.f64 	%p215, %fd349, %fd350;
	selp.f64 	%fd351, %fd350, %fd349, %p215;
	ld.shared.f64 	%fd352, [_ZZN3cub18CUB_300001_SM_10006detail6reduce28DeviceReduceSingleTileKernelINS2_10policy_hubIdjN4cuda3__47maximumIdEEE10Policy1000EPdSB_iS8_ddNS5_3std3__410__identityEEEvT0_T1_T2_T3_T4_T6_E12temp_storage+64];
	setp.lt.f64 	%p216, %fd351, %fd352;
	selp.f64 	%fd380, %fd352, %fd351, %p216;
	bra.uni 	$L__BB6_72;
$L__BB6_18:
	// begin inline asm
	mov.u32 %r326, %laneid;
	// end inline asm
	and.b32  	%r377, %r1, 992;
	add.s32 	%r378, %r377, 32;
	setp.gt.s32 	%p171, %r378, %r68;
	not.b32 	%r379, %r377;
	add.s32 	%r380, %r68, %r379;
	selp.b32 	%r375, %r380, 31, %p171;
	mov.b64 	%rd182, %fd359;
	mov.b64 	{%r328, %r333}, %rd182;
	mov.b32 	%r334, 1;
	mov.b32 	%r376, -1;
	// begin inline asm
	shfl.sync.down.b32 %r327, %r328, %r334, %r375, %r376;
	// end inline asm
	// begin inline asm
	shfl.sync.down.b32 %r332, %r333, %r334, %r375, %r376;
	// end inline asm
	mov.b64 	%rd183, {%r327, %r332};
	mov.b64 	%fd280, %rd183;
	setp.lt.s32 	%p172, %r326, %r375;
	setp.lt.f64 	%p173, %fd359, %fd280;
	selp.f64 	%fd281, %fd280, %fd359, %p173;
	selp.f64 	%fd282, %fd281, %fd359, %p172;
	mov.b64 	%rd184, %fd282;
	mov.b64 	{%r338, %r343}, %rd184;
	mov.b32 	%r344, 2;
	// begin inline asm
	shfl.sync.down.b32 %r337, %r338, %r344, %r375, %r376;
	// end inline asm
	// begin inline asm
	shfl.sync.down.b32 %r342, %r343, %r344, %r375, %r376;
	// end inline asm
	mov.b64 	%rd185, {%r337, %r342};
	mov.b64 	%fd283, %rd185;
	add.s32 	%r381, %r326, 2;
	setp.gt.s32 	%p174, %r381, %r375;
	setp.lt.f64 	%p175, %fd282, %fd283;
	selp.f64 	%fd284, %fd283, %fd282, %p175;
	selp.f64 	%fd285, %fd282, %fd284, %p174;
	mov.b64 	%rd186, %fd285;
	mov.b64 	{%r348, %r353}, %rd186;
	mov.b32 	%r354, 4;
	// begin inline asm
	shfl.sync.down.b32 %r347, %r348, %r354, %r375, %r376;
	// end inline asm
	// begin inline asm
	shfl.sync.down.b32 %r352, %r353, %r354, %r375, %r376;
	// end inline asm
	mov.b64 	%rd187, {%r347, %r352};
	mov.b64 	%fd286, %rd187;
	add.s32 	%r382, %r326, 4;
	setp.gt.s32 	%p176, %r382, %r375;
	setp.lt.f64 	%p177, %fd285, %fd286;
	selp.f64 	%fd287, %fd286, %fd285, %p177;
	selp.f64 	%fd288, %fd285, %fd287, %p176;
	mov.b64 	%rd188, %fd288;
	mov.b64 	{%r358, %r363}, %rd188;
	mov.b32 	%r364, 8;
	// begin inline asm
	shfl.sync.down.b32 %r357, %r358, %r364, %r375, %r376;
	// end inline asm
	// begin inline asm
	shfl.sync.down.b32 %r362, %r363, %r364, %r375, %r376;
	// end inline asm
	mov.b64 	%rd189, {%r357, %r362};
	mov.b64 	%fd289, %rd189;
	add.s32 	%r383, %r326, 8;
	setp.gt.s32 	%p178, %r383, %r375;
	setp.lt.f64 	%p179, %fd288, %fd289;
	selp.f64 	%fd290, %fd289, %fd288, %p179;
	selp.f64 	%fd291, %fd288, %fd290, %p178;
	mov.b64 	%rd190, %fd291;
	mov.b64 	{%r368, %r373}, %rd190;
	mov.b32 	%r374, 16;
	// begin inline asm
	shfl.sync.down.b32 %r367, %r368, %r374, %r375, %r376;
	// end inline asm
	// begin inline asm
	shfl.sync.down.b32 %r372, %r373, %r374, %r375, %r376;
	// end inline asm
	mov.b64 	%rd191, {%r367, %r372};
	mov.b64 	%fd292, %rd191;
	add.s32 	%r384, %r326, 16;
	setp.gt.s32 	%p180, %r384, %r375;
	setp.lt.f64 	%p181, %fd291, %fd292;
	selp.f64 	%fd293, %fd292, %fd291, %p181;
	selp.f64 	%fd380, %fd291, %fd293, %p180;
	setp.ne.s32 	%p182, %r326, 0;
	@%p182 bra 	$L__BB6_20;
	shr.u32 	%r385, %r1, 2;
	and.b32  	%r386, %r385, 248;
	mov.u32 	%r387, _ZZN3cub18CUB_300001_SM_10006detail6reduce28DeviceReduceSingleTileKernelINS2_10policy_hubIdjN4cuda3__47maximumIdEEE10Policy1000EPdSB_iS8_ddNS5_3std3__410__identityEEEvT0_T1_T2_T3_T4_T6_E12temp_storage;
	add.s32 	%r388, %r387, %r386;
	st.shared.f64 	[%r388+8], %fd380;
$L__BB6_20:
	bar.sync 	0;
	setp.ne.s32 	%p183, %r1, 0;
	@%p183 bra 	$L__BB6_72;
	setp.gt.s32 	%p184, %r68, 32;
	ld.shared.f64 	%fd294, [_ZZN3cub18CUB_300001_SM_10006detail6reduce28DeviceReduceSingleTileKernelINS2_10policy_hubIdjN4cuda3__47maximumIdEEE10Policy1000EPdSB_iS8_ddNS5_3std3__410__identityEEEvT0_T1_T2_T3_T4_T6_E12temp_storage+16];
	setp.lt.f64 	%p185, %fd380, %fd294;
	selp.f64 	%fd296, %fd294, %fd380, %p185;
	selp.f64 	%fd297, %fd296, %fd380, %p184;
	setp.gt.s32 	%p186, %r68, 64;
	ld.shared.f64 	%fd299, [_ZZN3cub18CUB_300001_SM_10006detail6reduce28DeviceReduceSingleTileKernelINS2_10policy_hubIdjN4cuda3__47maximumIdEEE10Policy1000EPdSB_iS8_ddNS5_3std3__410__identityEEEvT0_T1_T2_T3_T4_T6_E12temp_storage+24];
	setp.lt.f64 	%p187, %fd297, %fd299;
	selp.f64 	%fd301, %fd299, %fd297, %p187;
	selp.f64 	%fd302, %fd301, %fd297, %p186;
	setp.gt.s32 	%p188, %r68, 96;
	ld.shared.f64 	%fd304, [_ZZN3cub18CUB_300001_SM_10006detail6reduce28DeviceReduceSingleTileKernelINS2_10policy_hubIdjN4cuda3__47maximumIdEEE10Policy1000EPdSB_iS8_ddNS5_3std3__410__identityEEEvT0_T1_T2_T3_T4_T6_E12temp_storage+32];
	setp.lt.f64 	%p189, %fd302, %fd304;
	selp.f64 	%fd306, %fd304, %fd302, %p189;
	selp.f64 	%fd307, %fd306, %fd302, %p188;
	setp.gt.s32 	%p190, %r68, 128;
	ld.shared.f64 	%fd309, [_ZZN3cub18CUB_300001_SM_10006detail6reduce28DeviceReduceSingleTileKernelINS2_10policy_hubIdjN4cuda3__47maximumIdEEE10Policy1000EPdSB_iS8_ddNS5_3std3__410__identityEEEvT0_T1_T2_T3_T4_T6_E12temp_storage+40];
	setp.lt.f64 	%p191, %fd307, %fd309;
	selp.f64 	%fd311, %fd309, %fd307, %p191;
	selp.f64 	%fd312, %fd311, %fd307, %p190;
	setp.gt.s32 	%p192, %r68, 160;
	ld.shared.f64 	%fd314, [_ZZN3cub18CUB_300001_SM_10006detail6reduce28DeviceReduceSingleTileKernelINS2_10policy_hubIdjN4cuda3__47maximumIdEEE10Policy1000EPdSB_iS8_ddNS5_3std3__410__identityEEEvT0_T1_T2_T3_T4_T6_E12temp_storage+48];
	setp.lt.f64 	%p193, %fd312, %fd314;
	selp.f64 	%fd316, %fd314, %fd312, %p193;
	selp.f64 	%fd317, %fd316, %fd312, %p192;
	setp.gt.s32 	%p194, %r68, 192;
	ld.shared.f64 	%fd319, [_ZZN3cub18CUB_300001_SM_10006detail6reduce28DeviceReduceSingleTileKernelINS2_10policy_hubIdjN4cuda3__47maximumIdEEE10Policy1000EPdSB_iS8_ddNS5_3std3__410__identityEEEvT0_T1_T2_T3_T4_T6_E12temp_storage+56];
	setp.lt.f64 	%p195, %fd317, %fd319;
	selp.f64 	%fd321, %fd319, %fd317, %p195;
	selp.f64 	%fd322, %fd321, %fd317, %p194;
	setp.gt.s32 	%p196, %r68, 224;
	ld.shared.f64 	%fd324, [_ZZN3cub18CUB_300001_SM_10006detail6reduce28DeviceReduceSingleTileKernelINS2_10policy_hubIdjN4cuda3__47maximumIdEEE10Policy1000EPdSB_iS8_ddNS5_3std3__410__identityEEEvT0_T1_T2_T3_T4_T6_E12temp_storage+64];
	setp.lt.f64 	%p197, %fd322, %fd324;
	selp.f64 	%fd326, %fd324, %fd322, %p197;
	selp.f64 	%fd380, %fd326, %fd322, %p196;
	bra.uni 	$L__BB6_72;
$L__BB6_22:
	mov.u32 	%r13, %tid.x;
	shl.b32 	%r14, %r13, 2;
	mul.wide.u32 	%rd126, %r14, 8;
	add.s64 	%rd116, %rd15, %rd126;
	// begin inline asm
	ld.global.nc.v2.u64 {%rd114, %rd115}, [%rd116];
	// end inline asm
	add.s64 	%rd119, %rd116, 16;
	// begin inline asm
	ld.global.nc.v2.u64 {%rd117, %rd118}, [%rd119];
	// end inline asm
	mov.b64 	%fd206, %rd114;
	mov.b64 	%fd207, %rd115;
	mov.b64 	%fd208, %rd117;
	mov.b64 	%fd209, %rd118;
	add.s64 	%rd122, %rd116, 8192;
	// begin inline asm
	ld.global.nc.v2.u64 {%rd120, %rd121}, [%rd122];
	// end inline asm
	add.s64 	%rd125, %rd116, 8208;
	// begin inline asm
	ld.global.nc.v2.u64 {%rd123, %rd124}, [%rd125];
	// end inline asm
	mov.b64 	%fd210, %rd120;
	mov.b64 	%fd211, %rd121;
	mov.b64 	%fd212, %rd123;
	mov.b64 	%fd213, %rd124;
	setp.lt.f64 	%p111, %fd206, %fd207;
	selp.f64 	%fd214, %fd207, %fd206, %p111;
	setp.lt.f64 	%p112, %fd214, %fd208;
	selp.f64 	%fd215, %fd208, %fd214, %p112;
	setp.lt.f64 	%p113, %fd215, %fd209;
	selp.f64 	%fd216, %fd209, %fd215, %p113;
	setp.lt.f64 	%p114, %fd216, %fd210;
	selp.f64 	%fd217, %fd210, %fd216, %p114;
	setp.lt.f64 	%p115, %fd217, %fd211;
	selp.f64 	%fd218, %fd211, %fd217, %p115;
	setp.lt.f64 	%p116, %fd218, %fd212;
	selp.f64 	%fd219, %fd212, %fd218, %p116;
	setp.lt.f64 	%p117, %fd219, %fd213;
	selp.f64 	%fd366, %fd213, %fd219, %p117;
	setp.lt.u32 	%p118, %r68, 4096;
	mov.b32 	%r452, 2048;
	@%p118 bra 	$L__BB6_26;
	add.s32 	%r15, %r68, -2048;
	mov.b32 	%r452, 2048;
$L__BB6_24:
	add.s32 	%r258, %r452, %r14;
	mul.wide.u32 	%rd139, %r258, 8;
	add.s64 	%rd129, %rd15, %rd139;
	// begin inline asm
	ld.global.nc.v2.u64 {%rd127, %rd128}, [%rd129];
	// end inline asm
	add.s64 	%rd132, %rd129, 16;
	// begin inline asm
	ld.global.nc.v2.u64 {%rd130, %rd131}, [%rd132];
	// end inline asm
	mov.b64 	%fd220, %rd127;
	mov.b64 	%fd221, %rd128;
	mov.b64 	%fd222, %rd130;
	mov.b64 	%fd223, %rd131;
	add.s64 	%rd135, %rd129, 8192;
	// begin inline asm
	ld.global.nc.v2.u64 {%rd133, %rd134}, [%rd135];
	// end inline asm
	add.s64 	%rd138, %rd129, 8208;
	// begin inline asm
	ld.global.nc.v2.u64 {%rd136, %rd137}, [%rd138];
	// end inline asm
	mov.b64 	%fd224, %rd133;
	mov.b64 	%fd225, %rd134;
	mov.b64 	%fd226, %rd136;
	mov.b64 	%fd227, %rd137;
	setp.lt.f64 	%p119, %fd366, %fd220;
	selp.f64 	%fd228, %fd220, %fd366, %p119;
	setp.lt.f64 	%p120, %fd228, %fd221;
	selp.f64 	%fd229, %fd221, %fd228, %p120;
	setp.lt.f64 	%p121, %fd229, %fd222;
	selp.f64 	%fd230, %fd222, %fd229, %p121;
	setp.lt.f64 	%p122, %fd230, %fd223;
	selp.f64 	%fd231, %fd223, %fd230, %p122;
	setp.lt.f64 	%p123, %fd231, %fd224;
	selp.f64 	%fd232, %fd224, %fd231, %p123;
	setp.lt.f64 	%p124, %fd232, %fd225;
	selp.f64 	%fd233, %fd225, %fd232, %p124;
	setp.lt.f64 	%p125, %fd233, %fd226;
	selp.f64 	%fd234, %fd226, %fd233, %p125;
	setp.lt.f64 	%p126, %fd234, %fd227;
	selp.f64 	%fd366, %fd227, %fd234, %p126;
	sub.s32 	%r259, %r68, %r452;
	setp.lt.s32 	%p127, %r259, 2048;
	@%p127 bra 	$L__BB6_34;
	add.s32 	%r452, %r452, 2048;
	setp.le.s32 	%p128, %r452, %r15;
	@%p128 bra 	$L__BB6_24;
$L__BB6_26:
	setp.le.s32 	%p129, %r68, %r452;
	@%p129 bra 	$L__BB6_34;
	sub.s32 	%r19, %r68, %r452;
	setp.ge.s32 	%p130, %r13, %r19;
	@%p130 bra 	$L__BB6_34;
	not.b32 	%r260, %r13;
	add.s32 	%r261, %r68, %r260;
	sub.s32 	%r20, %r261, %r452;
	and.b32  	%r262, %r20, 768;
	setp.eq.s32 	%p131, %r262, 768;
	mov.u32 	%r456, %r13;
	@%p131 bra 	$L__BB6_31;
	add.s32 	%r454, %r13, %r452;
	shr.u32 	%r263, %r20, 8;
	add.s32 	%r264, %r263, 1;
	and.b32  	%r265, %r264, 3;
	neg.s32 	%r453, %r265;
	mov.u32 	%r456, %r13;
$L__BB6_30:
	.pragma "nounroll";
	mul.wide.u32 	%rd142, %r454, 8;
	add.s64 	%rd141, %rd15, %rd142;
	// begin inline asm
	ld.global.nc.u64 %rd140, [%rd141];
	// end inline asm
	mov.b64 	%fd236, %rd140;
	setp.lt.f64 	%p132, %fd366, %fd236;
	selp.f64 	%fd366, %fd236, %fd366, %p132;
	add.s32 	%r456, %r456, 256;
	add.s32 	%r454, %r454, 256;
	add.s32 	%r453, %r453, 1;
	setp.ne.s32 	%p133, %r453, 0;
	@%p133 bra 	$L__BB6_30;
$L__BB6_31:
	setp.lt.u32 	%p134, %r20, 768;
	@%p134 bra 	$L__BB6_34;
	cvt.u64.u32 	%rd143, %r456;
	cvt.u64.u32 	%rd144, %r452;
	add.s64 	%rd145, %rd143, %rd144;
	shl.b64 	%rd146, %rd145, 3;
	add.s64 	%rd147, %rd146, %rd15;
	add.s64 	%rd203, %rd147, 4096;
	add.s32 	%r457, %r456, %r452;
$L__BB6_33:
	mul.wide.u32 	%rd156, %r457, 8;
	add.s64 	%rd149, %rd15, %rd156;
	// begin inline asm
	ld.global.nc.u64 %rd148, [%rd149];
	// end inline asm
	mov.b64 	%fd237, %rd148;
	setp.lt.f64 	%p135, %fd366, %fd237;
	selp.f64 	%fd238, %fd237, %fd366, %p135;
	add.s64 	%rd151, %rd203, -2048;
	// begin inline asm
	ld.global.nc.u64 %rd150, [%rd151];
	// end inline asm
	mov.b64 	%fd239, %rd150;
	setp.lt.f64 	%p136, %fd238, %fd239;
	selp.f64 	%fd240, %fd239, %fd238, %p136;
	// begin inline asm
	ld.global.nc.u64 %rd152, [%rd203];
	// end inline asm
	mov.b64 	%fd241, %rd152;
	setp.lt.f64 	%p137, %fd240, %fd241;
	selp.f64 	%fd242, %fd241, %fd240, %p137;
	add.s64 	%rd155, %rd203, 2048;
	// begin inline asm
	ld.global.nc.u64 %rd154, [%rd155];
	// end inline asm
	mov.b64 	%fd243, %rd154;
	setp.lt.f64 	%p138, %fd242, %fd243;
	selp.f64 	%fd366, %fd243, %fd242, %p138;
	add.s32 	%r456, %r456, 1024;
	add.s64 	%rd203, %rd203, 8192;
	add.s32 	%r457, %r457, 1024;
	setp.lt.s32 	%p139, %r456, %r19;
	@%p139 bra 	$L__BB6_33;
$L__BB6_34:
	// begin inline asm
	mov.u32 %r266, %laneid;
	// end inline asm
	mov.b64 	%rd157, %fd366;
	mov.b64 	{%r268, %r273}, %rd157;
	mov.b32 	%r274, 1;
	mov.b32 	%r315, 31;
	mov.b32 	%r316, -1;
	// begin inline asm
	shfl.sync.down.b32 %r267, %r268, %r274, %r315, %r316;
	// end inline asm
	// begin inline asm
	shfl.sync.down.b32 %r272, %r273, %r274, %r315, %r316;
	// end inline asm
	mov.b64 	%rd158, {%r267, %r272};
	mov.b64 	%fd244, %rd158;
	setp.gt.s32 	%p140, %r266, 30;
	setp.lt.f64 	%p141, %fd366, %fd244;
	selp.f64 	%fd245, %fd244, %fd366, %p141;
	selp.f64 	%fd246, %fd366, %fd245, %p140;
	mov.b64 	%rd159, %fd246;
	mov.b64 	{%r278, %r283}, %rd159;
	mov.b32 	%r284, 2;
	// begin inline asm
	shfl.sync.down.b32 %r277, %r278, %r284, %r315, %r316;
	// end inline asm
	// begin inline asm
	shfl.sync.down.b32 %r282, %r283, %r284, %r315, %r316;
	// end inline asm
	mov.b64 	%rd160, {%r277, %r282};
	mov.b64 	%fd247, %rd160;
	setp.gt.s32 	%p142, %r266, 29;
	setp.lt.f64 	%p143, %fd246, %fd247;
	selp.f64 	%fd248, %fd247, %fd246, %p143;
	selp.f64 	%fd249, %fd246, %fd248, %p142;
	mov.b64 	%rd161, %fd249;
	mov.b64 	{%r288, %r293}, %rd161;
	mov.b32 	%r294, 4;
	// begin inline asm
	shfl.sync.down.b32 %r287, %r288, %r294, %r315, %r316;
	// end inline asm
	// begin inline asm
	shfl.sync.down.b32 %r292, %r293, %r294, %r315, %r316;
	// end inline asm
	mov.b64 	%rd162, {%r287, %r292};
	mov.b64 	%fd250, %rd162;
	setp.gt.s32 	%p144, %r266, 27;
	setp.lt.f64 	%p145, %fd249, %fd250;
	selp.f64 	%fd251, %fd250, %fd249, %p145;
	selp.f64 	%fd252, %fd249, %fd251, %p144;
	mov.b64 	%rd163, %fd252;
	mov.b64 	{%r298, %r303}, %rd163;
	mov.b32 	%r304, 8;
	// begin inline asm
	shfl.sync.down.b32 %r297, %r298, %r304, %r315, %r316;
	// end inline asm
	// begin inline asm
	shfl.sync.down.b32 %r302, %r303, %r304, %r315, %r316;
	// end inline asm
	mov.b64 	%rd164, {%r297, %r302};
	mov.b64 	%fd253, %rd164;
	setp.gt.s32 	%p146, %r266, 23;
	setp.lt.f64 	%p147, %fd252, %fd253;
	selp.f64 	%fd254, %fd253, %fd252, %p147;
	selp.f64 	%fd255, %fd252, %fd254, %p146;
	mov.b64 	%rd165, %fd255;
	mov.b64 	{%r308, %r313}, %rd165;
	mov.b32 	%r314, 16;
	// begin inline asm
	shfl.sync.down.b32 %r307, %r308, %r314, %r315, %r316;
	// end inline asm
	// begin inline asm
	shfl.sync.down.b32 %r312, %r313, %r314, %r315, %r316;
	// end inline asm
	mov.b64 	%rd166, {%r307, %r312};
	mov.b64 	%fd256, %rd166;
	setp.gt.s32 	%p148, %r266, 15;
	setp.lt.f64 	%p149, %fd255, %fd256;
	selp.f64 	%fd26, %fd256, %fd255, %p149;
	selp.f64 	%fd380, %fd255, %fd26, %p148;
	setp.ne.s32 	%p150, %r266, 0;
	@%p150 bra 	$L__BB6_36;
	shr.u32 	%r317, %r13, 2;
	and.b32  	%r318, %r317, 248;
	mov.u32 	%r319, _ZZN3cub18CUB_300001_SM_10006detail6reduce28DeviceReduceSingleTileKernelINS2_10policy_hubIdjN4cuda3__47maximumIdEEE10Policy1000EPdSB_iS8_ddNS5_3std3__410__identityEEEvT0_T1_T2_T3_T4_T6_E12temp_storage;
	add.s32 	%r320, %r319, %r318;
	st.shared.f64 	[%r320+8], %fd26;
$L__BB6_36:
	bar.sync 	0;
	setp.ne.s32 	%p151, %r13, 0;
	@%p151 bra 	$L__BB6_72;
	ld.shared.f64 	%fd257, [_ZZN3cub18CUB_300001_SM_10006detail6reduce28DeviceReduceSingleTileKernelINS2_10policy_hubIdjN4cuda3__47maximumIdEEE10Policy1000EPdSB_iS8_ddNS5_3std3__410__identityEEEvT0_T1_T2_T3_T4_T6_E12temp_storage+16];
	setp.lt.f64 	%p152, %fd380, %fd257;
	selp.f64 	%fd258, %fd257, %fd380, %p152;
	ld.shared.f64 	%fd259, [_ZZN3cub18CUB_300001_SM_10006detail6reduce28DeviceReduceSingleTileKernelINS2_10policy_hubIdjN4cuda3__47maximumIdEEE10Policy1000EPdSB_iS8_ddNS5_3std3__410__identityEEEvT0_T1_T2_T3_T4_T6_E12temp_storage+24];
	setp.lt.f64 	%p153, %fd258, %fd259;
	selp.f64 	%fd260, %fd259, %fd258, %p153;
	ld.shared.f64 	%fd261, [_ZZN3cub18CUB_300001_SM_10006detail6reduce28DeviceReduceSingleTileKernelINS2_10policy_hubIdjN4cuda3__47maximumIdEEE10Policy1000EPdSB_iS8_ddNS5_3std3__410__identityEEEvT0_T1_T2_T3_T4_T6_E12temp_storage+32];
	setp.lt.f64 	%p154, %fd260, %fd261;
	selp.f64 	%fd262, %fd261, %fd260, %p154;
	ld.shared.f64 	%fd263, [_ZZN3cub18CUB_300001_SM_10006detail6reduce28DeviceReduceSingleTileKernelINS2_10policy_hubIdjN4cuda3__47maximumIdEEE10Policy1000EPdSB_iS8_ddNS5_3std3__410__identityEEEvT0_T1_T2_T3_T4_T6_E12temp_storage+40];
	setp.lt.f64 	%p155, %fd262, %fd263;
	selp.f64 	%fd264, %fd263, %fd262, %p155;
	ld.shared.f64 	%fd265, [_ZZN3cub18CUB_300001_SM_10006detail6reduce28DeviceReduceSingleTileKernelINS2_10policy_hubIdjN4cuda3__47maximumIdEEE10Policy1000EPdSB_iS8_ddNS5_3std3__410__identityEEEvT0_T1_T2_T3_T4_T6_E12temp_storage+48];
	setp.lt.f64 	%p156, %fd264, %fd265;
	selp.f64 	%fd266, %fd265, %fd264, %p156;
	ld.shared.f64 	%fd267, [_ZZN3cub18CUB_300001_SM_10006detail6reduce28DeviceReduceSingleTileKernelINS2_10policy_hubIdjN4cuda3__47maximumIdEEE10Policy1000EPdSB_iS8_ddNS5_3std3__410__identityEEEvT0_T1_T2_T3_T4_T6_E12temp_storage+56];
	setp.lt.f64 	%p157, %fd266, %fd267;
	selp.f64 	%fd268, %fd267, %fd266, %p157;
	ld.shared.f64 	%fd269, [_ZZN3cub18CUB_300001_SM_10006detail6reduce28DeviceReduceSingleTileKernelINS2_10policy_hubIdjN4cuda3__47maximumIdEEE10Policy1000EPdSB_iS8_ddNS5_3std3__410__identityEEEvT0_T1_T2_T3_T4_T6_E12temp_storage+64];
	setp.lt.f64 	%p158, %fd268, %fd269;
	selp.f64 	%fd380, %fd269, %fd268, %p158;
	bra.uni 	$L__BB6_72;
$L__BB6_38:
	setp.gt.s32 	%p3, %r68, 2047;
	@%p3 bra 	$L__BB6_56;
	mov.u32 	%r35, %tid.x;
	setp.ge.s32 	%p52, %r35, %r68;
	mov.f64 	%fd372, 0d0000000000000000;
	mov.u32 	%r462, %r35;
	@%p52 bra 	$L__BB6_41;
	mul.wide.u32 	%rd81, %r35, 8;
	add.s64 	%rd80, %rd15, %rd81;
	// begin inline asm
	ld.global.nc.u64 %rd79, [%rd80];
	// end inline asm
	mov.b64 	%fd372, %rd79;
	add.s32 	%r462, %r35, 256;
$L__BB6_41:
	setp.ge.s32 	%p53, %r462, %r68;
	@%p53 bra 	$L__BB6_47;
	not.b32 	%r133, %r462;
	add.s32 	%r38, %r68, %r133;
	and.b32  	%r134, %r38, 768;
	setp.eq.s32 	%p54, %r134, 768;
	@%p54 bra 	$L__BB6_45;
	mul.wide.u32 	%rd82, %r462, 8;
	add.s64 	%rd204, %rd15, %rd82;
	shr.u32 	%r135, %r38, 8;
	add.s32 	%r136, %r135, 1;
	and.b32  	%r137, %r136, 3;
	neg.s32 	%r460, %r137;
$L__BB6_44:
	.pragma "nounroll";
	// begin inline asm
	ld.global.nc.u64 %rd83, [%rd204];
	// end inline asm
	mov.b64 	%fd125, %rd83;
	setp.lt.f64 	%p55, %fd372, %fd125;
	selp.f64 	%fd372, %fd125, %fd372, %p55;
	add.s32 	%r462, %r462, 256;
	add.s64 	%rd204, %rd204, 2048;
	add.s32 	%r460, %r460, 1;
	setp.ne.s32 	%p56, %r460, 0;
	@%p56 bra 	$L__BB6_44;
$L__BB6_45:
	setp.lt.u32 	%p57, %r38, 768;
	@%p57 bra 	$L__BB6_47;
$L__BB6_46:
	mul.wide.s32 	%rd93, %r462, 8;
	add.s64 	%rd86, %rd15, %rd93;
	// begin inline asm
	ld.global.nc.u64 %rd85, [%rd86];
	// end inline asm
	mov.b64 	%fd126, %rd85;
	setp.lt.f64 	%p58, %fd372, %fd126;
	selp.f64 	%fd127, %fd126, %fd372, %p58;
	add.s64 	%rd88, %rd86, 2048;
	// begin inline asm
	ld.global.nc.u64 %rd87, [%rd88];
	// end inline asm
	mov.b64 	%fd128, %rd87;
	setp.lt.f64 	%p59, %fd127, %fd128;
	selp.f64 	%fd129, %fd128, %fd127, %p59;
	add.s64 	%rd90, %rd86, 4096;
	// begin inline asm
	ld.global.nc.u64 %rd89, [%rd90];
	// end inline asm
	mov.b64 	%fd130, %rd89;
	setp.lt.f64 	%p60, %fd129, %fd130;
	selp.f64 	%fd131, %fd130, %fd129, %p60;
	add.s64 	%rd92, %rd86, 6144;
	// begin inline asm
	ld.global.nc.u64 %rd91, [%rd92];
	// end inline asm
	mov.b64 	%fd132, %rd91;
	setp.lt.f64 	%p61, %fd131, %fd132;
	selp.f64 	%fd372, %fd132, %fd131, %p61;
	add.s32 	%r462, %r462, 1024;
	setp.lt.s32 	%p62, %r462, %r68;
	@%p62 bra 	$L__BB6_46;
$L__BB6_47:
	setp.lt.s32 	%p63, %r68, 256;
	@%p63 bra 	$L__BB6_52;
	// begin inline asm
	mov.u32 %r201, %laneid;
	// end inline asm
	mov.b64 	%rd104, %fd372;
	mov.b64 	{%r203, %r208}, %rd104;
	mov.b32 	%r209, 1;
	mov.b32 	%r250, 31;
	mov.b32 	%r251, -1;
	// begin inline asm
	shfl.sync.down.b32 %r202, %r203, %r209, %r250, %r251;
	// end inline asm
	// begin inline asm
	shfl.sync.down.b32 %r207, %r208, %r209, %r250, %r251;
	// end inline asm
	mov.b64 	%rd105, {%r202, %r207};
	mov.b64 	%fd180, %rd105;
	setp.gt.s32 	%p91, %r201, 30;
	setp.lt.f64 	%p92, %fd372, %fd180;
	selp.f64 	%fd181, %fd180, %fd372, %p92;
	selp.f64 	%fd182, %fd372, %fd181, %p91;
	mov.b64 	%rd106, %fd182;
	mov.b64 	{%r213, %r218}, %rd106;
	mov.b32 	%r219, 2;
	// begin inline asm
	shfl.sync.down.b32 %r212, %r213, %r219, %r250, %r251;
	// end inline asm
	// begin inline asm
	shfl.sync.down.b32 %r217, %r218, %r219, %r250, %r251;
	// end inline asm
	mov.b64 	%rd107, {%r212, %r217};
	mov.b64 	%fd183, %rd107;
	setp.gt.s32 	%p93, %r201, 29;
	setp.lt.f64 	%p94, %fd182, %fd183;
	selp.f64 	%fd184, %fd183, %fd182, %p94;
	selp.f64 	%fd185, %fd182, %fd184, %p93;
	mov.b64 	%rd108, %fd185;
	mov.b64 	{%r223, %r228}, %rd108;
	mov.b32 	%r229, 4;
	// begin inline asm
	shfl.sync.down.b32 %r222, %r223, %r229, %r250, %r251;
	// end inline asm
	// begin inline asm
	shfl.sync.down.b32 %r227, %r228, %r229, %r250, %r251;
	// end inline asm
	mov.b64 	%rd109, {%r222, %r227};
	mov.b64 	%fd186, %rd109;
	setp.gt.s32 	%p95, %r201, 27;
	setp.lt.f64 	%p96, %fd185, %fd186;
	selp.f64 	%fd187, %fd186, %fd185, %p96;
	selp.f64 	%fd188, %fd185, %fd187, %p95;
	mov.b64 	%rd110, %fd188;
	mov.b64 	{%r233, %r238}, %rd110;
	mov.b32 	%r239, 8;
	// begin inline asm
	shfl.sync.down.b32 %r232, %r233, %r239, %r250, %r251;
	// end inline asm
	// begin inline asm
	shfl.sync.down.b32 %r237, %r238, %r239, %r250, %r251;
	// end inline asm
	mov.b64 	%rd111, {%r232, %r237};
	mov.b64 	%fd189, %rd111;
	setp.gt.s32 	%p97, %r201, 23;
	setp.lt.f64 	%p98, %fd188, %fd189;
	selp.f64 	%fd190, %fd189, %fd188, %p98;
	selp.f64 	%fd191, %fd188, %fd190, %p97;
	mov.b64 	%rd112, %fd191;
	mov.b64 	{%r243, %r248}, %rd112;
	mov.b32 	%r249, 16;
	// begin inline asm
	shfl.sync.down.b32 %r242, %r243, %r249, %r250, %r251;
	// end inline asm
	// begin inline asm
	shfl.sync.down.b32 %r247, %r248, %r249, %r250, %r251;
	// end inline asm
	mov.b64 	%rd113, {%r242, %r247};
	mov.b64 	%fd192, %rd113;
	setp.gt.s32 	%p99, %r201, 15;
	setp.lt.f64 	%p100, %fd191, %fd192;
	selp.f64 	%fd38, %fd192, %fd191, %p100;
	selp.f64 	%fd380, %fd191, %fd38, %p99;
	setp.ne.s32 	%p101, %r201, 0;
	@%p101 bra 	$L__BB6_50;
	shr.u32 	%r252, %r35, 2;
	and.b32  	%r253, %r252, 248;
	mov.u32 	%r254, _ZZN3cub18CUB_300001_SM_10006detail6reduce28DeviceReduceSingleTileKernelINS2_10policy_hubIdjN4cuda3__47maximumIdEEE10Policy1000EPdSB_iS8_ddNS5_3std3__410__identityEEEvT0_T1_T2_T3_T4_T6_E12temp_storage;
	add.s32 	%r255, %r254, %r253;
	st.shared.f64 	[%r255+8], %fd38;
$L__BB6_50:
	bar.sync 	0;
	setp.ne.s32 	%p102, %r35, 0;
	@%p102 bra 	$L__BB6_72;
	ld.shared.f64 	%fd193, [_ZZN3cub18CUB_300001_SM_10006detail6reduce28DeviceReduceSingleTileKernelINS2_10policy_hubIdjN4cuda3__47maximumIdEEE10Policy1000EPdSB_iS8_ddNS5_3std3__410__identityEEEvT0_T1_T2_T3_T4_T6_E12temp_storage+16];
	setp.lt.f64 	%p103, %fd380, %fd193;
	selp.f64 	%fd194, %fd193, %fd380, %p103;
	ld.shared.f64 	%fd195, [_ZZN3cub18CUB_300001_SM_10006detail6reduce28DeviceReduceSingleTileKernelINS2_10policy_hubIdjN4cuda3__47maximumIdEEE10Policy1000EPdSB_iS8_ddNS5_3std3__410__identityEEEvT0_T1_T2_T3_T4_T6_E12temp_storage+24];
	setp.lt.f64 	%p104, %fd194, %fd195;
	selp.f64 	%fd196, %fd195, %fd194, %p104;
	ld.shared.f64 	%fd197, [_ZZN3cub18CUB_300001_SM_10006detail6reduce28DeviceReduceSingleTileKernelINS2_10policy_hubIdjN4cuda3__47maximumIdEEE10Policy1000EPdSB_iS8_ddNS5_3std3__410__identityEEEvT0_T1_T2_T3_T4_T6_E12temp_storage+32];
	setp.lt.f64 	%p105, %fd196, %fd197;
	selp.f64 	%fd198, %fd197, %fd196, %p105;
	ld.shared.f64 	%fd199, [_ZZN3cub18CUB_300001_SM_10006detail6reduce28DeviceReduceSingleTileKernelINS2_10policy_hubIdjN4cuda3__47maximumIdEEE10Policy1000EPdSB_iS8_ddNS5_3std3__410__identityEEEvT0_T1_T2_T3_T4_T6_E12temp_storage+40];
	setp.lt.f64 	%p106, %fd198, %fd199;
	selp.f64 	%fd200, %fd199, %fd198, %p106;
	ld.shared.f64 	%fd201, [_ZZN3cub18CUB_300001_SM_10006detail6reduce28DeviceReduceSingleTileKernelINS2_10policy_hubIdjN4cuda3__47maximumIdEEE10Policy1000EPdSB_iS8_ddNS5_3std3__410__identityEEEvT0_T1_T2_T3_T4_T6_E12temp_storage+48];
	setp.lt.f64 	%p107, %fd200, %fd201;
	selp.f64 	%fd202, %fd201, %fd200, %p107;
	ld.shared.f64 	%fd203, [_ZZN3cub18CUB_300001_SM_10006detail6reduce28DeviceReduceSingleTileKernelINS2_10policy_hubIdjN4cuda3__47maximumIdEEE10Policy1000EPdSB_iS8_ddNS5_3std3__410__identityEEEvT0_T1_T2_T3_T4_T6_E12temp_storage+56];
	setp.lt.f64 	%p108, %fd202, %fd203;
	selp.f64 	%fd204, %fd203, %fd202, %p108;
	ld.shared.f64 	%fd205, [_ZZN3cub18CUB_300001_SM_10006detail6reduce28DeviceReduceSingleTileKernelINS2_10policy_hubIdjN4cuda3__47maximumIdEEE10Policy1000EPdSB_iS8_ddNS5_3std3__410__identityEEEvT0_T1_T2_T3_T4_T6_E12temp_storage+64];
	setp.lt.f64 	%p109, %fd204, %fd205;
	selp.f64 	%fd380, %fd205, %fd204, %p109;
	bra.uni 	$L__BB6_72;
$L__BB6_52:
	// begin inline asm
	mov.u32 %r138, %laneid;
	// end inline asm
	and.b32  	%r189, %r35, 992;
	add.s32 	%r190, %r189, 32;
	setp.gt.s32 	%p64, %r190, %r68;
	not.b32 	%r191, %r189;
	add.s32 	%r192, %r68, %r191;
	selp.b32 	%r187, %r192, 31, %p64;
	mov.b64 	%rd94, %fd372;
	mov.b64 	{%r140, %r145}, %rd94;
	mov.b32 	%r146, 1;
	mov.b32 	%r188, -1;
	// begin inline asm
	shfl.sync.down.b32 %r139, %r140, %r146, %r187, %r188;
	// end inline asm
	// begin inline asm
	shfl.sync.down.b32 %r144, %r145, %r146, %r187, %r188;
	// end inline asm
	mov.b64 	%rd95, {%r139, %r144};
	mov.b64 	%fd133, %rd95;
	setp.lt.s32 	%p65, %r138, %r187;
	setp.lt.f64 	%p66, %fd372, %fd133;
	selp.f64 	%fd134, %fd133, %fd372, %p66;
	selp.f64 	%fd135, %fd134, %fd372, %p65;
	mov.b64 	%rd96, %fd135;
	mov.b64 	{%r150, %r155}, %rd96;
	mov.b32 	%r156, 2;
	// begin inline asm
	shfl.sync.down.b32 %r149, %r150, %r156, %r187, %r188;
	// end inline asm
	// begin inline asm
	shfl.sync.down.b32 %r154, %r155, %r156, %r187, %r188;
	// end inline asm
	mov.b64 	%rd97, {%r149, %r154};
	mov.b64 	%fd136, %rd97;
	add.s32 	%r193, %r138, 2;
	setp.gt.s32 	%p67, %r193, %r187;
	setp.lt.f64 	%p68, %fd135, %fd136;
	selp.f64 	%fd137, %fd136, %fd135, %p68;
	selp.f64 	%fd138, %fd135, %fd137, %p67;
	mov.b64 	%rd98, %fd138;
	mov.b64 	{%r160, %r165}, %rd98;
	mov.b32 	%r166, 4;
	// begin inline asm
	shfl.sync.down.b32 %r159, %r160, %r166, %r187, %r188;
	// end inline asm
	// begin inline asm
	shfl.sync.down.b32 %r164, %r165, %r166, %r187, %r188;
	// end inline asm
	mov.b64 	%rd99, {%r159, %r164};
	mov.b64 	%fd139, %rd99;
	add.s32 	%r194, %r138, 4;
	setp.gt.s32 	%p69, %r194, %r187;
	setp.lt.f64 	%p70, %fd138, %fd139;
	selp.f64 	%fd140, %fd139, %fd138, %p70;
	selp.f64 	%fd141, %fd138, %fd140, %p69;
	mov.b64 	%rd100, %fd141;
	mov.b64 	{%r170, %r175}, %rd100;
	mov.b32 	%r176, 8;
	// begin inline asm
	shfl.sync.down.b32 %r169, %r170, %r176, %r187, %r188;
	// end inline asm
	// begin inline asm
	shfl.sync.down.b32 %r174, %r175, %r176, %r187, %r188;
	// end inline asm
	mov.b64 	%rd101, {%r169, %r174};
	mov.b64 	%fd142, %rd101;
	add.s32 	%r195, %r138, 8;
	setp.gt.s32 	%p71, %r195, %r187;
	setp.lt.f64 	%p72, %fd141, %fd142;
	selp.f64 	%fd143, %fd142, %fd141, %p72;
	selp.f64 	%fd144, %fd141, %fd143, %p71;
	mov.b64 	%rd102, %fd144;
	mov.b64 	{%r180, %r185}, %rd102;
	mov.b32 	%r186, 16;
	// begin inline asm
	shfl.sync.down.b32 %r179, %r180, %r186, %r187, %r188;
	// end inline asm
	// begin inline asm
	shfl.sync.down.b32 %r184, %r185, %r186, %r187, %r188;
	// end inline asm
	mov.b64 	%rd103, {%r179, %r184};
	mov.b64 	%fd145, %rd103;
	add.s32 	%r196, %r138, 16;
	setp.gt.s32 	%p73, %r196, %r187;
	setp.lt.f64 	%p74, %fd144, %fd145;
	selp.f64 	%fd146, %fd145, %fd144, %p74;
	selp.f64 	%fd380, %fd144, %fd146, %p73;
	setp.ne.s32 	%p75, %r138, 0;
	@%p75 bra 	$L__BB6_54;
	shr.u32 	%r197, %r35, 2;
	and.b32  	%r198, %r197, 248;
	mov.u32 	%r199, _ZZN3cub18CUB_300001_SM_10006detail6reduce28DeviceReduceSingleTileKernelINS2_10policy_hubIdjN4cuda3__47maximumIdEEE10Policy1000EPdSB_iS8_ddNS5_3std3__410__identityEEEvT0_T1_T2_T3_T4_T6_E12temp_storage;
	add.s32 	%r200, %r199, %r198;
	st.shared.f64 	[%r200+8], %fd380;
$L__BB6_54:
	bar.sync 	0;
	setp.ne.s32 	%p76, %r35, 0;
	@%p76 bra 	$L__BB6_72;
	setp.gt.s32 	%p77, %r68, 32;
	ld.shared.f64 	%fd147, [_ZZN3cub18CUB_300001_SM_10006detail6reduce28DeviceReduceSingleTileKernelINS2_10policy_hubIdjN4cuda3__47maximumIdEEE10Policy1000EPdSB_iS8_ddNS5_3std3__410__identityEEEvT0_T1_T2_T3_T4_T6_E12temp_storage+16];
	setp.lt.f64 	%p78, %fd380, %fd147;
	selp.f64 	%fd149, %fd147, %fd380, %p78;
	selp.f64 	%fd150, %fd149, %fd380, %p77;
	setp.gt.s32 	%p79, %r68, 64;
	ld.shared.f64 	%fd152, [_ZZN3cub18CUB_300001_SM_10006detail6reduce28DeviceReduceSingleTileKernelINS2_10policy_hubIdjN4cuda3__47maximumIdEEE10Policy1000EPdSB_iS8_ddNS5_3std3__410__identityEEEvT0_T1_T2_T3_T4_T6_E12temp_storage+24];
	setp.lt.f64 	%p80, %fd150, %fd152;
	selp.f64 	%fd154, %fd152, %fd150, %p80;
	selp.f64 	%fd155, %fd154, %fd150, %p79;
	setp.gt.s32 	%p81, %r68, 96;
	ld.shared.f64 	%fd157, [_ZZN3cub18CUB_300001_SM_10006detail6reduce28DeviceReduceSingleTileKernelINS2_10policy_hubIdjN4cuda3__47maximumIdEEE10Policy1000EPdSB_iS8_ddNS5_3std3__410__identityEEEvT0_T1_T2_T3_T4_T6_E12temp_storage+32];
	setp.lt.f64 	%p82, %fd155, %fd157;
	selp.f64 	%fd159, %fd157, %fd155, %p82;
	selp.f64 	%fd160, %fd159, %fd155, %p81;
	setp.gt.s32 	%p83, %r68, 128;
	ld.shared.f64 	%fd162, [_ZZN3cub18CUB_300001_SM_10006detail6reduce28DeviceReduceSingleTileKernelINS2_10policy_hubIdjN4cuda3__47maximumIdEEE10Policy1000EPdSB_iS8_ddNS5_3std3__410__identityEEEvT0_T1_T2_T3_T4_T6_E12temp_storage+40];
	setp.lt.f64 	%p84, %fd160, %fd162;
	selp.f64 	%fd164, %fd162, %fd160, %p84;
	selp.f64 	%fd165, %fd164, %fd160, %p83;
	setp.gt.s32 	%p85, %r68, 160;
	ld.shared.f64 	%fd167, [_ZZN3cub18CUB_300001_SM_10006detail6reduce28DeviceReduceSingleTileKernelINS2_10policy_hubIdjN4cuda3__47maximumIdEEE10Policy1000EPdSB_iS8_ddNS5_3std3__410__identityEEEvT0_T1_T2_T3_T4_T6_E12temp_storage+48];
	setp.lt.f64 	%p86, %fd165, %fd167;
	selp.f64 	%fd169, %fd167, %fd165, %p86;
	selp.f64 	%fd170, %fd169, %fd165, %p85;
	setp.gt.s32 	%p87, %r68, 192;
	ld.shared.f64 	%fd172, [_ZZN3cub18CUB_300001_SM_10006detail6reduce28DeviceReduceSingleTileKernelINS2_10policy_hubIdjN4cuda3__47maximumIdEEE10Policy1000EPdSB_iS8_ddNS5_3std3__410__identityEEEvT0_T1_T2_T3_T4_T6_E12temp_storage+56];
	setp.lt.f64 	%p88, %fd170, %fd172;
	selp.f64 	%fd174, %fd172, %fd170, %p88;
	selp.f64 	%fd175, %fd174, %fd170, %p87;
	setp.gt.s32 	%p89, %r68, 224;
	ld.shared.f64 	%fd177, [_ZZN3cub18CUB_300001_SM_10006detail6reduce28DeviceReduceSingleTileKernelINS2_10policy_hubIdjN4cuda3__47maximumIdEEE10Policy1000EPdSB_iS8_ddNS5_3std3__410__identityEEEvT0_T1_T2_T3_T4_T6_E12temp_storage+64];
	setp.lt.f64 	%p90, %fd175, %fd177;
	selp.f64 	%fd179, %fd177, %fd175, %p90;
	selp.f64 	%fd380, %fd179, %fd175, %p89;
	bra.uni 	$L__BB6_72;
$L__BB6_56:
	mov.u32 	%r47, %tid.x;
	mul.wide.u32 	%rd34, %r47, 8;
	add.s64 	%rd19, %rd15, %rd34;
	// begin inline asm
	ld.global.nc.u64 %rd18, [%rd19];
	// end inline asm
	mov.b64 	%fd59, %rd18;
	add.s64 	%rd21, %rd19, 2048;
	// begin inline asm
	ld.global.nc.u64 %rd20, [%rd21];
	// end inline asm
	mov.b64 	%fd60, %rd20;
	add.s64 	%rd23, %rd19, 4096;
	// begin inline asm
	ld.global.nc.u64 %rd22, [%rd23];
	// end inline asm
	mov.b64 	%fd61, %rd22;
	add.s64 	%rd25, %rd19, 6144;
	// begin inline asm
	ld.global.nc.u64 %rd24, [%rd25];
	// end inline asm
	mov.b64 	%fd62, %rd24;
	add.s64 	%rd27, %rd19, 8192;
	// begin inline asm
	ld.global.nc.u64 %rd26, [%rd27];
	// end inline asm
	mov.b64 	%fd63, %rd26;
	add.s64 	%rd29, %rd19, 10240;
	// begin inline asm
	ld.global.nc.u64 %rd28, [%rd29];
	// end inline asm
	mov.b64 	%fd64, %rd28;
	add.s64 	%rd31, %rd19, 12288;
	// begin inline asm
	ld.global.nc.u64 %rd30, [%rd31];
	// end inline asm
	mov.b64 	%fd65, %rd30;
	add.s64 	%rd33, %rd19, 14336;
	// begin inline asm
	ld.global.nc.u64 %rd32, [%rd33];
	// end inline asm
	mov.b64 	%fd66, %rd32;
	setp.lt.f64 	%p4, %fd59, %fd60;
	selp.f64 	%fd67, %fd60, %fd59, %p4;
	setp.lt.f64 	%p5, %fd67, %fd61;
	selp.f64 	%fd68, %fd61, %fd67, %p5;
	setp.lt.f64 	%p6, %fd68, %fd62;
	selp.f64 	%fd69, %fd62, %fd68, %p6;
	setp.lt.f64 	%p7, %fd69, %fd63;
	selp.f64 	%fd70, %fd63, %fd69, %p7;
	setp.lt.f64 	%p8, %fd70, %fd64;
	selp.f64 	%fd71, %fd64, %fd70, %p8;
	setp.lt.f64 	%p9, %fd71, %fd65;
	selp.f64 	%fd72, %fd65, %fd71, %p9;
	setp.lt.f64 	%p10, %fd72, %fd66;
	selp.f64 	%fd379, %fd66, %fd72, %p10;
	setp.lt.u32 	%p11, %r68, 4096;
	mov.b32 	%r465, 2048;
	@%p11 bra 	$L__BB6_60;
	add.s32 	%r48, %r68, -2048;
	mov.b32 	%r465, 2048;
$L__BB6_58:
	mul.wide.s32 	%rd51, %r465, 8;
	add.s64 	%rd36, %rd19, %rd51;
	// begin inline asm
	ld.global.nc.u64 %rd35, [%rd36];
	// end inline asm
	mov.b64 	%fd73, %rd35;
	add.s64 	%rd38, %rd36, 2048;
	// begin inline asm
	ld.global.nc.u64 %rd37, [%rd38];
	// end inline asm
	mov.b64 	%fd74, %rd37;
	add.s64 	%rd40, %rd36, 4096;
	// begin inline asm
	ld.global.nc.u64 %rd39, [%rd40];
	// end inline asm
	mov.b64 	%fd75, %rd39;
	add.s64 	%rd42, %rd36, 6144;
	// begin inline asm
	ld.global.nc.u64 %rd41, [%rd42];
	// end inline asm
	mov.b64 	%fd76, %rd41;
	add.s64 	%rd44, %rd36, 8192;
	// begin inline asm
	ld.global.nc.u64 %rd43, [%rd44];
	// end inline asm
	mov.b64 	%fd77, %rd43;
	add.s64 	%rd46, %rd36, 10240;
	// begin inline asm
	ld.global.nc.u64 %rd45, [%rd46];
	// end inline asm
	mov.b64 	%fd78, %rd45;
	add.s64 	%rd48, %rd36, 12288;
	// begin inline asm
	ld.global.nc.u64 %rd47, [%rd48];
	// end inline asm
	mov.b64 	%fd79, %rd47;
	add.s64 	%rd50, %rd36, 14336;
	// begin inline asm
	ld.global.nc.u64 %rd49, [%rd50];
	// end inline asm
	mov.b64 	%fd80, %rd49;
	setp.lt.f64 	%p12, %fd379, %fd73;
	selp.f64 	%fd81, %fd73, %fd379, %p12;
	setp.lt.f64 	%p13, %fd81, %fd74;
	selp.f64 	%fd82, %fd74, %fd81, %p13;
	setp.lt.f64 	%p14, %fd82, %fd75;
	selp.f64 	%fd83, %fd75, %fd82, %p14;
	setp.lt.f64 	%p15, %fd83, %fd76;
	selp.f64 	%fd84, %fd76, %fd83, %p15;
	setp.lt.f64 	%p16, %fd84, %fd77;
	selp.f64 	%fd85, %fd77, %fd84, %p16;
	setp.lt.f64 	%p17, %fd85, %fd78;
	selp.f64 	%fd86, %fd78, %fd85, %p17;
	setp.lt.f64 	%p18, %fd86, %fd79;
	selp.f64 	%fd87, %fd79, %fd86, %p18;
	setp.lt.f64 	%p19, %fd87, %fd80;
	selp.f64 	%fd379, %fd80, %fd87, %p19;
	sub.s32 	%r71, %r68, %r465;
	setp.lt.s32 	%p20, %r71, 2048;
	@%p20 bra 	$L__BB6_68;
	add.s32 	%r465, %r465, 2048;
	setp.le.s32 	%p21, %r465, %r48;
	@%p21 bra 	$L__BB6_58;
$L__BB6_60:
	setp.le.s32 	%p22, %r68, %r465;
	@%p22 bra 	$L__BB6_68;
	sub.s32 	%r52, %r68, %r465;
	setp.ge.s32 	%p23, %r47, %r52;
	@%p23 bra 	$L__BB6_68;
	not.b32 	%r72, %r47;
	add.s32 	%r73, %r68, %r72;
	sub.s32 	%r53, %r73, %r465;
	and.b32  	%r74, %r53, 768;
	setp.eq.s32 	%p24, %r74, 768;
	mov.u32 	%r469, %r47;
	@%p24 bra 	$L__BB6_65;
	add.s32 	%r467, %r47, %r465;
	shr.u32 	%r75, %r53, 8;
	add.s32 	%r76, %r75, 1;
	and.b32  	%r77, %r76, 3;
	neg.s32 	%r466, %r77;
	mov.u32 	%r469, %r47;
$L__BB6_64:
	.pragma "nounroll";
	mul.wide.u32 	%rd54, %r467, 8;
	add.s64 	%rd53, %rd15, %rd54;
	// begin inline asm
	ld.global.nc.u64 %rd52, [%rd53];
	// end inline asm
	mov.b64 	%fd89, %rd52;
	setp.lt.f64 	%p25, %fd379, %fd89;
	selp.f64 	%fd379, %fd89, %fd379, %p25;
	add.s32 	%r469, %r469, 256;
	add.s32 	%r467, %r467, 256;
	add.s32 	%r466, %r466, 1;
	setp.ne.s32 	%p26, %r466, 0;
	@%p26 bra 	$L__BB6_64;
$L__BB6_65:
	setp.lt.u32 	%p27, %r53, 768;
	@%p27 bra 	$L__BB6_68;
	cvt.u64.u32 	%rd55, %r469;
	cvt.u64.u32 	%rd56, %r465;
	add.s64 	%rd57, %rd55, %rd56;
	shl.b64 	%rd58, %rd57, 3;
	add.s64 	%rd59, %rd58, %rd15;
	add.s64 	%rd205, %rd59, 4096;
	add.s32 	%r470, %r469, %r465;
$L__BB6_67:
	mul.wide.u32 	%rd68, %r470, 8;
	add.s64 	%rd61, %rd15, %rd68;
	// begin inline asm
	ld.global.nc.u64 %rd60, [%rd61];
	// end inline asm
	mov.b64 	%fd90, %rd60;
	setp.lt.f64 	%p28, %fd379, %fd90;
	selp.f64 	%fd91, %fd90, %fd379, %p28;
	add.s64 	%rd63, %rd205, -2048;
	// begin inline asm
	ld.global.nc.u64 %rd62, [%rd63];
	// end inline asm
	mov.b64 	%fd92, %rd62;
	setp.lt.f64 	%p29, %fd91, %fd92;
	selp.f64 	%fd93, %fd92, %fd91, %p29;
	// begin inline asm
	ld.global.nc.u64 %rd64, [%rd205];
	// end inline asm
	mov.b64 	%fd94, %rd64;
	setp.lt.f64 	%p30, %fd93, %fd94;
	selp.f64 	%fd95, %fd94, %fd93, %p30;
	add.s64 	%rd67, %rd205, 2048;
	// begin inline asm
	ld.global.nc.u64 %rd66, [%rd67];
	// end inline asm
	mov.b64 	%fd96, %rd66;
	setp.lt.f64 	%p31, %fd95, %fd96;
	selp.f64 	%fd379, %fd96, %fd95, %p31;
	add.s32 	%r469, %r469, 1024;
	add.s64 	%rd205, %rd205, 8192;
	add.s32 	%r470, %r470, 1024;
	setp.lt.s32 	%p32, %r469, %r52;
	@%p32 bra 	$L__BB6_67;
$L__BB6_68:
	// begin inline asm
	mov.u32 %r78, %laneid;
	// end inline asm
	mov.b64 	%rd69, %fd379;
	mov.b64 	{%r80, %r85}, %rd69;
	mov.b32 	%r86, 1;
	mov.b32 	%r127, 31;
	mov.b32 	%r128, -1;
	// begin inline asm
	shfl.sync.down.b32 %r79, %r80, %r86, %r127, %r128;
	// end inline asm
	// begin inline asm
	shfl.sync.down.b32 %r84, %r85, %r86, %r127, %r128;
	// end inline asm
	mov.b64 	%rd70, {%r79, %r84};
	mov.b64 	%fd97, %rd70;
	setp.gt.s32 	%p33, %r78, 30;
	setp.lt.f64 	%p34, %fd379, %fd97;
	selp.f64 	%fd98, %fd97, %fd379, %p34;
	selp.f64 	%fd99, %fd379, %fd98, %p33;
	mov.b64 	%rd71, %fd99;
	mov.b64 	{%r90, %r95}, %rd71;
	mov.b32 	%r96, 2;
	// begin inline asm
	shfl.sync.down.b32 %r89, %r90, %r96, %r127, %r128;
	// end inline asm
	// begin inline asm
	shfl.sync.down.b32 %r94, %r95, %r96, %r127, %r128;
	// end inline asm
	mov.b64 	%rd72, {%r89, %r94};
	mov.b64 	%fd100, %rd72;
	setp.gt.s32 	%p35, %r78, 29;
	setp.lt.f64 	%p36, %fd99, %fd100;
	selp.f64 	%fd101, %fd100, %fd99, %p36;
	selp.f64 	%fd102, %fd99, %fd101, %p35;
	mov.b64 	%rd73, %fd102;
	mov.b64 	{%r100, %r105}, %rd73;
	mov.b32 	%r106, 4;
	// begin inline asm
	shfl.sync.down.b32 %r99, %r100, %r106, %r127, %r128;
	// end inline asm
	// begin inline asm
	shfl.sync.down.b32 %r104, %r105, %r106, %r127, %r128;
	// end inline asm
	mov.b64 	%rd74, {%r99, %r104};
	mov.b64 	%fd103, %rd74;
	setp.gt.s32 	%p37, %r78, 27;
	setp.lt.f64 	%p38, %fd102, %fd103;
	selp.f64 	%fd104, %fd103, %fd102, %p38;
	selp.f64 	%fd105, %fd102, %fd104, %p37;
	mov.b64 	%rd75, %fd105;
	mov.b64 	{%r110, %r115}, %rd75;
	mov.b32 	%r116, 8;
	// begin inline asm
	shfl.sync.down.b32 %r109, %r110, %r116, %r127, %r128;
	// end inline asm
	// begin inline asm
	shfl.sync.down.b32 %r114, %r115, %r116, %r127, %r128;
	// end inline asm
	mov.b64 	%rd76, {%r109, %r114};
	mov.b64 	%fd106, %rd76;
	setp.gt.s32 	%p39, %r78, 23;
	setp.lt.f64 	%p40, %fd105, %fd106;
	selp.f64 	%fd107, %fd106, %fd105, %p40;
	selp.f64 	%fd108, %fd105, %fd107, %p39;
	mov.b64 	%rd77, %fd108;
	mov.b64 	{%r120, %r125}, %rd77;
	mov.b32 	%r126, 16;
	// begin inline asm
	shfl.sync.down.b32 %r119, %r120, %r126, %r127, %r128;
	// end inline asm
	// begin inline asm
	shfl.sync.down.b32 %r124, %r125, %r126, %r127, %r128;
	// end inline asm
	mov.b64 	%rd78, {%r119, %r124};
	mov.b64 	%fd109, %rd78;
	setp.gt.s32 	%p41, %r78, 15;
	setp.lt.f64 	%p42, %fd108, %fd109;
	selp.f64 	%fd54, %fd109, %fd108, %p42;
	selp.f64 	%fd380, %fd108, %fd54, %p41;
	setp.ne.s32 	%p43, %r78, 0;
	@%p43 bra 	$L__BB6_70;
	shr.u32 	%r129, %r47, 2;
	and.b32  	%r130, %r129, 248;
	mov.u32 	%r131, _ZZN3cub18CUB_300001_SM_10006detail6reduce28DeviceReduceSingleTileKernelINS2_10policy_hubIdjN4cuda3__47maximumIdEEE10Policy1000EPdSB_iS8_ddNS5_3std3__410__identityEEEvT0_T1_T2_T3_T4_T6_E12temp_storage;
	add.s32 	%r132, %r131, %r130;
	st.shared.f64 	[%r132+8], %fd54;
$L__BB6_70:
	bar.sync 	0;
	setp.ne.s32 	%p44, %r47, 0;
	@%p44 bra 	$L__BB6_72;
	ld.shared.f64 	%fd110, [_ZZN3cub18CUB_300001_SM_10006detail6reduce28DeviceReduceSingleTileKernelINS2_10policy_hubIdjN4cuda3__47maximumIdEEE10Policy1000EPdSB_iS8_ddNS5_3std3__410__identityEEEvT0_T1_T2_T3_T4_T6_E12temp_storage+16];
	setp.lt.f64 	%p45, %fd380, %fd110;
	selp.f64 	%fd111, %fd110, %fd380, %p45;
	ld.shared.f64 	%fd112, [_ZZN3cub18CUB_300001_SM_10006detail6reduce28DeviceReduceSingleTileKernelINS2_10policy_hubIdjN4cuda3__47maximumIdEEE10Policy1000EPdSB_iS8_ddNS5_3std3__410__identityEEEvT0_T1_T2_T3_T4_T6_E12temp_storage+24];
	setp.lt.f64 	%p46, %fd111, %fd112;
	selp.f64 	%fd113, %fd112, %fd111, %p46;
	ld.shared.f64 	%fd114, [_ZZN3cub18CUB_300001_SM_10006detail6reduce28DeviceReduceSingleTileKernelINS2_10policy_hubIdjN4cuda3__47maximumIdEEE10Policy1000EPdSB_iS8_ddNS5_3std3__410__identityEEEvT0_T1_T2_T3_T4_T6_E12temp_storage+32];
	setp.lt.f64 	%p47, %fd113, %fd114;
	selp.f64 	%fd115, %fd114, %fd113, %p47;
	ld.shared.f64 	%fd116, [_ZZN3cub18CUB_300001_SM_10006detail6reduce28DeviceReduceSingleTileKernelINS2_10policy_hubIdjN4cuda3__47maximumIdEEE10Policy1000EPdSB_iS8_ddNS5_3std3__410__identityEEEvT0_T1_T2_T3_T4_T6_E12temp_storage+40];
	setp.lt.f64 	%p48, %fd115, %fd116;
	selp.f64 	%fd117, %fd116, %fd115, %p48;
	ld.shared.f64 	%fd118, [_ZZN3cub18CUB_300001_SM_10006detail6reduce28DeviceReduceSingleTileKernelINS2_10policy_hubIdjN4cuda3__47maximumIdEEE10Policy1000EPdSB_iS8_ddNS5_3std3__410__identityEEEvT0_T1_T2_T3_T4_T6_E12temp_storage+48];
	setp.lt.f64 	%p49, %fd117, %fd118;
	selp.f64 	%fd119, %fd118, %fd117, %p49;
	ld.shared.f64 	%fd120, [_ZZN3cub18CUB_300001_SM_10006detail6reduce28DeviceReduceSingleTileKernelINS2_10policy_hubIdjN4cuda3__47maximumIdEEE10Policy1000EPdSB_iS8_ddNS5_3std3__410__identityEEEvT0_T1_T2_T3_T4_T6_E12temp_storage+56];
	setp.lt.f64 	%p50, %fd119, %fd120;
	selp.f64 	%fd121, %fd120, %fd119, %p50;
	ld.shared.f64 	%fd122, [_ZZN3cub18CUB_300001_SM_10006detail6reduce28DeviceReduceSingleTileKernelINS2_10policy_hubIdjN4cuda3__47maximumIdEEE10Policy1000EPdSB_iS8_ddNS5_3std3__410__identityEEEvT0_T1_T2_T3_T4_T6_E12temp_storage+64];
	setp.lt.f64 	%p51, %fd121, %fd122;
	selp.f64 	%fd380, %fd122, %fd121, %p51;
$L__BB6_72:
	mov.u32 	%r444, %tid.x;
	setp.ne.s32 	%p217, %r444, 0;
	@%p217 bra 	$L__BB6_74;
	setp.lt.f64 	%p218, %fd58, %fd380;
	selp.f64 	%fd353, %fd380, %fd58, %p218;
	st.global.f64 	[%rd1], %fd353;
$L__BB6_74:
	ret;

}
	// .globl	_ZN3cub18CUB_300001_SM_10006detail6reduce28DeviceReduceSingleTileKernelINS2_10policy_hubIdyN4cuda3__47maximumIdEEE10Policy1000EN6thrust24THRUST_300001_SM_1000_NS6detail15normal_iteratorINSC_10device_ptrIdEEEEPdyS8_ddNS5_3std3__410__identityEEEvT0_T1_T2_T3_T4_T6_
.visible .entry _ZN3cub18CUB_300001_SM_10006detail6reduce28DeviceReduceSingleTileKernelINS2_10policy_hubIdyN4cuda3__47maximumIdEEE10Policy1000EN6thrust24THRUST_300001_SM_1000_NS6detail15normal_iteratorINSC_10device_ptrIdEEEEPdyS8_ddNS5_3std3__410__identityEEEvT0_T1_T2_T3_T4_T6_(
	.param .align 8 .b8 _ZN3cub18CUB_300001_SM_10006detail6reduce28DeviceReduceSingleTileKernelINS2_10policy_hubIdyN4cuda3__47maximumIdEEE10Policy1000EN6thrust24THRUST_300001_SM_1000_NS6detail15normal_iteratorINSC_10device_ptrIdEEEEPdyS8_ddNS5_3std3__410__identityEEEvT0_T1_T2_T3_T4_T6__param_0[8],
	.param .u64 .ptr .align 1 _ZN3cub18CUB_300001_SM_10006detail6reduce28DeviceReduceSingleTileKernelINS2_10policy_hubIdyN4cuda3__47maximumIdEEE10Policy1000EN6thrust24THRUST_300001_SM_1000_NS6detail15normal_iteratorINSC_10device_ptrIdEEEEPdyS8_ddNS5_3std3__410__identityEEEvT0_T1_T2_T3_T4_T6__param_1,
	.param .u64 _ZN3cub18CUB_300001_SM_10006detail6reduce28DeviceReduceSingleTileKernelINS2_10policy_hubIdyN4cuda3__47maximumIdEEE10Policy1000EN6thrust24THRUST_300001_SM_1000_NS6detail15normal_iteratorINSC_10device_ptrIdEEEEPdyS8_ddNS5_3std3__410__identityEEEvT0_T1_T2_T3_T4_T6__param_2,
	.param .align 1 .b8 _ZN3cub18CUB_300001_SM_10006detail6reduce28DeviceReduceSingleTileKernelINS2_10policy_hubIdyN4cuda3__47maximumIdEEE10Policy1000EN6thrust24THRUST_300001_SM_1000_NS6detail15normal_iteratorINSC_10device_ptrIdEEEEPdyS8_ddNS5_3std3__410__identityEEEvT0_T1_T2_T3_T4_T6__param_3[1],
	.param .f64 _ZN3cub18CUB_300001_SM_10006detail6reduce28DeviceReduceSingleTileKernelINS2_10policy_hubIdyN4cuda3__47maximumIdEEE10Policy1000EN6thrust24THRUST_300001_SM_1000_NS6detail15normal_iteratorINSC_10device_ptrIdEEEEPdyS8_ddNS5_3std3__410__identityEEEvT0_T1_T2_T3_T4_T6__param_4,
	.param .align 1 .b8 _ZN3cub18CUB_300001_SM_10006detail6reduce28DeviceReduceSingleTileKernelINS2_10policy_hubIdyN4cuda3__47maximumIdEEE10Policy1000EN6thrust24THRUST_300001_SM_1000_NS6detail15normal_iteratorINSC_10device_ptrIdEEEEPdyS8_ddNS5_3std3__410__identityEEEvT0_T1_T2_T3_T4_T6__param_5[1]
)
.maxntid 256
.minnctapersm 1
{
	.reg .pred 	%p<169>;
	.reg .b32 	%r<246>;
	.reg .b64 	%rd<86>;
	.reg .b64 	%fd<309>;
	// demoted variable
	.shared .align 8 .b8 _ZZN3cub18CUB_300001_SM_10006detail6reduce28DeviceReduceSingleTileKernelINS2_10policy_hubIdyN4cuda3__47maximumIdEEE10Policy1000EN6thrust24THRUST_300001_SM_1000_NS6detail15normal_iteratorINSC_10device_ptrIdEEEEPdyS8_ddNS5_3std3__410__identityEEEvT0_T1_T2_T3_T4_T6_E12temp_storage[80];
	ld.param.u64 	%rd18, [_ZN3cub18CUB_300001_SM_10006detail6reduce28DeviceReduceSingleTileKernelINS2_10policy_hubIdyN4cuda3__47maximumIdEEE10Policy1000EN6thrust24THRUST_300001_SM_1000_NS6detail15normal_iteratorINSC_10device_ptrIdEEEEPdyS8_ddNS5_3std3__410__identityEEEvT0_T1_T2_T3_T4_T6__param_0];
	ld.param.u64 	%rd20, [_ZN3cub18CUB_300001_SM_10006detail6reduce28DeviceReduceSingleTileKernelINS2_10policy_hubIdyN4cuda3__47maximumIdEEE10Policy1000EN6thrust24THRUST_300001_SM_1000_NS6detail15normal_iteratorINSC_10device_ptrIdEEEEPdyS8_ddNS5_3std3__410__identityEEEvT0_T1_T2_T3_T4_T6__param_1];
	ld.param.u64 	%rd19, [_ZN3cub18CUB_300001_SM_10006detail6reduce28DeviceReduceSingleTileKernelINS2_10policy_hubIdyN4cuda3__47maximumIdEEE10Policy1000EN6thrust24THRUST_300001_SM_1000_NS6detail15normal_iteratorINSC_10device_ptrIdEEEEPdyS8_ddNS5_3std3__410__identityEEEvT0_T1_T2_T3_T4_T6__param_2];
	ld.param.f64 	%fd42, [_ZN3cub18CUB_300001_SM_10006detail6reduce28DeviceReduceSingleTileKernelINS2_10policy_hubIdyN4cuda3__47maximumIdEEE10Policy1000EN6thrust24THRUST_300001_SM_1000_NS6detail15normal_iteratorINSC_10device_ptrIdEEEEPdyS8_ddNS5_3std3__410__identityEEEvT0_T1_T2_T3_T4_T6__param_4];
	cvta.to.global.u64 	%rd1, %rd20;
	setp.ne.s64 	%p1, %rd19, 0;
	@%p1 bra 	$L__BB7_3;
	mov.u32 	%r231, %tid.x;
	setp.ne.s32 	%p168, %r231, 0;
	@%p168 bra 	$L__BB7_51;
	st.global.f64 	[%rd1], %fd42;
	bra.uni 	$L__BB7_51;
$L__BB7_3:
	cvta.to.global.u64 	%rd2, %rd18;
	setp.gt.u64 	%p2, %rd19, 2047;
	@%p2 bra 	$L__BB7_28;
	cvt.u32.u64 	%r1, %rd19;
	mov.u32 	%r2, %tid.x;
	setp.ge.u32 	%p80, %r2, %r1;
	mov.f64 	%fd296, 0d0000000000000000;
	mov.u32 	%r235, %r2;
	@%p80 bra 	$L__BB7_6;
	mul.wide.u32 	%rd51, %r2, 8;
	add.s64 	%rd52, %rd2, %rd51;
	ld.global.f64 	%fd296, [%rd52];
	add.s32 	%r235, %r2, 256;
$L__BB7_6:
	setp.ge.u32 	%p81, %r235, %r1;
	@%p81 bra 	$L__BB7_19;
	not.b32 	%r108, %r235;
	add.s32 	%r109, %r108, %r1;
	shr.u32 	%r110, %r109, 8;
	add.s32 	%r5, %r110, 1;
	and.b32  	%r6, %r5, 15;
	setp.lt.u32 	%p82, %r109, 3840;
	@%p82 bra 	$L__BB7_10;
	and.b32  	%r111, %r5, 33554416;
	neg.s32 	%r233, %r111;
	mul.wide.u32 	%rd53, %r235, 8;
	add.s64 	%rd54, %rd53, %rd2;
	add.s64 	%rd81, %rd54, 16384;
$L__BB7_9:
	.pragma "nounroll";
	ld.global.f64 	%fd157, [%rd81+-16384];
	setp.lt.f64 	%p83, %fd296, %fd157;
	selp.f64 	%fd158, %fd157, %fd296, %p83;
	ld.global.f64 	%fd159, [%rd81+-14336];
	setp.lt.f64 	%p84, %fd158, %fd159;
	selp.f64 	%fd160, %fd159, %fd158, %p84;
	ld.global.f64 	%fd161, [%rd81+-12288];
	setp.lt.f64 	%p85, %fd160, %fd161;
	selp.f64 	%fd162, %fd161, %fd160, %p85;
	ld.global.f64 	%fd163, [%rd81+-10240];
	setp.lt.f64 	%p86, %fd162, %fd163;
	selp.f64 	%fd164, %fd163, %fd162, %p86;
	ld.global.f64 	%fd165, [%rd81+-8192];
	setp.lt.f64 	%p87, %fd164, %fd165;
	selp.f64 	%fd166, %fd165, %fd164, %p87;
	ld.global.f64 	%fd167, [%rd81+-6144];
	setp.lt.f64 	%p88, %fd166, %fd167;
	selp.f64 	%fd168, %fd167, %fd166, %p88;
	ld.global.f64 	%fd169, [%rd81+-4096];
	setp.lt.f64 	%p89, %fd168, %fd169;
	selp.f64 	%fd170, %fd169, %fd168, %p89;
	ld.global.f64 	%fd171, [%rd81+-2048];
	setp.lt.f64 	%p90, %fd170, %fd171;
	selp.f64 	%fd172, %fd171, %fd170, %p90;
	ld.global.f64 	%fd173, [%rd81];
	setp.lt.f64 	%p91, %fd172, %fd173;
	selp.f64 	%fd174, %fd173, %fd172, %p91;
	ld.global.f64 	%fd175, [%rd81+2048];
	setp.lt.f64 	%p92, %fd174, %fd175;
	selp.f64 	%fd176, %fd175, %fd174, %p92;
	ld.global.f64 	%fd177, [%rd81+4096];
	setp.lt.f64 	%p93, %fd176, %fd177;
	selp.f64 	%fd178, %fd177, %fd176, %p93;
	ld.global.f64 	%fd179, [%rd81+6144];
	setp.lt.f64 	%p94, %fd178, %fd179;
	selp.f64 	%fd180, %fd179, %fd178, %p94;
	ld.global.f64 	%fd181, [%rd81+8192];
	setp.lt.f64 	%p95, %fd180, %fd181;
	selp.f64 	%fd182, %fd181, %fd180, %p95;
	ld.global.f64 	%fd183, [%rd81+10240];
	setp.lt.f64 	%p96, %fd182, %fd183;
	selp.f64 	%fd184, %fd183, %fd182, %p96;
	ld.global.f64 	%fd185, [%rd81+12288];
	setp.lt.f64 	%p97, %fd184, %fd185;
	selp.f64 	%fd186, %fd185, %fd184, %p97;
	ld.global.f64 	%fd187, [%rd81+14336];
	setp.lt.f64 	%p98, %fd186, %fd187;
	selp.f64 	%fd296, %fd187, %fd186, %p98;
	add.s32 	%r235, %r235, 4096;
	add.s32 	%r233, %r233, 16;
	add.s64 	%rd81, %rd81, 32768;
	setp.ne.s32 	%p99, %r233, 0;
	@%p99 bra 	$L__BB7_9;
$L__BB7_10:
	setp.eq.s32 	%p100, %r6, 0;
	@%p100 bra 	$L__BB7_19;
	and.b32  	%r13, %r5, 7;
	setp.lt.u32 	%p101, %r6, 8;
	@%p101 bra 	$L__BB7_13;
	mul.wide.s32 	%rd55, %r235, 8;
	add.s64 	%rd56, %rd2, %rd55;
	ld.global.f64 	%fd189, [%rd56];
	setp.lt.f64 	%p102, %fd296, %fd189;
	selp.f64 	%fd190, %fd189, %fd296, %p102;
	ld.global.f64 	%fd191, [%rd56+2048];
	setp.lt.f64 	%p103, %fd190, %fd191;
	selp.f64 	%fd192, %fd191, %fd190, %p103;
	ld.global.f64 	%fd193, [%rd56+4096];
	setp.lt.f64 	%p104, %fd192, %fd193;
	selp.f64 	%fd194, %fd193, %fd192, %p104;
	ld.global.f64 	%fd195, [%rd56+6144];
	setp.lt.f64 	%p105, %fd194, %fd195;
	selp.f64 	%fd196, %fd195, %fd194, %p105;
	ld.global.f64 	%fd197, [%rd56+8192];
	setp.lt.f64 	%p106, %fd196, %fd197;
	selp.f64 	%fd198, %fd197, %fd196, %p106;
	ld.global.f64 	%fd199, [%rd56+10240];
	setp.lt.f64 	%p107, %fd198, %fd199;
	selp.f64 	%fd200, %fd199, %fd198, %p107;
	ld.global.f64 	%fd201, [%rd56+12288];
	setp.lt.f64 	%p108, %fd200, %fd201;
	selp.f64 	%fd202, %fd201, %fd200, %p108;
	ld.global.f64 	%fd203, [%rd56+14336];
	setp.lt.f64 	%p109, %fd202, %fd203;
	selp.f64 	%fd296, %fd203, %fd202, %p109;
	add.s32 	%r235, %r235, 2048;
$L__BB7_13:
	setp.eq.s32 	%p110, %r13, 0;
	@%p110 bra 	$L__BB7_19;
	and.b32  	%r16, %r5, 3;
	setp.lt.u32 	%p111, %r13, 4;
	@%p111 bra 	$L__BB7_16;
	mul.wide.s32 	%rd57, %r235, 8;
	add.s64 	%rd58, %rd2, %rd57;
	ld.global.f64 	%fd205, [%rd58];
	setp.lt.f64 	%p112, %fd296, %fd205;
	selp.f64 	%fd206, %fd205, %fd296, %p112;
	ld.global.f64 	%fd207, [%rd58+2048];
	setp.lt.f64 	%p113, %fd206, %fd207;
	selp.f64 	%fd208, %fd207, %fd206, %p113;
	ld.global.f64 	%fd209, [%rd58+4096];
	setp.lt.f64 	%p114, %fd208, %fd209;
	selp.f64 	%fd210, %fd209, %fd208, %p114;
	ld.global.f64 	%fd211, [%rd58+6144];
	setp.lt.f64 	%p115, %fd210, %fd211;
	selp.f64 	%fd296, %fd211, %fd210, %p115;
	add.s32 	%r235, %r235, 1024;
$L__BB7_16:
	setp.eq.s32 	%p116, %r16, 0;
	@%p116 bra 	$L__BB7_19;
	neg.s32 	%r238, %r16;
$L__BB7_18:
	.pragma "nounroll";
	mul.wide.s32 	%rd59, %r235, 8;
	add.s64 	%rd60, %rd2, %rd59;
	ld.global.f64 	%fd212, [%rd60];
	setp.lt.f64 	%p117, %fd296, %fd212;
	selp.f64 	%fd296, %fd212, %fd296, %p117;
	add.s32 	%r235, %r235, 256;
	add.s32 	%r238, %r238, 1;
	setp.ne.s32 	%p118, %r238, 0;
	@%p118 bra 	$L__BB7_18;
$L__BB7_19:
	setp.lt.u64 	%p119, %rd19, 256;
	@%p119 bra 	$L__BB7_24;
	// begin inline asm
	mov.u32 %r175, %laneid;
	// end inline asm
	mov.b64 	%rd71, %fd296;
	mov.b64 	{%r177, %r182}, %rd71;
	mov.b32 	%r183, 1;
	mov.b32 	%r224, 31;
	mov.b32 	%r225, -1;
	// begin inline asm
	shfl.sync.down.b32 %r176, %r177, %r183, %r224, %r225;
	// end inline asm
	// begin inline asm
	shfl.sync.down.b32 %r181, %r182, %r183, %r224, %r225;
	// end inline asm
	mov.b64 	%rd72, {%r176, %r181};
	mov.b64 	%fd260, %rd72;
	setp.gt.s32 	%p147, %r175, 30;
	setp.lt.f64 	%p148, %fd296, %fd260;
	selp.f64 	%fd261, %fd260, %fd296, %p148;
	selp.f64 	%fd262, %fd296, %fd261, %p147;
	mov.b64 	%rd73, %fd262;
	mov.b64 	{%r187, %r192}, %rd73;
	mov.b32 	%r193, 2;
	// begin inline asm
	shfl.sync.down.b32 %r186, %r187, %r193, %r224, %r225;
	// end inline asm
	// begin inline asm
	shfl.sync.down.b32 %r191, %r192, %r193, %r224, %r225;
	// end inline asm
	mov.b64 	%rd74, {%r186, %r191};
	mov.b64 	%fd263, %rd74;
	setp.gt.s32 	%p149, %r175, 29;
	setp.lt.f64 	%p150, %fd262, %fd263;
	selp.f64 	%fd264, %fd263, %fd262, %p150;
	selp.f64 	%fd265, %fd262, %fd264, %p149;
	mov.b64 	%rd75, %fd265;
	mov.b64 	{%r197, %r202}, %rd75;
	mov.b32 	%r203, 4;
	// begin inline asm
	shfl.sync.down.b32 %r196, %r197, %r203, %r224, %r225;
	// end inline asm
	// begin inline asm
	shfl.sync.down.b32 %r201, %r202, %r203, %r224, %r225;
	// end inline asm
	mov.b64 	%rd76, {%r196, %r201};
	mov.b64 	%fd266, %rd76;
	setp.gt.s32 	%p151, %r175, 27;
	setp.lt.f64 	%p152, %fd265, %fd266;
	selp.f64 	%fd267, %fd266, %fd265, %p152;
	selp.f64 	%fd268, %fd265, %fd267, %p151;
	mov.b64 	%rd77, %fd268;
	mov.b64 	{%r207, %r212}, %rd77;
	mov.b32 	%r213, 8;
	// begin inline asm
	shfl.sync.down.b32 %r206, %r207, %r213, %r224, %r225;
	// end inline asm
	// begin inline asm
	shfl.sync.down.b32 %r211, %r212, %r213, %r224, %r225;
	// end inline asm
	mov.b64 	%rd78, {%r206, %r211};
	mov.b64 	%fd269, %rd78;
	setp.gt.s32 	%p153, %r175, 23;
	setp.lt.f64 	%p154, %fd268, %fd269;
	selp.f64 	%fd270, %fd269, %fd268, %p154;
	selp.f64 	%fd271, %fd268, %fd270, %p153;
	mov.b64 	%rd79, %fd271;
	mov.b64 	{%r217, %r222}, %rd79;
	mov.b32 	%r223, 16;
	// begin inline asm
	shfl.sync.down.b32 %r216, %r217, %r223, %r224, %r225;
	// end inline asm
	// begin inline asm
	shfl.sync.down.b32 %r221, %r222, %r223, %r224, %r225;
	// end inline asm
	mov.b64 	%rd80, {%r216, %r221};
	mov.b64 	%fd272, %rd80;
	setp.gt.s32 	%p155, %r175, 15;
	setp.lt.f64 	%p156, %fd271, %fd272;
	selp.f64 	%fd16, %fd272, %fd271, %p156;
	selp.f64 	%fd308, %fd271, %fd16, %p155;
	setp.ne.s32 	%p157, %r175, 0;
	@%p157 bra 	$L__BB7_22;
	shr.u32 	%r226, %r2, 2;
	and.b32  	%r227, %r226, 248;
	mov.u32 	%r228, _ZZN3cub18CUB_300001_SM_10006detail6reduce28DeviceReduceSingleTileKernelINS2_10policy_hubIdyN4cuda3__47maximumIdEEE10Policy1000EN6thrust24THRUST_300001_SM_1000_NS6detail15normal_iteratorINSC_10device_ptrIdEEEEPdyS8_ddNS5_3std3__410__identityEEEvT0_T1_T2_T3_T4_T6_E12temp_storage;
	add.s32 	%r229, %r228, %r227;
	st.shared.f64 	[%r229+8], %fd16;
$L__BB7_22:
	bar.sync 	0;
	setp.ne.s32 	%p158, %r2, 0;
	@%p158 bra 	$L__BB7_49;
	ld.shared.f64 	%fd273, [_ZZN3cub18CUB_300001_SM_10006detail6reduce28DeviceReduceSingleTileKernelINS2_10policy_hubIdyN4cuda3__47maximumIdEEE10Policy1000EN6thrust24THRUST_300001_SM_1000_NS6detail15normal_iteratorINSC_10device_ptrIdEEEEPdyS8_ddNS5_3std3__410__identityEEEvT0_T1_T2_T3_T4_T6_E12temp_storage+16];
	setp.lt.f64 	%p159, %fd308, %fd273;
	selp.f64 	%fd274, %fd273, %fd308, %p159;
	ld.shared.f64 	%fd275, [_ZZN3cub18CUB_300001_SM_10006detail6reduce28DeviceReduceSingleTileKernelINS2_10policy_hubIdyN4cuda3__47maximumIdEEE10Policy1000EN6thrust24THRUST_300001_SM_1000_NS6detail15normal_iteratorINSC_10device_ptrIdEEEEPdyS8_ddNS5_3std3__410__identityEEEvT0_T1_T2_T3_T4_T6_E12temp_storage+24];
	setp.lt.f64 	%p160, %fd274, %fd275;
	selp.f64 	%fd276, %fd275, %fd274, %p160;
	ld.shared.f64 	%fd277, [_ZZN3cub18CUB_300001_SM_10006detail6reduce28DeviceReduceSingleTileKernelINS2_10policy_hubIdyN4cuda3__47maximumIdEEE10Policy1000EN6thrust24THRUST_300001_SM_1000_NS6detail15normal_iteratorINSC_10device_ptrIdEEEEPdyS8_ddNS5_3std3__410__identityEEEvT0_T1_T2_T3_T4_T6_E12temp_storage+32];
	setp.lt.f64 	%p161, %fd276, %fd277;
	selp.f64 	%fd278, %fd277, %fd276, %p161;
	ld.shared.f64 	%fd279, [_ZZN3cub18CUB_300001_SM_10006detail6reduce28DeviceReduceSingleTileKernelINS2_10policy_hubIdyN4cuda3__47maximumIdEEE10Policy1000EN6thrust24THRUST_300001_SM_1000_NS6detail15normal_iteratorINSC_10device_ptrIdEEEEPdyS8_ddNS5_3std3__410__identityEEEvT0_T1_T2_T3_T4_T6_E12temp_storage+40];
	setp.lt.f64 	%p162, %fd278, %fd279;
	selp.f64 	%fd280, %fd279, %fd278, %p162;
	ld.shared.f64 	%fd281, [_ZZN3cub18CUB_300001_SM_10006detail6reduce28DeviceReduceSingleTileKernelINS2_10policy_hubIdyN4cuda3__47maximumIdEEE10Policy1000EN6thrust24THRUST_300001_SM_1000_NS6detail15normal_iteratorINSC_10device_ptrIdEEEEPdyS8_ddNS5_3std3__410__identityEEEvT0_T1_T2_T3_T4_T6_E12temp_storage+48];
	setp.lt.f64 	%p163, %fd280, %fd281;
	selp.f64 	%fd282, %fd281, %fd280, %p163;
	ld.shared.f64 	%fd283, [_ZZN3cub18CUB_300001_SM_10006detail6reduce28DeviceReduceSingleTileKernelINS2_10policy_hubIdyN4cuda3__47maximumIdEEE10Policy1000EN6thrust24THRUST_300001_SM_1000_NS6detail15normal_iteratorINSC_10device_ptrIdEEEEPdyS8_ddNS5_3std3__410__identityEEEvT0_T1_T2_T3_T4_T6_E12temp_storage+56];
	setp.lt.f64 	%p164, %fd282, %fd283;
	selp.f64 	%fd284, %fd283, %fd282, %p164;
	ld.shared.f64 	%fd285, [_ZZN3cub18CUB_300001_SM_10006detail6reduce28DeviceReduceSingleTileKernelINS2_10policy_hubIdyN4cuda3__47maximumIdEEE10Policy1000EN6thrust24THRUST_300001_SM_1000_NS6detail15normal_iteratorINSC_10device_ptrIdEEEEPdyS8_ddNS5_3std3__410__identityEEEvT0_T1_T2_T3_T4_T6_E12temp_storage+64];
	setp.lt.f64 	%p165, %fd284, %fd285;
	selp.f64 	%fd308, %fd285, %fd284, %p165;
	bra.uni 	$L__BB7_49;
$L__BB7_24:
	// begin inline asm
	mov.u32 %r112, %laneid;
	// end inline asm
	and.b32  	%r163, %r2, 992;
	add.s32 	%r164, %r163, 32;
	setp.gt.u32 	%p120, %r164, %r1;
	not.b32 	%r165, %r163;
	add.s32 	%r166, %r1, %r165;
	selp.b32 	%r161, %r166, 31, %p120;
	mov.b64 	%rd61, %fd296;
	mov.b64 	{%r114, %r119}, %rd61;
	mov.b32 	%r120, 1;
	mov.b32 	%r162, -1;
	// begin inline asm
	shfl.sync.down.b32 %r113, %r114, %r120, %r161, %r162;
	// end inline asm
	// begin inline asm
	shfl.sync.down.b32 %r118, %r119, %r120, %r161, %r162;
	// end inline asm
	mov.b64 	%rd62, {%r113, %r118};
	mov.b64 	%fd213, %rd62;
	setp.lt.s32 	%p121, %r112, %r161;
	setp.lt.f64 	%p122, %fd296, %fd213;
	selp.f64 	%fd214, %fd213, %fd296, %p122;
	selp.f64 	%fd215, %fd214, %fd296, %p121;
	mov.b64 	%rd63, %fd215;
	mov.b64 	{%r124, %r129}, %rd63;
	mov.b32 	%r130, 2;
	// begin inline asm
	shfl.sync.down.b32 %r123, %r124, %r130, %r161, %r162;
	// end inline asm
	// begin inline asm
	shfl.sync.down.b32 %r128, %r129, %r130, %r161, %r162;
	// end inline asm
	mov.b64 	%rd64, {%r123, %r128};
	mov.b64 	%fd216, %rd64;
	add.s32 	%r167, %r112, 2;
	setp.gt.s32 	%p123, %r167, %r161;
	setp.lt.f64 	%p124, %fd215, %fd216;
	selp.f64 	%fd217, %fd216, %fd215, %p124;
	selp.f64 	%fd218, %fd215, %fd217, %p123;
	mov.b64 	%rd65, %fd218;
	mov.b64 	{%r134, %r139}, %rd65;
	mov.b32 	%r140, 4;
	// begin inline asm
	shfl.sync.down.b32 %r133, %r134, %r140, %r161, %r162;
	// end inline asm
	// begin inline asm
	shfl.sync.down.b32 %r138, %r139, %r140, %r161, %r162;
	// end inline asm
	mov.b64 	%rd66, {%r133, %r138};
	mov.b64 	%fd219, %rd66;
	add.s32 	%r168, %r112, 4;
	setp.gt.s32 	%p125, %r168, %r161;
	setp.lt.f64 	%p126, %fd218, %fd219;
	selp.f64 	%fd220, %fd219, %fd218, %p126;
	selp.f64 	%fd221, %fd218, %fd220, %p125;
	mov.b64 	%rd67, %fd221;
	mov.b64 	{%r144, %r149}, %rd67;
	mov.b32 	%r150, 8;
	// begin inline asm
	shfl.sync.down.b32 %r143, %r144, %r150, %r161, %r162;
	// end inline asm
	// begin inline asm
	shfl.sync.down.b32 %r148, %r149, %r150, %r161, %r162;
	// end inline asm
	mov.b64 	%rd68, {%r143, %r148};
	mov.b64 	%fd222, %rd68;
	add.s32 	%r169, %r112, 8;
	setp.gt.s32 	%p127, %r169, %r161;
	setp.lt.f64 	%p128, %fd221, %fd222;
	selp.f64 	%fd223, %fd222, %fd221, %p128;
	selp.f64 	%fd224, %fd221, %fd223, %p127;
	mov.b64 	%rd69, %fd224;
	mov.b64 	{%r154, %r159}, %rd69;
	mov.b32 	%r160, 16;
	// begin inline asm
	shfl.sync.down.b32 %r153, %r154, %r160, %r161, %r162;
	// end inline asm
	// begin inline asm
	shfl.sync.down.b32 %r158, %r159, %r160, %r161, %r162;
	// end inline asm
	mov.b64 	%rd70, {%r153, %r158};
	mov.b64 	%fd225, %rd70;
	add.s32 	%r170, %r112, 16;
	setp.gt.s32 	%p129, %r170, %r161;
	setp.lt.f64 	%p130, %fd224, %fd225;
	selp.f64 	%fd226, %fd225, %fd224, %p130;
	selp.f64 	%fd308, %fd224, %fd226, %p129;
	setp.ne.s32 	%p131, %r112, 0;
	@%p131 bra 	$L__BB7_26;
	shr.u32 	%r171, %r2, 2;
	and.b32  	%r172, %r171, 248;
	mov.u32 	%r173, _ZZN3cub18CUB_300001_SM_10006detail6reduce28DeviceReduceSingleTileKernelINS2_10policy_hubIdyN4cuda3__47maximumIdEEE10Policy1000EN6thrust24THRUST_300001_SM_1000_NS6detail15normal_iteratorINSC_10device_ptrIdEEEEPdyS8_ddNS5_3std3__410__identityEEEvT0_T1_T2_T3_T4_T6_E12temp_storage;
	add.s32 	%r174, %r173, %r172;
	st.shared.f64 	[%r174+8], %fd308;
$L__BB7_26:
	bar.sync 	0;
	setp.ne.s32 	%p132, %r2, 0;
	@%p132 bra 	$L__BB7_49;
	setp.gt.u64 	%p133, %rd19, 32;
	ld.shared.f64 	%fd227, [_ZZN3cub18CUB_300001_SM_10006detail6reduce28DeviceReduceSingleTileKernelINS2_10policy_hubIdyN4cuda3__47maximumIdEEE10Policy1000EN6thrust24THRUST_300001_SM_1000_NS6detail15normal_iteratorINSC_10device_ptrIdEEEEPdyS8_ddNS5_3std3__410__identityEEEvT0_T1_T2_T3_T4_T6_E12temp_storage+16];
	setp.lt.f64 	%p134, %fd308, %fd227;
	selp.f64 	%fd229, %fd227, %fd308, %p134;
	selp.f64 	%fd230, %fd229, %fd308, %p133;
	setp.gt.u64 	%p135, %rd19, 64;
	ld.shared.f64 	%fd232, [_ZZN3cub18CUB_300001_SM_10006detail6reduce28DeviceReduceSingleTileKernelINS2_10policy_hubIdyN4cuda3__47maximumIdEEE10Policy1000EN6thrust24THRUST_300001_SM_1000_NS6detail15normal_iteratorINSC_10device_ptrIdEEEEPdyS8_ddNS5_3std3__410__identityEEEvT0_T1_T2_T3_T4_T6_E12temp_storage+24];
	setp.lt.f64 	%p136, %fd230, %fd232;
	selp.f64 	%fd234, %fd232, %fd230, %p136;
	selp.f64 	%fd235, %fd234, %fd230, %p135;
	setp.gt.u64 	%p137, %rd19, 96;
	ld.shared.f64 	%fd237, [_ZZN3cub18CUB_300001_SM_10006detail6reduce28DeviceReduceSingleTileKernelINS2_10policy_hubIdyN4cuda3__47maximumIdEEE10Policy1000EN6thrust24THRUST_300001_SM_1000_NS6detail15normal_iteratorINSC_10device_ptrIdEEEEPdyS8_ddNS5_3std3__410__identityEEEvT0_T1_T2_T3_T4_T6_E12temp_storage+32];
	setp.lt.f64 	%p138, %fd235, %fd237;
	selp.f64 	%fd239, %fd237, %fd235, %p138;
	selp.f64 	%fd240, %fd239, %fd235, %p137;
	setp.gt.u64 	%p139, %rd19, 128;
	ld.shared.f64 	%fd242, [_ZZN3cub18CUB_300001_SM_10006detail6reduce28DeviceReduceSingleTileKernelINS2_10policy_hubIdyN4cuda3__47maximumIdEEE10Policy1000EN6thrust24THRUST_300001_SM_1000_NS6detail15normal_iteratorINSC_10device_ptrIdEEEEPdyS8_ddNS5_3std3__410__identityEEEvT0_T1_T2_T3_T4_T6_E12temp_storage+40];
	setp.lt.f64 	%p140, %fd240, %fd242;
	selp.f64 	%fd244, %fd242, %fd240, %p140;
	selp.f64 	%fd245, %fd244, %fd240, %p139;
	setp.gt.u64 	%p141, %rd19, 160;
	ld.shared.f64 	%fd247, [_ZZN3cub18CUB_300001_SM_10006detail6reduce28DeviceReduceSingleTileKernelINS2_10policy_hubIdyN4cuda3__47maximumIdEEE10Policy1000EN6thrust24THRUST_300001_SM_1000_NS6detail15normal_iteratorINSC_10device_ptrIdEEEEPdyS8_ddNS5_3std3__410__identityEEEvT0_T1_T2_T3_T4_T6_E12temp_storage+48];
	setp.lt.f64 	%p142, %fd245, %fd247;
	selp.f64 	%fd249, %fd247, %fd245, %p142;
	selp.f64 	%fd250, %fd249, %fd245, %p141;
	setp.gt.u64 	%p143, %rd19, 192;
	ld.shared.f64 	%fd252, [_ZZN3cub18CUB_300001_SM_10006detail6reduce28DeviceReduceSingleTileKernelINS2_10policy_hubIdyN4cuda3__47maximumIdEEE10Policy1000EN6thrust24THRUST_300001_SM_1000_NS6detail15normal_iteratorINSC_10device_ptrIdEEEEPdyS8_ddNS5_3std3__410__identityEEEvT0_T1_T2_T3_T4_T6_E12temp_storage+56];
	setp.lt.f64 	%p144, %fd250, %fd252;
	selp.f64 	%fd254, %fd252, %fd250, %p144;
	selp.f64 	%fd255, %fd254, %fd250, %p143;
	setp.gt.u64 	%p145, %rd19, 224;
	ld.shared.f64 	%fd257, [_ZZN3cub18CUB_300001_SM_10006detail6reduce28DeviceReduceSingleTileKernelINS2_10policy_hubIdyN4cuda3__47maximumIdEEE10Policy1000EN6thrust24THRUST_300001_SM_1000_NS6detail15normal_iteratorINSC_10device_ptrIdEEEEPdyS8_ddNS5_3std3__410__identityEEEvT0_T1_T2_T3_T4_T6_E12temp_storage+64];
	setp.lt.f64 	%p146, %fd255, %fd257;
	selp.f64 	%fd259, %fd257, %fd255, %p146;
	selp.f64 	%fd308, %fd259, %fd255, %p145;
	bra.uni 	$L__BB7_49;
$L__BB7_28:
	mov.u32 	%r24, %tid.x;
	cvt.u64.u32 	%rd6, %r24;
	mul.wide.u32 	%rd22, %r24, 8;
	add.s64 	%rd7, %rd2, %rd22;
	ld.global.f64 	%fd43, [%rd7];
	ld.global.f64 	%fd44, [%rd7+2048];
	ld.global.f64 	%fd45, [%rd7+4096];
	ld.global.f64 	%fd46, [%rd7+6144];
	ld.global.f64 	%fd47, [%rd7+8192];
	ld.global.f64 	%fd48, [%rd7+10240];
	ld.global.f64 	%fd49, [%rd7+12288];
	ld.global.f64 	%fd50, [%rd7+14336];
	setp.lt.f64 	%p3, %fd43, %fd44;
	selp.f64 	%fd51, %fd44, %fd43, %p3;
	setp.lt.f64 	%p4, %fd51, %fd45;
	selp.f64 	%fd52, %fd45, %fd51, %p4;
	setp.lt.f64 	%p5, %fd52, %fd46;
	selp.f64 	%fd53, %fd46, %fd52, %p5;
	setp.lt.f64 	%p6, %fd53, %fd47;
	selp.f64 	%fd54, %fd47, %fd53, %p6;
	setp.lt.f64 	%p7, %fd54, %fd48;
	selp.f64 	%fd55, %fd48, %fd54, %p7;
	setp.lt.f64 	%p8, %fd55, %fd49;
	selp.f64 	%fd56, %fd49, %fd55, %p8;
	setp.lt.f64 	%p9, %fd56, %fd50;
	selp.f64 	%fd307, %fd50, %fd56, %p9;
	add.s64 	%rd8, %rd19, -2048;
	setp.lt.u64 	%p10, %rd8, 2048;
	mov.b64 	%rd83, 2048;
	@%p10 bra 	$L__BB7_32;
	mov.b64 	%rd83, 2048;
$L__BB7_30:
	shl.b64 	%rd24, %rd83, 3;
	add.s64 	%rd25, %rd7, %rd24;
	ld.global.f64 	%fd57, [%rd25];
	ld.global.f64 	%fd58, [%rd25+2048];
	ld.global.f64 	%fd59, [%rd25+4096];
	ld.global.f64 	%fd60, [%rd25+6144];
	ld.global.f64 	%fd61, [%rd25+8192];
	ld.global.f64 	%fd62, [%rd25+10240];
	ld.global.f64 	%fd63, [%rd25+12288];
	ld.global.f64 	%fd64, [%rd25+14336];
	setp.lt.f64 	%p11, %fd307, %fd57;
	selp.f64 	%fd65, %fd57, %fd307, %p11;
	setp.lt.f64 	%p12, %fd65, %fd58;
	selp.f64 	%fd66, %fd58, %fd65, %p12;
	setp.lt.f64 	%p13, %fd66, %fd59;
	selp.f64 	%fd67, %fd59, %fd66, %p13;
	setp.lt.f64 	%p14, %fd67, %fd60;
	selp.f64 	%fd68, %fd60, %fd67, %p14;
	setp.lt.f64 	%p15, %fd68, %fd61;
	selp.f64 	%fd69, %fd61, %fd68, %p15;
	setp.lt.f64 	%p16, %fd69, %fd62;
	selp.f64 	%fd70, %fd62, %fd69, %p16;
	setp.lt.f64 	%p17, %fd70, %fd63;
	selp.f64 	%fd71, %fd63, %fd70, %p17;
	setp.lt.f64 	%p18, %fd71, %fd64;
	selp.f64 	%fd307, %fd64, %fd71, %p18;
	sub.s64 	%rd26, %rd19, %rd83;
	setp.lt.u64 	%p19, %rd26, 2048;
	@%p19 bra 	$L__BB7_45;
	add.s64 	%rd83, %rd83, 2048;
	setp.le.u64 	%p20, %rd83, %rd8;
	@%p20 bra 	$L__BB7_30;
$L__BB7_32:
	setp.le.u64 	%p21, %rd19, %rd83;
	cvt.u32.u64 	%r42, %rd83;
	cvt.u32.u64 	%r43, %rd19;
	sub.s32 	%r44, %r43, %r42;
	setp.ge.s32 	%p22, %r24, %r44;
	or.pred  	%p23, %p21, %p22;
	@%p23 bra 	$L__BB7_45;
	not.b32 	%r47, %r24;
	add.s32 	%r48, %r47, %r43;
	sub.s32 	%r50, %r48, %r42;
	shr.u32 	%r51, %r50, 8;
	add.s32 	%r25, %r51, 1;
	and.b32  	%r26, %r25, 15;
	setp.lt.u32 	%p24, %r50, 3840;
	mov.u32 	%r242, %r24;
	@%p24 bra 	$L__BB7_36;
	and.b32  	%r52, %r25, 33554416;
	neg.s32 	%r240, %r52;
	add.s64 	%rd27, %rd83, %rd6;
	shl.b64 	%rd28, %rd27, 3;
	add.s64 	%rd29, %rd28, %rd2;
	add.s64 	%rd84, %rd29, 16384;
	mov.u32 	%r242, %r24;
$L__BB7_35:
	.pragma "nounroll";
	ld.global.f64 	%fd73, [%rd84+-16384];
	setp.lt.f64 	%p25, %fd307, %fd73;
	selp.f64 	%fd74, %fd73, %fd307, %p25;
	ld.global.f64 	%fd75, [%rd84+-14336];
	setp.lt.f64 	%p26, %fd74, %fd75;
	selp.f64 	%fd76, %fd75, %fd74, %p26;
	ld.global.f64 	%fd77, [%rd84+-12288];
	setp.lt.f64 	%p27, %fd76, %fd77;
	selp.f64 	%fd78, %fd77, %fd76, %p27;
	ld.global.f64 	%fd79, [%rd84+-10240];
	setp.lt.f64 	%p28, %fd78, %fd79;
	selp.f64 	%fd80, %fd79, %fd78, %p28;
	ld.global.f64 	%fd81, [%rd84+-8192];
	setp.lt.f64 	%p29, %fd80, %fd81;
	selp.f64 	%fd82, %fd81, %fd80, %p29;
	ld.global.f64 	%fd83, [%rd84+-6144];
	setp.lt.f64 	%p30, %fd82, %fd83;
	selp.f64 	%fd84, %fd83, %fd82, %p30;
	ld.global.f64 	%fd85, [%rd84+-4096];
	setp.lt.f64 	%p31, %fd84, %fd85;
	selp.f64 	%fd86, %fd85, %fd84, %p31;
	ld.global.f64 	%fd87, [%rd84+-2048];
	setp.lt.f64 	%p32, %fd86, %fd87;
	selp.f64 	%fd88, %fd87, %fd86, %p32;
	ld.global.f64 	%fd89, [%rd84];
	setp.lt.f64 	%p33, %fd88, %fd89;
	selp.f64 	%fd90, %fd89, %fd88, %p33;
	ld.global.f64 	%fd91, [%rd84+2048];
	setp.lt.f64 	%p34, %fd90, %fd91;
	selp.f64 	%fd92, %fd91, %fd90, %p34;
	ld.global.f64 	%fd93, [%rd84+4096];
	setp.lt.f64 	%p35, %fd92, %fd93;
	selp.f64 	%fd94, %fd93, %fd92, %p35;
	ld.global.f64 	%fd95, [%rd84+6144];
	setp.lt.f64 	%p36, %fd94, %fd95;
	selp.f64 	%fd96, %fd95, %fd94, %p36;
	ld.global.f64 	%fd97, [%rd84+8192];
	setp.lt.f64 	%p37, %fd96, %fd97;
	selp.f64 	%fd98, %fd97, %fd96, %p37;
	ld.global.f64 	%fd99, [%rd84+10240];
	setp.lt.f64 	%p38, %fd98, %fd99;
	selp.f64 	%fd100, %fd99, %fd98, %p38;
	ld.global.f64 	%fd101, [%rd84+12288];
	setp.lt.f64 	%p39, %fd100, %fd101;
	selp.f64 	%fd102, %fd101, %fd100, %p39;
	ld.global.f64 	%fd103, [%rd84+14336];
	setp.lt.f64 	%p40, %fd102, %fd103;
	selp.f64 	%fd307, %fd103, %fd102, %p40;
	add.s32 	%r242, %r242, 4096;
	add.s32 	%r240, %r240, 16;
	add.s64 	%rd84, %rd84, 32768;
	setp.ne.s32 	%p41, %r240, 0;
	@%p41 bra 	$L__BB7_35;
$L__BB7_36:
	setp.eq.s32 	%p42, %r26, 0;
	@%p42 bra 	$L__BB7_45;
	and.b32  	%r33, %r25, 7;
	setp.lt.u32 	%p43, %r26, 8;
	@%p43 bra 	$L__BB7_39;
	cvt.u64.u32 	%rd30, %r242;
	add.s64 	%rd31, %rd83, %rd30;
	shl.b64 	%rd32, %rd31, 3;
	add.s64 	%rd33, %rd2, %rd32;
	ld.global.f64 	%fd105, [%rd33];
	setp.lt.f64 	%p44, %fd307, %fd105;
	selp.f64 	%fd106, %fd105, %fd307, %p44;
	ld.global.f64 	%fd107, [%rd33+2048];
	setp.lt.f64 	%p45, %fd106, %fd107;
	selp.f64 	%fd108, %fd107, %fd106, %p45;
	ld.global.f64 	%fd109, [%rd33+4096];
	setp.lt.f64 	%p46, %fd108, %fd109;
	selp.f64 	%fd110, %fd109, %fd108, %p46;
	ld.global.f64 	%fd111, [%rd33+6144];
	setp.lt.f64 	%p47, %fd110, %fd111;
	selp.f64 	%fd112, %fd111, %fd110, %p47;
	ld.global.f64 	%fd113, [%rd33+8192];
	setp.lt.f64 	%p48, %fd112, %fd113;
	selp.f64 	%fd114, %fd113, %fd112, %p48;
	ld.global.f64 	%fd115, [%rd33+10240];
	setp.lt.f64 	%p49, %fd114, %fd115;
	selp.f64 	%fd116, %fd115, %fd114, %p49;
	ld.global.f64 	%fd117, [%rd33+12288];
	setp.lt.f64 	%p50, %fd116, %fd117;
	selp.f64 	%fd118, %fd117, %fd116, %p50;
	ld.global.f64 	%fd119, [%rd33+14336];
	setp.lt.f64 	%p51, %fd118, %fd119;
	selp.f64 	%fd307, %fd119, %fd118, %p51;
	add.s32 	%r242, %r242, 2048;
$L__BB7_39:
	setp.eq.s32 	%p52, %r33, 0;
	@%p52 bra 	$L__BB7_45;
	and.b32  	%r36, %r25, 3;
	setp.lt.u32 	%p53, %r33, 4;
	@%p53 bra 	$L__BB7_42;
	cvt.u64.u32 	%rd34, %r242;
	add.s64 	%rd35, %rd83, %rd34;
	shl.b64 	%rd36, %rd35, 3;
	add.s64 	%rd37, %rd2, %rd36;
	ld.global.f64 	%fd121, [%rd37];
	setp.lt.f64 	%p54, %fd307, %fd121;
	selp.f64 	%fd122, %fd121, %fd307, %p54;
	ld.global.f64 	%fd123, [%rd37+2048];
	setp.lt.f64 	%p55, %fd122, %fd123;
	selp.f64 	%fd124, %fd123, %fd122, %p55;
	ld.global.f64 	%fd125, [%rd37+4096];
	setp.lt.f64 	%p56, %fd124, %fd125;
	selp.f64 	%fd126, %fd125, %fd124, %p56;
	ld.global.f64 	%fd127, [%rd37+6144];
	setp.lt.f64 	%p57, %fd126, %fd127;
	selp.f64 	%fd307, %fd127, %fd126, %p57;
	add.s32 	%r242, %r242, 1024;
$L__BB7_42:
	setp.eq.s32 	%p58, %r36, 0;
	@%p58 bra 	$L__BB7_45;
	cvt.u64.u32 	%rd38, %r242;
	add.s64 	%rd39, %rd83, %rd38;
	shl.b64 	%rd40, %rd39, 3;
	add.s64 	%rd85, %rd2, %rd40;
	neg.s32 	%r245, %r36;
$L__BB7_44:
	.pragma "nounroll";
	ld.global.f64 	%fd128, [%rd85];
	setp.lt.f64 	%p59, %fd307, %fd128;
	selp.f64 	%fd307, %fd128, %fd307, %p59;
	add.s64 	%rd85, %rd85, 2048;
	add.s32 	%r245, %r245, 1;
	setp.ne.s32 	%p60, %r245, 0;
	@%p60 bra 	$L__BB7_44;
$L__BB7_45:
	// begin inline asm
	mov.u32 %r53, %laneid;
	// end inline asm
	mov.b64 	%rd41, %fd307;
	mov.b64 	{%r55, %r60}, %rd41;
	mov.b32 	%r61, 1;
	mov.b32 	%r102, 31;
	mov.b32 	%r103, -1;
	// begin inline asm
	shfl.sync.down.b32 %r54, %r55, %r61, %r102, %r103;
	// end inline asm
	// begin inline asm
	shfl.sync.down.b32 %r59, %r60, %r61, %r102, %r103;
	// end inline asm
	mov.b64 	%rd42, {%r54, %r59};
	mov.b64 	%fd129, %rd42;
	setp.gt.s32 	%p61, %r53, 30;
	setp.lt.f64 	%p62, %fd307, %fd129;
	selp.f64 	%fd130, %fd129, %fd307, %p62;
	selp.f64 	%fd131, %fd307, %fd130, %p61;
	mov.b64 	%rd43, %fd131;
	mov.b64 	{%r65, %r70}, %rd43;
	mov.b32 	%r71, 2;
	// begin inline asm
	shfl.sync.down.b32 %r64, %r65, %r71, %r102, %r103;
	// end inline asm
	// begin inline asm
	shfl.sync.down.b32 %r69, %r70, %r71, %r102, %r103;
	// end inline asm
	mov.b64 	%rd44, {%r64, %r69};
	mov.b64 	%fd132, %rd44;
	setp.gt.s32 	%p63, %r53, 29;
	setp.lt.f64 	%p64, %fd131, %fd132;
	selp.f64 	%fd133, %fd132, %fd131, %p64;
	selp.f64 	%fd134, %fd131, %fd133, %p63;
	mov.b64 	%rd45, %fd134;
	mov.b64 	{%r75, %r80}, %rd45;
	mov.b32 	%r81, 4;
	// begin inline asm
	shfl.sync.down.b32 %r74, %r75, %r81, %r102, %r103;
	// end inline asm
	// begin inline asm
	shfl.sync.down.b32 %r79, %r80, %r81, %r102, %r103;
	// end inline asm
	mov.b64 	%rd46, {%r74, %r79};
	mov.b64 	%fd135, %rd46;
	setp.gt.s32 	%p65, %r53, 27;
	setp.lt.f64 	%p66, %fd134, %fd135;
	selp.f64 	%fd136, %fd135, %fd134, %p66;
	selp.f64 	%fd137, %fd134, %fd136, %p65;
	mov.b64 	%rd47, %fd137;
	mov.b64 	{%r85, %r90}, %rd47;
	mov.b32 	%r91, 8;
	// begin inline asm
	shfl.sync.down.b32 %r84, %r85, %r91, %r102, %r103;
	// end inline asm
	// begin inline asm
	shfl.sync.down.b32 %r89, %r90, %r91, %r102, %r103;
	// end inline asm
	mov.b64 	%rd48, {%r84, %r89};
	mov.b64 	%fd138, %rd48;
	setp.gt.s32 	%p67, %r53, 23;
	setp.lt.f64 	%p68, %fd137, %fd138;
	selp.f64 	%fd139, %fd138, %fd137, %p68;
	selp.f64 	%fd140, %fd137, %fd139, %p67;
	mov.b64 	%rd49, %fd140;
	mov.b64 	{%r95, %r100}, %rd49;
	mov.b32 	%r101, 16;
	// begin inline asm
	shfl.sync.down.b32 %r94, %r95, %r101, %r102, %r103;
	// end inline asm
	// begin inline asm
	shfl.sync.down.b32 %r99, %r100, %r101, %r102, %r103;
	// end inline asm
	mov.b64 	%rd50, {%r94, %r99};
	mov.b64 	%fd141, %rd50;
	setp.gt.s32 	%p69, %r53, 15;
	setp.lt.f64 	%p70, %fd140, %fd141;
	selp.f64 	%fd38, %fd141, %fd140, %p70;
	selp.f64 	%fd308, %fd140, %fd38, %p69;
	setp.ne.s32 	%p71, %r53, 0;
	@%p71 bra 	$L__BB7_47;
	shr.u32 	%r104, %r24, 2;
	and.b32  	%r105, %r104, 248;
	mov.u32 	%r106, _ZZN3cub18CUB_300001_SM_10006detail6reduce28DeviceReduceSingleTileKernelINS2_10policy_hubIdyN4cuda3__47maximumIdEEE10Policy1000EN6thrust24THRUST_300001_SM_1000_NS6detail15normal_iteratorINSC_10device_ptrIdEEEEPdyS8_ddNS5_3std3__410__identityEEEvT0_T1_T2_T3_T4_T6_E12temp_storage;
	add.s32 	%r107, %r106, %r105;
	st.shared.f64 	[%r107+8], %fd38;
$L__BB7_47:
	bar.sync 	0;
	setp.ne.s32 	%p72, %r24, 0;
	@%p72 bra 	$L__BB7_49;
	ld.shared.f64 	%fd142, [_ZZN3cub18CUB_300001_SM_10006detail6reduce28DeviceReduceSingleTileKernelINS2_10policy_hubIdyN4cuda3__47maximumIdEEE10Policy1000EN6thrust24THRUST_300001_SM_1000_NS6detail15normal_iteratorINSC_10device_ptrIdEEEEPdyS8_ddNS5_3std3__410__identityEEEvT0_T1_T2_T3_T4_T6_E12temp_storage+16];
	setp.lt.f64 	%p73, %fd308, %fd142;
	selp.f64 	%fd143, %fd142, %fd308, %p73;
	ld.shared.f64 	%fd144, [_ZZN3cub18CUB_300001_SM_10006detail6reduce28DeviceReduceSingleTileKernelINS2_10policy_hubIdyN4cuda3__47maximumIdEEE10Policy1000EN6thrust24THRUST_300001_SM_1000_NS6detail15normal_iteratorINSC_10device_ptrIdEEEEPdyS8_ddNS5_3std3__410__identityEEEvT0_T1_T2_T3_T4_T6_E12temp_storage+24];
	setp.lt.f64 	%p74, %fd143, %fd144;
	selp.f64 	%fd145, %fd144, %fd143, %p74;
	ld.shared.f64 	%fd146, [_ZZN3cub18CUB_300001_SM_10006detail6reduce28DeviceReduceSingleTileKernelINS2_10policy_hubIdyN4cuda3__47maximumIdEEE10Policy1000EN6thrust24THRUST_300001_SM_1000_NS6detail15normal_iteratorINSC_10device_ptrIdEEEEPdyS8_ddNS5_3std3__410__identityEEEvT0_T1_T2_T3_T4_T6_E12temp_storage+32];
	setp.lt.f64 	%p75, %fd145, %fd146;
	selp.f64 	%fd147, %fd146, %fd145, %p75;
	ld.shared.f64 	%fd148, [_ZZN3cub18CUB_300001_SM_10006detail6reduce28DeviceReduceSingleTileKernelINS2_10policy_hubIdyN4cuda3__47maximumIdEEE10Policy1000EN6thrust24THRUST_300001_SM_1000_NS6detail15normal_iteratorINSC_10device_ptrIdEEEEPdyS8_ddNS5_3std3__410__identityEEEvT0_T1_T2_T3_T4_T6_E12temp_storage+40];
	setp.lt.f64 	%p76, %fd147, %fd148;
	selp.f64 	%fd149, %fd148, %fd147, %p76;
	ld.shared.f64 	%fd150, [_ZZN3cub18CUB_300001_SM_10006detail6reduce28DeviceReduceSingleTileKernelINS2_10policy_hubIdyN4cuda3__47maximumIdEEE10Policy1000EN6thrust24THRUST_300001_SM_1000_NS6detail15normal_iteratorINSC_10device_ptrIdEEEEPdyS8_ddNS5_3std3__410__identityEEEvT0_T1_T2_T3_T4_T6_E12temp_storage+48];
	setp.lt.f64 	%p77, %fd149, %fd150;
	selp.f64 	%fd151, %fd150, %fd149, %p77;
	ld.shared.f64 	%fd152, [_ZZN3cub18CUB_300001_SM_10006detail6reduce28DeviceReduceSingleTileKernelINS2_10policy_hubIdyN4cuda3__47maximumIdEEE10Policy1000EN6thrust24THRUST_300001_SM_1000_NS6detail15normal_iteratorINSC_10device_ptrIdEEEEPdyS8_ddNS5_3std3__410__identityEEEvT0_T1_T2_T3_T4_T6_E12temp_storage+56];
	setp.lt.f64 	%p78, %fd151, %fd152;
	selp.f64 	%fd153, %fd152, %fd151, %p78;
	ld.shared.f64 	%fd154, [_ZZN3cub18CUB_300001_SM_10006detail6reduce28DeviceReduceSingleTileKernelINS2_10policy_hubIdyN4cuda3__47maximumIdEEE10Policy1000EN6thrust24THRUST_300001_SM_1000_NS6detail15normal_iteratorINSC_10device_ptrIdEEEEPdyS8_ddNS5_3std3__410__identityEEEvT0_T1_T2_T3_T4_T6_E12temp_storage+64];
	setp.lt.f64 	%p79, %fd153, %fd154;
	selp.f64 	%fd308, %fd154, %fd153, %p79;
$L__BB7_49:
	mov.u32 	%r230, %tid.x;
	setp.ne.s32 	%p166, %r230, 0;
	@%p166 bra 	$L__BB7_51;
	setp.lt.f64 	%p167, %fd42, %fd308;
	selp.f64 	%fd286, %fd308, %fd42, %p167;
	st.global.f64 	[%rd1], %fd286;
$L__BB7_51:
	ret;

}
	// .globl	_ZN3cub18CUB_300001_SM_10006detail6reduce18DeviceReduceKernelINS2_10policy_hubIdyN4cuda3__47maximumIdEEE10Policy1000EN6thrust24THRUST_300001_SM_1000_NS6detail15normal_iteratorINSC_10device_ptrIdEEEEyS8_dNS5_3std3__410__identityEEEvT0_PT3_T1_NS0_13GridEvenShareISO_EET2_T4_
.visible .entry _ZN3cub18CUB_300001_SM_10006detail6reduce18DeviceReduceKernelINS2_10policy_hubIdyN4cuda3__47maximumIdEEE10Policy1000EN6thrust24THRUST_300001_SM_1000_NS6detail15normal_iteratorINSC_10device_ptrIdEEEEyS8_dNS5_3std3__410__identityEEEvT0_PT3_T1_NS0_13GridEvenShareISO_EET2_T4_(
	.param .align 8 .b8 _ZN3cub18CUB_300001_SM_10006detail6reduce18DeviceReduceKernelINS2_10policy_hubIdyN4cuda3__47maximumIdEEE10Policy1000EN6thrust24THRUST_300001_SM_1000_NS6detail15normal_iteratorINSC_10device_ptrIdEEEEyS8_dNS5_3std3__410__identityEEEvT0_PT3_T1_NS0_13GridEvenShareISO_EET2_T4__param_0[8],
	.param .u64 .ptr .align 1 _ZN3cub18CUB_300001_SM_10006detail6reduce18DeviceReduceKernelINS2_10policy_hubIdyN4cuda3__47maximumIdEEE10Policy1000EN6thrust24THRUST_300001_SM_1000_NS6detail15normal_iteratorINSC_10device_ptrIdEEEEyS8_dNS5_3std3__410__identityEEEvT0_PT3_T1_NS0_13GridEvenShareISO_EET2_T4__param_1,
	.param .u64 _ZN3cub18CUB_300001_SM_10006detail6reduce18DeviceReduceKernelINS2_10policy_hubIdyN4cuda3__47maximumIdEEE10Policy1000EN6thrust24THRUST_300001_SM_1000_NS6detail15normal_iteratorINSC_10device_ptrIdEEEEyS8_dNS5_3std3__410__identityEEEvT0_PT3_T1_NS0_13GridEvenShareISO_EET2_T4__param_2,
	.param .align 8 .b8 _ZN3cub18CUB_300001_SM_10006detail6reduce18DeviceReduceKernelINS2_10policy_hubIdyN4cuda3__47maximumIdEEE10Policy1000EN6thrust24THRUST_300001_SM_1000_NS6detail15normal_iteratorINSC_10device_ptrIdEEEEyS8_dNS5_3std3__410__identityEEEvT0_PT3_T1_NS0_13GridEvenShareISO_EET2_T4__param_3[72],
	.param .align 1 .b8 _ZN3cub18CUB_300001_SM_10006detail6reduce18DeviceReduceKernelINS2_10policy_hubIdyN4cuda3__47maximumIdEEE10Policy1000EN6thrust24THRUST_300001_SM_1000_NS6detail15normal_iteratorINSC_10device_ptrIdEEEEyS8_dNS5_3std3__410__identityEEEvT0_PT3_T1_NS0_13GridEvenShareISO_EET2_T4__param_4[1],
	.param .align 1 .b8 _ZN3cub18CUB_300001_SM_10006detail6reduce18DeviceReduceKernelINS2_10policy_hubIdyN4cuda3__47maximumIdEEE10Policy1000EN6thrust24THRUST_300001_SM_1000_NS6detail15normal_iteratorINSC_10device_ptrIdEEEEyS8_dNS5_3std3__410__identityEEEvT0_PT3_T1_NS0_13GridEvenShareISO_EET2_T4__param_5[1]
)
.maxntid 256
{
	.reg .pred 	%p<166>;
	.reg .b16 	%rs<4>;
	.reg .b32 	%r<281>;
	.reg .b64 	%rd<108>;
	.reg .b64 	%fd<305>;
	// demoted variable
	.shared .align 8 .b8 _ZZN3cub18CUB_300001_SM_10006detail6reduce18DeviceReduceKernelINS2_10policy_hubIdyN4cuda3__47maximumIdEEE10Policy1000EN6thrust24THRUST_300001_SM_1000_NS6detail15normal_iteratorINSC_10device_ptrIdEEEEyS8_dNS5_3std3__410__identityEEEvT0_PT3_T1_NS0_13GridEvenShareISO_EET2_T4_E12temp_storage[80];
	ld.param.u64 	%rd1, [_ZN3cub18CUB_300001_SM_10006detail6reduce18DeviceReduceKernelINS2_10policy_hubIdyN4cuda3__47maximumIdEEE10Policy1000EN6thrust24THRUST_300001_SM_1000_NS6detail15normal_iteratorINSC_10device_ptrIdEEEEyS8_dNS5_3std3__410__identityEEEvT0_PT3_T1_NS0_13GridEvenShareISO_EET2_T4__param_3+32];
	ld.param.u32 	%r1, [_ZN3cub18CUB_300001_SM_10006detail6reduce18DeviceReduceKernelINS2_10policy_hubIdyN4cuda3__47maximumIdEEE10Policy1000EN6thrust24THRUST_300001_SM_1000_NS6detail15normal_iteratorINSC_10device_ptrIdEEEEyS8_dNS5_3std3__410__identityEEEvT0_PT3_T1_NS0_13GridEvenShareISO_EET2_T4__param_3+40];
	ld.param.u64 	%rd25, [_ZN3cub18CUB_300001_SM_10006detail6reduce18DeviceReduceKernelINS2_10policy_hubIdyN4cuda3__47maximumIdEEE10Policy1000EN6thrust24THRUST_300001_SM_1000_NS6detail15normal_iteratorINSC_10device_ptrIdEEEEyS8_dNS5_3std3__410__identityEEEvT0_PT3_T1_NS0_13GridEvenShareISO_EET2_T4__param_0];
	cvta.to.global.u64 	%rd2, %rd25;
	mov.u32 	%r2, %ctaid.x;
	shl.b32 	%r50, %r1, 11;
	cvt.s64.s32 	%rd3, %r50;
	shl.b32 	%r51, %r2, 11;
	cvt.u64.u32 	%rd4, %r51;
	sub.s64 	%rd5, %rd1, %rd4;
	setp.gt.u64 	%p1, %rd5, 2047;
	@%p1 bra 	$L__BB8_25;
	cvt.u32.u64 	%r137, %rd4;
	cvt.u32.u64 	%r3, %rd1;
	sub.s32 	%r4, %r3, %r137;
	mov.u32 	%r5, %tid.x;
	setp.ge.s32 	%p79, %r5, %r4;
	mov.f64 	%fd293, 0d0000000000000000;
	mov.u32 	%r268, %r5;
	@%p79 bra 	$L__BB8_3;
	add.s32 	%r139, %r137, %r5;
	mul.wide.u32 	%rd61, %r139, 8;
	add.s64 	%rd62, %rd2, %rd61;
	ld.global.f64 	%fd293, [%rd62];
	add.s32 	%r268, %r5, 256;
$L__BB8_3:
	setp.ge.s32 	%p80, %r268, %r4;
	@%p80 bra 	$L__BB8_16;
	not.b32 	%r141, %r268;
	add.s32 	%r142, %r141, %r3;
	sub.s32 	%r143, %r142, %r137;
	shr.u32 	%r144, %r143, 8;
	add.s32 	%r8, %r144, 1;
	and.b32  	%r9, %r8, 15;
	setp.lt.u32 	%p81, %r143, 3840;
	@%p81 bra 	$L__BB8_7;
	and.b32  	%r145, %r8, 33554416;
	neg.s32 	%r266, %r145;
	mul.wide.u32 	%rd63, %r2, 16384;
	mul.wide.u32 	%rd64, %r268, 8;
	or.b64  	%rd65, %rd63, %rd64;
	add.s64 	%rd66, %rd65, %rd2;
	add.s64 	%rd102, %rd66, 16384;
$L__BB8_6:
	.pragma "nounroll";
	ld.global.f64 	%fd155, [%rd102+-16384];
	setp.lt.f64 	%p82, %fd293, %fd155;
	selp.f64 	%fd156, %fd155, %fd293, %p82;
	ld.global.f64 	%fd157, [%rd102+-14336];
	setp.lt.f64 	%p83, %fd156, %fd157;
	selp.f64 	%fd158, %fd157, %fd156, %p83;
	ld.global.f64 	%fd159, [%rd102+-12288];
	setp.lt.f64 	%p84, %fd158, %fd159;
	selp.f64 	%fd160, %fd159, %fd158, %p84;
	ld.global.f64 	%fd161, [%rd102+-10240];
	setp.lt.f64 	%p85, %fd160, %fd161;
	selp.f64 	%fd162, %fd161, %fd160, %p85;
	ld.global.f64 	%fd163, [%rd102+-8192];
	setp.lt.f64 	%p86, %fd162, %fd163;
	selp.f64 	%fd164, %fd163, %fd162, %p86;
	ld.global.f64 	%fd165, [%rd102+-6144];
	setp.lt.f64 	%p87, %fd164, %fd165;
	selp.f64 	%fd166, %fd165, %fd164, %p87;
	ld.global.f64 	%fd167, [%rd102+-4096];
	setp.lt.f64 	%p88, %fd166, %fd167;
	selp.f64 	%fd168, %fd167, %fd166, %p88;
	ld.global.f64 	%fd169, [%rd102+-2048];
	setp.lt.f64 	%p89, %fd168, %fd169;
	selp.f64 	%fd170, %fd169, %fd168, %p89;
	ld.global.f64 	%fd171, [%rd102];
	setp.lt.f64 	%p90, %fd170, %fd171;
	selp.f64 	%fd172, %fd171, %fd170, %p90;
	ld.global.f64 	%fd173, [%rd102+2048];
	setp.lt.f64 	%p91, %fd172, %fd173;
	selp.f64 	%fd174, %fd173, %fd172, %p91;
	ld.global.f64 	%fd175, [%rd102+4096];
	setp.lt.f64 	%p92, %fd174, %fd175;
	selp.f64 	%fd176, %fd175, %fd174, %p92;
	ld.global.f64 	%fd177, [%rd102+6144];
	setp.lt.f64 	%p93, %fd176, %fd177;
	selp.f64 	%fd178, %fd177, %fd176, %p93;
	ld.global.f64 	%fd179, [%rd102+8192];
	setp.lt.f64 	%p94, %fd178, %fd179;
	selp.f64 	%fd180, %fd179, %fd178, %p94;
	ld.global.f64 	%fd181, [%rd102+10240];
	setp.lt.f64 	%p95, %fd180, %fd181;
	selp.f64 	%fd182, %fd181, %fd180, %p95;
	ld.global.f64 	%fd183, [%rd102+12288];
	setp.lt.f64 	%p96, %fd182, %fd183;
	selp.f64 	%fd184, %fd183, %fd182, %p96;
	ld.global.f64 	%fd185, [%rd102+14336];
	setp.lt.f64 	%p97, %fd184, %fd185;
	selp.f64 	%fd293, %fd185, %fd184, %p97;
	add.s32 	%r268, %r268, 4096;
	add.s32 	%r266, %r266, 16;
	add.s64 	%rd102, %rd102, 32768;
	setp.ne.s32 	%p98, %r266, 0;
	@%p98 bra 	$L__BB8_6;
$L__BB8_7:
	setp.eq.s32 	%p99, %r9, 0;
	@%p99 bra 	$L__BB8_16;
	and.b32  	%r16, %r8, 7;
	setp.lt.u32 	%p100, %r9, 8;
	@%p100 bra 	$L__BB8_10;
	cvt.s64.s32 	%rd67, %r268;
	add.s64 	%rd68, %rd67, %rd4;
	shl.b64 	%rd69, %rd68, 3;
	add.s64 	%rd70, %rd2, %rd69;
	ld.global.f64 	%fd187, [%rd70];
	setp.lt.f64 	%p101, %fd293, %fd187;
	selp.f64 	%fd188, %fd187, %fd293, %p101;
	ld.global.f64 	%fd189, [%rd70+2048];
	setp.lt.f64 	%p102, %fd188, %fd189;
	selp.f64 	%fd190, %fd189, %fd188, %p102;
	ld.global.f64 	%fd191, [%rd70+4096];
	setp.lt.f64 	%p103, %fd190, %fd191;
	selp.f64 	%fd192, %fd191, %fd190, %p103;
	ld.global.f64 	%fd193, [%rd70+6144];
	setp.lt.f64 	%p104, %fd192, %fd193;
	selp.f64 	%fd194, %fd193, %fd192, %p104;
	ld.global.f64 	%fd195, [%rd70+8192];
	setp.lt.f64 	%p105, %fd194, %fd195;
	selp.f64 	%fd196, %fd195, %fd194, %p105;
	ld.global.f64 	%fd197, [%rd70+10240];
	setp.lt.f64 	%p106, %fd196, %fd197;
	selp.f64 	%fd198, %fd197, %fd196, %p106;
	ld.global.f64 	%fd199, [%rd70+12288];
	setp.lt.f64 	%p107, %fd198, %fd199;
	selp.f64 	%fd200, %fd199, %fd198, %p107;
	ld.global.f64 	%fd201, [%rd70+14336];
	setp.lt.f64 	%p108, %fd200, %fd201;
	selp.f64 	%fd293, %fd201, %fd200, %p108;
	add.s32 	%r268, %r268, 2048;
$L__BB8_10:
	setp.eq.s32 	%p109, %r16, 0;
	@%p109 bra 	$L__BB8_16;
	and.b32  	%r19, %r8, 3;
	setp.lt.u32 	%p110, %r16, 4;
	@%p110 bra 	$L__BB8_13;
	cvt.s64.s32 	%rd71, %r268;
	add.s64 	%rd72, %rd71, %rd4;
	shl.b64 	%rd73, %rd72, 3;
	add.s64 	%rd74, %rd2, %rd73;
	ld.global.f64 	%fd203, [%rd74];
	setp.lt.f64 	%p111, %fd293, %fd203;
	selp.f64 	%fd204, %fd203, %fd293, %p111;
	ld.global.f64 	%fd205, [%rd74+2048];
	setp.lt.f64 	%p112, %fd204, %fd205;
	selp.f64 	%fd206, %fd205, %fd204, %p112;
	ld.global.f64 	%fd207, [%rd74+4096];
	setp.lt.f64 	%p113, %fd206, %fd207;
	selp.f64 	%fd208, %fd207, %fd206, %p113;
	ld.global.f64 	%fd209, [%rd74+6144];
	setp.lt.f64 	%p114, %fd208, %fd209;
	selp.f64 	%fd293, %fd209, %fd208, %p114;
	add.s32 	%r268, %r268, 1024;
$L__BB8_13:
	setp.eq.s32 	%p115, %r19, 0;
	@%p115 bra 	$L__BB8_16;
	mul.wide.u32 	%rd75, %r2, 16384;
	add.s64 	%rd9, %rd2, %rd75;
	neg.s32 	%r271, %r19;
$L__BB8_15:
	.pragma "nounroll";
	mul.wide.s32 	%rd76, %r268, 8;
	add.s64 	%rd77, %rd9, %rd76;
	ld.global.f64 	%fd210, [%rd77];
	setp.lt.f64 	%p116, %fd293, %fd210;
	selp.f64 	%fd293, %fd210, %fd293, %p116;
	add.s32 	%r268, %r268, 256;
	add.s32 	%r271, %r271, 1;
	setp.ne.s32 	%p117, %r271, 0;
	@%p117 bra 	$L__BB8_15;
$L__BB8_16:
	setp.lt.s32 	%p118, %r4, 256;
	@%p118 bra 	$L__BB8_21;
	// begin inline asm
	mov.u32 %r209, %laneid;
	// end inline asm
	mov.b64 	%rd88, %fd293;
	mov.b64 	{%r211, %r216}, %rd88;
	mov.b32 	%r217, 1;
	mov.b32 	%r258, 31;
	mov.b32 	%r259, -1;
	// begin inline asm
	shfl.sync.down.b32 %r210, %r211, %r217, %r258, %r259;
	// end inline asm
	// begin inline asm
	shfl.sync.down.b32 %r215, %r216, %r217, %r258, %r259;
	// end inline asm
	mov.b64 	%rd89, {%r210, %r215};
	mov.b64 	%fd258, %rd89;
	setp.gt.s32 	%p146, %r209, 30;
	setp.lt.f64 	%p147, %fd293, %fd258;
	selp.f64 	%fd259, %fd258, %fd293, %p147;
	selp.f64 	%fd260, %fd293, %fd259, %p146;
	mov.b64 	%rd90, %fd260;
	mov.b64 	{%r221, %r226}, %rd90;
	mov.b32 	%r227, 2;
	// begin inline asm
	shfl.sync.down.b32 %r220, %r221, %r227, %r258, %r259;
	// end inline asm
	// begin inline asm
	shfl.sync.down.b32 %r225, %r226, %r227, %r258, %r259;
	// end inline asm
	mov.b64 	%rd91, {%r220, %r225};
	mov.b64 	%fd261, %rd91;
	setp.gt.s32 	%p148, %r209, 29;
	setp.lt.f64 	%p149, %fd260, %fd261;
	selp.f64 	%fd262, %fd261, %fd260, %p149;
	selp.f64 	%fd263, %fd260, %fd262, %p148;
	mov.b64 	%rd92, %fd263;
	mov.b64 	{%r231, %r236}, %rd92;
	mov.b32 	%r237, 4;
	// begin inline asm
	shfl.sync.down.b32 %r230, %r231, %r237, %r258, %r259;
	// end inline asm
	// begin inline asm
	shfl.sync.down.b32 %r235, %r236, %r237, %r258, %r259;
	// end inline asm
	mov.b64 	%rd93, {%r230, %r235};
	mov.b64 	%fd264, %rd93;
	setp.gt.s32 	%p150, %r209, 27;
	setp.lt.f64 	%p151, %fd263, %fd264;
	selp.f64 	%fd265, %fd264, %fd263, %p151;
	selp.f64 	%fd266, %fd263, %fd265, %p150;
	mov.b64 	%rd94, %fd266;
	mov.b64 	{%r241, %r246}, %rd94;
	mov.b32 	%r247, 8;
	// begin inline asm
	shfl.sync.down.b32 %r240, %r241, %r247, %r258, %r259;
	// end inline asm
	// begin inline asm
	shfl.sync.down.b32 %r245, %r246, %r247, %r258, %r259;
	// end inline asm
	mov.b64 	%rd95, {%r240, %r245};
	mov.b64 	%fd267, %rd95;
	setp.gt.s32 	%p152, %r209, 23;
	setp.lt.f64 	%p153, %fd266, %fd267;
	selp.f64 	%fd268, %fd267, %fd266, %p153;
	selp.f64 	%fd269, %fd266, %fd268, %p152;
	mov.b64 	%rd96, %fd269;
	mov.b64 	{%r251, %r256}, %rd96;
	mov.b32 	%r257, 16;
	// begin inline asm
	shfl.sync.down.b32 %r250, %r251, %r257, %r258, %r259;
	// end inline asm
	// begin inline asm
	shfl.sync.down.b32 %r255, %r256, %r257, %r258, %r259;
	// end inline asm
	mov.b64 	%rd97, {%r250, %r255};
	mov.b64 	%fd270, %rd97;
	setp.gt.s32 	%p154, %r209, 15;
	setp.lt.f64 	%p155, %fd269, %fd270;
	selp.f64 	%fd16, %fd270, %fd269, %p155;
	selp.f64 	%fd304, %fd269, %fd16, %p154;
	setp.ne.s32 	%p156, %r209, 0;
	@%p156 bra 	$L__BB8_19;
	shr.u32 	%r260, %r5, 2;
	and.b32  	%r261, %r260, 248;
	mov.u32 	%r262, _ZZN3cub18CUB_300001_SM_10006detail6reduce18DeviceReduceKernelINS2_10policy_hubIdyN4cuda3__47maximumIdEEE10Policy1000EN6thrust24THRUST_300001_SM_1000_NS6detail15normal_iteratorINSC_10device_ptrIdEEEEyS8_dNS5_3std3__410__identityEEEvT0_PT3_T1_NS0_13GridEvenShareISO_EET2_T4_E12temp_storage;
	add.s32 	%r263, %r262, %r261;
	st.shared.f64 	[%r263+8], %fd16;
$L__BB8_19:
	bar.sync 	0;
	setp.ne.s32 	%p157, %r5, 0;
	@%p157 bra 	$L__BB8_46;
	ld.shared.f64 	%fd271, [_ZZN3cub18CUB_300001_SM_10006detail6reduce18DeviceReduceKernelINS2_10policy_hubIdyN4cuda3__47maximumIdEEE10Policy1000EN6thrust24THRUST_300001_SM_1000_NS6detail15normal_iteratorINSC_10device_ptrIdEEEEyS8_dNS5_3std3__410__identityEEEvT0_PT3_T1_NS0_13GridEvenShareISO_EET2_T4_E12temp_storage+16];
	setp.lt.f64 	%p158, %fd304, %fd271;
	selp.f64 	%fd272, %fd271, %fd304, %p158;
	ld.shared.f64 	%fd273, [_ZZN3cub18CUB_300001_SM_10006detail6reduce18DeviceReduceKernelINS2_10policy_hubIdyN4cuda3__47maximumIdEEE10Policy1000EN6thrust24THRUST_300001_SM_1000_NS6detail15normal_iteratorINSC_10device_ptrIdEEEEyS8_dNS5_3std3__410__identityEEEvT0_PT3_T1_NS0_13GridEvenShareISO_EET2_T4_E12temp_storage+24];
	setp.lt.f64 	%p159, %fd272, %fd273;
	selp.f64 	%fd274, %fd273, %fd272, %p159;
	ld.shared.f64 	%fd275, [_ZZN3cub18CUB_300001_SM_10006detail6reduce18DeviceReduceKernelINS2_10policy_hubIdyN4cuda3__47maximumIdEEE10Policy1000EN6thrust24THRUST_300001_SM_1000_NS6detail15normal_iteratorINSC_10device_ptrIdEEEEyS8_dNS5_3std3__410__identityEEEvT0_PT3_T1_NS0_13GridEvenShareISO_EET2_T4_E12temp_storage+32];
	setp.lt.f64 	%p160, %fd274, %fd275;
	selp.f64 	%fd276, %fd275, %fd274, %p160;
	ld.shared.f64 	%fd277, [_ZZN3cub18CUB_300001_SM_10006detail6reduce18DeviceReduceKernelINS2_10policy_hubIdyN4cuda3__47maximumIdEEE10Policy1000EN6thrust24THRUST_300001_SM_1000_NS6detail15normal_iteratorINSC_10device_ptrIdEEEEyS8_dNS5_3std3__410__identityEEEvT0_PT3_T1_NS0_13GridEvenShareISO_EET2_T4_E12temp_storage+40];
	setp.lt.f64 	%p161, %fd276, %fd277;
	selp.f64 	%fd278, %fd277, %fd276, %p161;
	ld.shared.f64 	%fd279, [_ZZN3cub18CUB_300001_SM_10006detail6reduce18DeviceReduceKernelINS2_10policy_hubIdyN4cuda3__47maximumIdEEE10Policy1000EN6thrust24THRUST_300001_SM_1000_NS6detail15normal_iteratorINSC_10device_ptrIdEEEEyS8_dNS5_3std3__410__identityEEEvT0_PT3_T1_NS0_13GridEvenShareISO_EET2_T4_E12temp_storage+48];
	setp.lt.f64 	%p162, %fd278, %fd279;
	selp.f64 	%fd280, %fd279, %fd278, %p162;
	ld.shared.f64 	%fd281, [_ZZN3cub18CUB_300001_SM_10006detail6reduce18DeviceReduceKernelINS2_10policy_hubIdyN4cuda3__47maximumIdEEE10Policy1000EN6thrust24THRUST_300001_SM_1000_NS6detail15normal_iteratorINSC_10device_ptrIdEEEEyS8_dNS5_3std3__410__identityEEEvT0_PT3_T1_NS0_13GridEvenShareISO_EET2_T4_E12temp_storage+56];
	setp.lt.f64 	%p163, %fd280, %fd281;
	selp.f64 	%fd282, %fd281, %fd280, %p163;
	ld.shared.f64 	%fd283, [_ZZN3cub18CUB_300001_SM_10006detail6reduce18DeviceReduceKernelINS2_10policy_hubIdyN4cuda3__47maximumIdEEE10Policy1000EN6thrust24THRUST_300001_SM_1000_NS6detail15normal_iteratorINSC_10device_ptrIdEEEEyS8_dNS5_3std3__410__identityEEEvT0_PT3_T1_NS0_13GridEvenShareISO_EET2_T4_E12temp_storage+64];
	setp.lt.f64 	%p164, %fd282, %fd283;
	selp.f64 	%fd304, %fd283, %fd282, %p164;
	bra.uni 	$L__BB8_46;
$L__BB8_21:
	// begin inline asm
	mov.u32 %r146, %laneid;
	// end inline asm
	and.b32  	%r197, %r5, 992;
	add.s32 	%r198, %r197, 32;
	setp.gt.s32 	%p119, %r198, %r4;
	not.b32 	%r199, %r197;
	add.s32 	%r200, %r4, %r199;
	selp.b32 	%r195, %r200, 31, %p119;
	mov.b64 	%rd78, %fd293;
	mov.b64 	{%r148, %r153}, %rd78;
	mov.b32 	%r154, 1;
	mov.b32 	%r196, -1;
	// begin inline asm
	shfl.sync.down.b32 %r147, %r148, %r154, %r195, %r196;
	// end inline asm
	// begin inline asm
	shfl.sync.down.b32 %r152, %r153, %r154, %r195, %r196;
	// end inline asm
	mov.b64 	%rd79, {%r147, %r152};
	mov.b64 	%fd211, %rd79;
	setp.lt.s32 	%p120, %r146, %r195;
	setp.lt.f64 	%p121, %fd293, %fd211;
	selp.f64 	%fd212, %fd211, %fd293, %p121;
	selp.f64 	%fd213, %fd212, %fd293, %p120;
	mov.b64 	%rd80, %fd213;
	mov.b64 	{%r158, %r163}, %rd80;
	mov.b32 	%r164, 2;
	// begin inline asm
	shfl.sync.down.b32 %r157, %r158, %r164, %r195, %r196;
	// end inline asm
	// begin inline asm
	shfl.sync.down.b32 %r162, %r163, %r164, %r195, %r196;
	// end inline asm
	mov.b64 	%rd81, {%r157, %r162};
	mov.b64 	%fd214, %rd81;
	add.s32 	%r201, %r146, 2;
	setp.gt.s32 	%p122, %r201, %r195;
	setp.lt.f64 	%p123, %fd213, %fd214;
	selp.f64 	%fd215, %fd214, %fd213, %p123;
	selp.f64 	%fd216, %fd213, %fd215, %p122;
	mov.b64 	%rd82, %fd216;
	mov.b64 	{%r168, %r173}, %rd82;
	mov.b32 	%r174, 4;
	// begin inline asm
	shfl.sync.down.b32 %r167, %r168, %r174, %r195, %r196;
	// end inline asm
	// begin inline asm
	shfl.sync.down.b32 %r172, %r173, %r174, %r195, %r196;
	// end inline asm
	mov.b64 	%rd83, {%r167, %r172};
	mov.b64 	%fd217, %rd83;
	add.s32 	%r202, %r146, 4;
	setp.gt.s32 	%p124, %r202, %r195;
	setp.lt.f64 	%p125, %fd216, %fd217;
	selp.f64 	%fd218, %fd217, %fd216, %p125;
	selp.f64 	%fd219, %fd216, %fd218, %p124;
	mov.b64 	%rd84, %fd219;
	mov.b64 	{%r178, %r183}, %rd84;
	mov.b32 	%r184, 8;
	// begin inline asm
	shfl.sync.down.b32 %r177, %r178, %r184, %r195, %r196;
	// end inline asm
	// begin inline asm
	shfl.sync.down.b32 %r182, %r183, %r184, %r195, %r196;
	// end inline asm
	mov.b64 	%rd85, {%r177, %r182};
	mov.b64 	%fd220, %rd85;
	add.s32 	%r203, %r146, 8;
	setp.gt.s32 	%p126, %r203, %r195;
	setp.lt.f64 	%p127, %fd219, %fd220;
	selp.f64 	%fd221, %fd220, %fd219, %p127;
	selp.f64 	%fd222, %fd219, %fd221, %p126;
	mov.b64 	%rd86, %fd222;
	mov.b64 	{%r188, %r193}, %rd86;
	mov.b32 	%r194, 16;
	// begin inline asm
	shfl.sync.down.b32 %r187, %r188, %r194, %r195, %r196;
	// end inline asm
	// begin inline asm
	shfl.sync.down.b32 %r192, %r193, %r194, %r195, %r196;
	// end inline asm
	mov.b64 	%rd87, {%r187, %r192};
	mov.b64 	%fd223, %rd87;
	add.s32 	%r204, %r146, 16;
	setp.gt.s32 	%p128, %r204, %r195;
	setp.lt.f64 	%p129, %fd222, %fd223;
	selp.f64 	%fd224, %fd223, %fd222, %p129;
	selp.f64 	%fd304, %fd222, %fd224, %p128;
	setp.ne.s32 	%p130, %r146, 0;
	@%p130 bra 	$L__BB8_23;
	shr.u32 	%r205, %r5, 2;
	and.b32  	%r206, %r205, 248;
	mov.u32 	%r207, _ZZN3cub18CUB_300001_SM_10006detail6reduce18DeviceReduceKernelINS2_10policy_hubIdyN4cuda3__47maximumIdEEE10Policy1000EN6thrust24THRUST_300001_SM_1000_NS6detail15normal_iteratorINSC_10device_ptrIdEEEEyS8_dNS5_3std3__410__identityEEEvT0_PT3_T1_NS0_13GridEvenShareISO_EET2_T4_E12temp_storage;
	add.s32 	%r208, %r207, %r206;
	st.shared.f64 	[%r208+8], %fd304;
$L__BB8_23:
	bar.sync 	0;
	setp.ne.s32 	%p131, %r5, 0;
	@%p131 bra 	$L__BB8_46;
	setp.gt.s32 	%p132, %r4, 32;
	ld.shared.f64 	%fd225, [_ZZN3cub18CUB_300001_SM_10006detail6reduce18DeviceReduceKernelINS2_10policy_hubIdyN4cuda3__47maximumIdEEE10Policy1000EN6thrust24THRUST_300001_SM_1000_NS6detail15normal_iteratorINSC_10device_ptrIdEEEEyS8_dNS5_3std3__410__identityEEEvT0_PT3_T1_NS0_13GridEvenShareISO_EET2_T4_E12temp_storage+16];
	setp.lt.f64 	%p133, %fd304, %fd225;
	selp.f64 	%fd227, %fd225, %fd304, %p133;
	selp.f64 	%fd228, %fd227, %fd304, %p132;
	setp.gt.s32 	%p134, %r4, 64;
	ld.shared.f64 	%fd230, [_ZZN3cub18CUB_300001_SM_10006detail6reduce18DeviceReduceKernelINS2_10policy_hubIdyN4cuda3__47maximumIdEEE10Policy1000EN6thrust24THRUST_300001_SM_1000_NS6detail15normal_iteratorINSC_10device_ptrIdEEEEyS8_dNS5_3std3__410__identityEEEvT0_PT3_T1_NS0_13GridEvenShareISO_EET2_T4_E12temp_storage+24];
	setp.lt.f64 	%p135, %fd228, %fd230;
	selp.f64 	%fd232, %fd230, %fd228, %p135;
	selp.f64 	%fd233, %fd232, %fd228, %p134;
	setp.gt.s32 	%p136, %r4, 96;
	ld.shared.f64 	%fd235, [_ZZN3cub18CUB_300001_SM_10006detail6reduce18DeviceReduceKernelINS2_10policy_hubIdyN4cuda3__47maximumIdEEE10Policy1000EN6thrust24THRUST_300001_SM_1000_NS6detail15normal_iteratorINSC_10device_ptrIdEEEEyS8_dNS5_3std3__410__identityEEEvT0_PT3_T1_NS0_13GridEvenShareISO_EET2_T4_E12temp_storage+32];
	setp.lt.f64 	%p137, %fd233, %fd235;
	selp.f64 	%fd237, %fd235, %fd233, %p137;
	selp.f64 	%fd238, %fd237, %fd233, %p136;
	setp.gt.s32 	%p138, %r4, 128;
	ld.shared.f64 	%fd240, [_ZZN3cub18CUB_300001_SM_10006detail6reduce18DeviceReduceKernelINS2_10policy_hubIdyN4cuda3__47maximumIdEEE10Policy1000EN6thrust24THRUST_300001_SM_1000_NS6detail15normal_iteratorINSC_10device_ptrIdEEEEyS8_dNS5_3std3__410__identityEEEvT0_PT3_T1_NS0_13GridEvenShareISO_EET2_T4_E12temp_storage+40];
	setp.lt.f64 	%p139, %fd238, %fd240;
	selp.f64 	%fd242, %fd240, %fd238, %p139;
	selp.f64 	%fd243, %fd242, %fd238, %p138;
	setp.gt.s32 	%p140, %r4, 160;
	ld.shared.f64 	%fd245, [_ZZN3cub18CUB_300001_SM_10006detail6reduce18DeviceReduceKernelINS2_10policy_hubIdyN4cuda3__47maximumIdEEE10Policy1000EN6thrust24THRUST_300001_SM_1000_NS6detail15normal_iteratorINSC_10device_ptrIdEEEEyS8_dNS5_3std3__410__identityEEEvT0_PT3_T1_NS0_13GridEvenShareISO_EET2_T4_E12temp_storage+48];
	setp.lt.f64 	%p141, %fd243, %fd245;
	selp.f64 	%fd247, %fd245, %fd243, %p141;
	selp.f64 	%fd248, %fd247, %fd243, %p140;
	setp.gt.s32 	%p142, %r4, 192;
	ld.shared.f64 	%fd250, [_ZZN3cub18CUB_300001_SM_10006detail6reduce18DeviceReduceKernelINS2_10policy_hubIdyN4cuda3__47maximumIdEEE10Policy1000EN6thrust24THRUST_300001_SM_1000_NS6detail15normal_iteratorINSC_10device_ptrIdEEEEyS8_dNS5_3std3__410__identityEEEvT0_PT3_T1_NS0_13GridEvenShareISO_EET2_T4_E12temp_storage+56];
	setp.lt.f64 	%p143, %fd248, %fd250;
	selp.f64 	%fd252, %fd250, %fd248, %p143;
	selp.f64 	%fd253, %fd252, %fd248, %p142;
	setp.gt.s32 	%p144, %r4, 224;
	ld.shared.f64 	%fd255, [_ZZN3cub18CUB_300001_SM_10006detail6reduce18DeviceReduceKernelINS2_10policy_hubIdyN4cuda3__47maximumIdEEE10Policy1000EN6thrust24THRUST_300001_SM_1000_NS6detail15normal_iteratorINSC_10device_ptrIdEEEEyS8_dNS5_3std3__410__identityEEEvT0_PT3_T1_NS0_13GridEvenShareISO_EET2_T4_E12temp_storage+64];
	setp.lt.f64 	%p145, %fd253, %fd255;
	selp.f64 	%fd257, %fd255, %fd253, %p145;
	selp.f64 	%fd304, %fd257, %fd253, %p144;
	bra.uni 	$L__BB8_46;
$L__BB8_25:
	cvt.u32.u64 	%r52, %rd4;
	mov.u32 	%r27, %tid.x;
	add.s32 	%r53, %r27, %r52;
	mul.wide.u32 	%rd26, %r53, 8;
	add.s64 	%rd27, %rd2, %rd26;
	ld.global.f64 	%fd41, [%rd27];
	ld.global.f64 	%fd42, [%rd27+2048];
	ld.global.f64 	%fd43, [%rd27+4096];
	ld.global.f64 	%fd44, [%rd27+6144];
	ld.global.f64 	%fd45, [%rd27+8192];
	ld.global.f64 	%fd46, [%rd27+10240];
	ld.global.f64 	%fd47, [%rd27+12288];
	ld.global.f64 	%fd48, [%rd27+14336];
	setp.lt.f64 	%p2, %fd41, %fd42;
	selp.f64 	%fd49, %fd42, %fd41, %p2;
	setp.lt.f64 	%p3, %fd49, %fd43;
	selp.f64 	%fd50, %fd43, %fd49, %p3;
	setp.lt.f64 	%p4, %fd50, %fd44;
	selp.f64 	%fd51, %fd44, %fd50, %p4;
	setp.lt.f64 	%p5, %fd51, %fd45;
	selp.f64 	%fd52, %fd45, %fd51, %p5;
	setp.lt.f64 	%p6, %fd52, %fd46;
	selp.f64 	%fd53, %fd46, %fd52, %p6;
	setp.lt.f64 	%p7, %fd53, %fd47;
	selp.f64 	%fd54, %fd47, %fd53, %p7;
	setp.lt.f64 	%p8, %fd54, %fd48;
	selp.f64 	%fd303, %fd48, %fd54, %p8;
	setp.lt.u64 	%p9, %rd5, %rd3;
	@%p9 bra 	$L__BB8_42;
	cvt.u32.u64 	%r55, %rd3;
	cvt.u64.u32 	%rd28, %r27;
	add.s64 	%rd104, %rd4, %rd3;
	cvt.u32.u64 	%r28, %rd1;
	not.b32 	%r57, %r27;
	add.s32 	%r58, %r57, %r28;
	sub.s32 	%r59, %r58, %r55;
	sub.s32 	%r273, %r59, %r52;
	add.s64 	%rd29, %rd104, %rd28;
	shl.b64 	%rd30, %rd29, 3;
	add.s64 	%rd31, %rd30, %rd2;
	add.s64 	%rd103, %rd31, 16384;
	mov.b32 	%r274, 0;
	mov.u64 	%rd105, %rd4;
$L__BB8_27:
	cvt.s64.s32 	%rd15, %r50;
	add.s64 	%rd105, %rd105, %rd15;
	add.s64 	%rd32, %rd1, -2048;
	setp.gt.u64 	%p10, %rd105, %rd32;
	@%p10 bra 	$L__BB8_29;
	shl.b32 	%r61, %r1, 11;
	cvt.s64.s32 	%rd33, %r61;
	cvt.u64.u32 	%rd34, %r27;
	add.s64 	%rd35, %rd105, %rd34;
	shl.b64 	%rd36, %rd35, 3;
	add.s64 	%rd37, %rd2, %rd36;
	ld.global.f64 	%fd55, [%rd37];
	ld.global.f64 	%fd56, [%rd37+2048];
	ld.global.f64 	%fd57, [%rd37+4096];
	ld.global.f64 	%fd58, [%rd37+6144];
	ld.global.f64 	%fd59, [%rd37+8192];
	ld.global.f64 	%fd60, [%rd37+10240];
	ld.global.f64 	%fd61, [%rd37+12288];
	ld.global.f64 	%fd62, [%rd37+14336];
	setp.lt.f64 	%p11, %fd303, %fd55;
	selp.f64 	%fd63, %fd55, %fd303, %p11;
	setp.lt.f64 	%p12, %fd63, %fd56;
	selp.f64 	%fd64, %fd56, %fd63, %p12;
	setp.lt.f64 	%p13, %fd64, %fd57;
	selp.f64 	%fd65, %fd57, %fd64, %p13;
	setp.lt.f64 	%p14, %fd65, %fd58;
	selp.f64 	%fd66, %fd58, %fd65, %p14;
	setp.lt.f64 	%p15, %fd66, %fd59;
	selp.f64 	%fd67, %fd59, %fd66, %p15;
	setp.lt.f64 	%p16, %fd67, %fd60;
	selp.f64 	%fd68, %fd60, %fd67, %p16;
	setp.lt.f64 	%p17, %fd68, %fd61;
	selp.f64 	%fd69, %fd61, %fd68, %p17;
	setp.lt.f64 	%p18, %fd69, %fd62;
	selp.f64 	%fd303, %fd62, %fd69, %p18;
	sub.s64 	%rd38, %rd1, %rd105;
	setp.lt.u64 	%p19, %rd38, %rd33;
	add.s32 	%r274, %r274, 1;
	add.s64 	%rd104, %rd104, %rd33;
	sub.s32 	%r273, %r273, %r61;
	mul.wide.s32 	%rd39, %r61, 8;
	add.s64 	%rd103, %rd103, %rd39;
	@%p19 bra 	$L__BB8_42;
	bra.uni 	$L__BB8_27;
$L__BB8_29:
	setp.le.u64 	%p20, %rd1, %rd105;
	cvt.u32.u64 	%r62, %rd105;
	cvt.u32.u64 	%r63, %rd1;
	sub.s32 	%r64, %r63, %r62;
	setp.ge.s32 	%p21, %r27, %r64;
	or.pred  	%p22, %p20, %p21;
	@%p22 bra 	$L__BB8_42;
	cvt.u32.u64 	%r66, %rd15;
	cvt.u32.u64 	%r67, %rd4;
	not.b32 	%r68, %r27;
	add.s32 	%r69, %r68, %r28;
	add.s32 	%r70, %r66, %r67;
	sub.s32 	%r71, %r69, %r70;
	mul.lo.s32 	%r72, %r1, %r274;
	shl.b32 	%r73, %r72, 11;
	sub.s32 	%r74, %r71, %r73;
	shr.u32 	%r75, %r74, 8;
	add.s32 	%r34, %r75, 1;
	and.b32  	%r35, %r34, 15;
	setp.lt.u32 	%p23, %r74, 3840;
	mov.u32 	%r277, %r27;
	@%p23 bra 	$L__BB8_33;
	shr.u32 	%r76, %r273, 8;
	add.s32 	%r77, %r76, 1;
	and.b32  	%r78, %r77, 33554416;
	neg.s32 	%r275, %r78;
	mov.u32 	%r277, %r27;
$L__BB8_32:
	.pragma "nounroll";
	ld.global.f64 	%fd71, [%rd103+-16384];
	setp.lt.f64 	%p24, %fd303, %fd71;
	selp.f64 	%fd72, %fd71, %fd303, %p24;
	ld.global.f64 	%fd73, [%rd103+-14336];
	setp.lt.f64 	%p25, %fd72, %fd73;
	selp.f64 	%fd74, %fd73, %fd72, %p25;
	ld.global.f64 	%fd75, [%rd103+-12288];
	setp.lt.f64 	%p26, %fd74, %fd75;
	selp.f64 	%fd76, %fd75, %fd74, %p26;
	ld.global.f64 	%fd77, [%rd103+-10240];
	setp.lt.f64 	%p27, %fd76, %fd77;
	selp.f64 	%fd78, %fd77, %fd76, %p27;
	ld.global.f64 	%fd79, [%rd103+-8192];
	setp.lt.f64 	%p28, %fd78, %fd79;
	selp.f64 	%fd80, %fd79, %fd78, %p28;
	ld.global.f64 	%fd81, [%rd103+-6144];
	setp.lt.f64 	%p29, %fd80, %fd81;
	selp.f64 	%fd82, %fd81, %fd80, %p29;
	ld.global.f64 	%fd83, [%rd103+-4096];
	setp.lt.f64 	%p30, %fd82, %fd83;
	selp.f64 	%fd84, %fd83, %fd82, %p30;
	ld.global.f64 	%fd85, [%rd103+-2048];
	setp.lt.f64 	%p31, %fd84, %fd85;
	selp.f64 	%fd86, %fd85, %fd84, %p31;
	ld.global.f64 	%fd87, [%rd103];
	setp.lt.f64 	%p32, %fd86, %fd87;
	selp.f64 	%fd88, %fd87, %fd86, %p32;
	ld.global.f64 	%fd89, [%rd103+2048];
	setp.lt.f64 	%p33, %fd88, %fd89;
	selp.f64 	%fd90, %fd89, %fd88, %p33;
	ld.global.f64 	%fd91, [%rd103+4096];
	setp.lt.f64 	%p34, %fd90, %fd91;
	selp.f64 	%fd92, %fd91, %fd90, %p34;
	ld.global.f64 	%fd93, [%rd103+6144];
	setp.lt.f64 	%p35, %fd92, %fd93;
	selp.f64 	%fd94, %fd93, %fd92, %p35;
	ld.global.f64 	%fd95, [%rd103+8192];
	setp.lt.f64 	%p36, %fd94, %fd95;
	selp.f64 	%fd96, %fd95, %fd94, %p36;
	ld.global.f64 	%fd97, [%rd103+10240];
	setp.lt.f64 	%p37, %fd96, %fd97;
	selp.f64 	%fd98, %fd97, %fd96, %p37;
	ld.global.f64 	%fd99, [%rd103+12288];
	setp.lt.f64 	%p38, %fd98, %fd99;
	selp.f64 	%fd100, %fd99, %fd98, %p38;
	ld.global.f64 	%fd101, [%rd103+14336];
	setp.lt.f64 	%p39, %fd100, %fd101;
	selp.f64 	%fd303, %fd101, %fd100, %p39;
	add.s32 	%r277, %r277, 4096;
	add.s32 	%r275, %r275, 16;
	add.s64 	%rd103, %rd103, 32768;
	setp.ne.s32 	%p40, %r275, 0;
	@%p40 bra 	$L__BB8_32;
$L__BB8_33:
	setp.eq.s32 	%p41, %r35, 0;
	@%p41 bra 	$L__BB8_42;
	and.b32  	%r42, %r34, 7;
	setp.lt.u32 	%p42, %r35, 8;
	@%p42 bra 	$L__BB8_36;
	cvt.u64.u32 	%rd40, %r277;
	add.s64 	%rd41, %rd105, %rd40;
	shl.b64 	%rd42, %rd41, 3;
	add.s64 	%rd43, %rd2, %rd42;
	ld.global.f64 	%fd103, [%rd43];
	setp.lt.f64 	%p43, %fd303, %fd103;
	selp.f64 	%fd104, %fd103, %fd303, %p43;
	ld.global.f64 	%fd105, [%rd43+2048];
	setp.lt.f64 	%p44, %fd104, %fd105;
	selp.f64 	%fd106, %fd105, %fd104, %p44;
	ld.global.f64 	%fd107, [%rd43+4096];
	setp.lt.f64 	%p45, %fd106, %fd107;
	selp.f64 	%fd108, %fd107, %fd106, %p45;
	ld.global.f64 	%fd109, [%rd43+6144];
	setp.lt.f64 	%p46, %fd108, %fd109;
	selp.f64 	%fd110, %fd109, %fd108, %p46;
	ld.global.f64 	%fd111, [%rd43+8192];
	setp.lt.f64 	%p47, %fd110, %fd111;
	selp.f64 	%fd112, %fd111, %fd110, %p47;
	ld.global.f64 	%fd113, [%rd43+10240];
	setp.lt.f64 	%p48, %fd112, %fd113;
	selp.f64 	%fd114, %fd113, %fd112, %p48;
	ld.global.f64 	%fd115, [%rd43+12288];
	setp.lt.f64 	%p49, %fd114, %fd115;
	selp.f64 	%fd116, %fd115, %fd114, %p49;
	ld.global.f64 	%fd117, [%rd43+14336];
	setp.lt.f64 	%p50, %fd116, %fd117;
	selp.f64 	%fd303, %fd117, %fd116, %p50;
	add.s32 	%r277, %r277, 2048;
$L__BB8_36:
	setp.eq.s32 	%p51, %r42, 0;
	@%p51 bra 	$L__BB8_42;
	setp.lt.u32 	%p52, %r42, 4;
	@%p52 bra 	$L__BB8_39;
	cvt.u64.u32 	%rd44, %r277;
	add.s64 	%rd45, %rd105, %rd44;
	shl.b64 	%rd46, %rd45, 3;
	add.s64 	%rd47, %rd2, %rd46;
	ld.global.f64 	%fd119, [%rd47];
	setp.lt.f64 	%p53, %fd303, %fd119;
	selp.f64 	%fd120, %fd119, %fd303, %p53;
	ld.global.f64 	%fd121, [%rd47+2048];
	setp.lt.f64 	%p54, %fd120, %fd121;
	selp.f64 	%fd122, %fd121, %fd120, %p54;
	ld.global.f64 	%fd123, [%rd47+4096];
	setp.lt.f64 	%p55, %fd122, %fd123;
	selp.f64 	%fd124, %fd123, %fd122, %p55;
	ld.global.f64 	%fd125, [%rd47+6144];
	setp.lt.f64 	%p56, %fd124, %fd125;
	selp.f64 	%fd303, %fd125, %fd124, %p56;
	add.s32 	%r277, %r277, 1024;
$L__BB8_39:
	and.b32  	%r79, %r34, 3;
	setp.eq.s32 	%p57, %r79, 0;
	@%p57 bra 	$L__BB8_42;
	cvt.u64.u32 	%rd48, %r277;
	add.s64 	%rd49, %rd48, %rd104;
	shl.b64 	%rd50, %rd49, 3;
	add.s64 	%rd107, %rd2, %rd50;
	cvt.u16.u32 	%rs1, %r273;
	shr.u16 	%rs2, %rs1, 8;
	add.s16 	%rs3, %rs2, 1;
	cvt.u32.u16 	%r80, %rs3;
	and.b32  	%r81, %r80, 3;
	neg.s32 	%r280, %r81;
$L__BB8_41:
	.pragma "nounroll";
	ld.global.f64 	%fd126, [%rd107];
	setp.lt.f64 	%p58, %fd303, %fd126;
	selp.f64 	%fd303, %fd126, %fd303, %p58;
	add.s64 	%rd107, %rd107, 2048;
	add.s32 	%r280, %r280, 1;
	setp.ne.s32 	%p59, %r280, 0;
	@%p59 bra 	$L__BB8_41;
$L__BB8_42:
	// begin inline asm
	mov.u32 %r82, %laneid;
	// end inline asm
	mov.b64 	%rd51, %fd303;
	mov.b64 	{%r84, %r89}, %rd51;
	mov.b32 	%r90, 1;
	mov.b32 	%r131, 31;
	mov.b32 	%r132, -1;
	// begin inline asm
	shfl.sync.down.b32 %r83, %r84, %r90, %r131, %r132;
	// end inline asm
	// begin inline asm
	shfl.sync.down.b32 %r88, %r89, %r90, %r131, %r132;
	// end inline asm
	mov.b64 	%rd52, {%r83, %r88};
	mov.b64 	%fd127, %rd52;
	setp.gt.s32 	%p60, %r82, 30;
	setp.lt.f64 	%p61, %fd303, %fd127;
	selp.f64 	%fd128, %fd127, %fd303, %p61;
	selp.f64 	%fd129, %fd303, %fd128, %p60;
	mov.b64 	%rd53, %fd129;
	mov.b64 	{%r94, %r99}, %rd53;
	mov.b32 	%r100, 2;
	// begin inline asm
	shfl.sync.down.b32 %r93, %r94, %r100, %r131, %r132;
	// end inline asm
	// begin inline asm
	shfl.sync.down.b32 %r98, %r99, %r100, %r131, %r132;
	// end inline asm
	mov.b64 	%rd54, {%r93, %r98};
	mov.b64 	%fd130, %rd54;
	setp.gt.s32 	%p62, %r82, 29;
	setp.lt.f64 	%p63, %fd129, %fd130;
	selp.f64 	%fd131, %fd130, %fd129, %p63;
	selp.f64 	%fd132, %fd129, %fd131, %p62;
	mov.b64 	%rd55, %fd132;
	mov.b64 	{%r104, %r109}, %rd55;
	mov.b32 	%r110, 4;
	// begin inline asm
	shfl.sync.down.b32 %r103, %r104, %r110, %r131, %r132;
	// end inline asm
	// begin inline asm
	shfl.sync.down.b32 %r108, %r109, %r110, %r131, %r132;
	// end inline asm
	mov.b64 	%rd56, {%r103, %r108};
	mov.b64 	%fd133, %rd56;
	setp.gt.s32 	%p64, %r82, 27;
	setp.lt.f64 	%p65, %fd132, %fd133;
	selp.f64 	%fd134, %fd133, %fd132, %p65;
	selp.f64 	%fd135, %fd132, %fd134, %p64;
	mov.b64 	%rd57, %fd135;
	mov.b64 	{%r114, %r119}, %rd57;
	mov.b32 	%r120, 8;
	// begin inline asm
	shfl.sync.down.b32 %r113, %r114, %r120, %r131, %r132;
	// end inline asm
	// begin inline asm
	shfl.sync.down.b32 %r118, %r119, %r120, %r131, %r132;
	// end inline asm
	mov.b64 	%rd58, {%r113, %r118};
	mov.b64 	%fd136, %rd58;
	setp.gt.s32 	%p66, %r82, 23;
	setp.lt.f64 	%p67, %fd135, %fd136;
	selp.f64 	%fd137, %fd136, %fd135, %p67;
	selp.f64 	%fd138, %fd135, %fd137, %p66;
	mov.b64 	%rd59, %fd138;
	mov.b64 	{%r124, %r129}, %rd59;
	mov.b32 	%r130, 16;
	// begin inline asm
	shfl.sync.down.b32 %r123, %r124, %r130, %r131, %r132;
	// end inline asm
	// begin inline asm
	shfl.sync.down.b32 %r128, %r129, %r130, %r131, %r132;
	// end inline asm
	mov.b64 	%rd60, {%r123, %r128};
	mov.b64 	%fd139, %rd60;
	setp.gt.s32 	%p68, %r82, 15;
	setp.lt.f64 	%p69, %fd138, %fd139;
	selp.f64 	%fd37, %fd139, %fd138, %p69;
	selp.f64 	%fd304, %fd138, %fd37, %p68;
	setp.ne.s32 	%p70, %r82, 0;
	@%p70 bra 	$L__BB8_44;
	shr.u32 	%r133, %r27, 2;
	and.b32  	%r134, %r133, 248;
	mov.u32 	%r135, _ZZN3cub18CUB_300001_SM_10006detail6reduce18DeviceReduceKernelINS2_10policy_hubIdyN4cuda3__47maximumIdEEE10Policy1000EN6thrust24THRUST_300001_SM_1000_NS6detail15normal_iteratorINSC_10device_ptrIdEEEEyS8_dNS5_3std3__410__identityEEEvT0_PT3_T1_NS0_13GridEvenShareISO_EET2_T4_E12temp_storage;
	add.s32 	%r136, %r135, %r134;
	st.shared.f64 	[%r136+8], %fd37;
$L__BB8_44:
	bar.sync 	0;
	setp.ne.s32 	%p71, %r27, 0;
	@%p71 bra 	$L__BB8_46;
	ld.shared.f64 	%fd140, [_ZZN3cub18CUB_300001_SM_10006detail6reduce18DeviceReduceKernelINS2_10policy_hubIdyN4cuda3__47maximumIdEEE10Policy1000EN6thrust24THRUST_300001_SM_1000_NS6detail15normal_iteratorINSC_10device_ptrIdEEEEyS8_dNS5_3std3__410__identityEEEvT0_PT3_T1_NS0_13GridEvenShareISO_EET2_T4_E12temp_storage+16];
	setp.lt.f64 	%p72, %fd304, %fd140;
	selp.f64 	%fd141, %fd140, %fd304, %p72;
	ld.shared.f64 	%fd142, [_ZZN3cub18CUB_300001_SM_10006detail6reduce18DeviceReduceKernelINS2_10policy_hubIdyN4cuda3__47maximumIdEEE10Policy1000EN6thrust24THRUST_300001_SM_1000_NS6detail15normal_iteratorINSC_10device_ptrIdEEEEyS8_dNS5_3std3__410__identityEEEvT0_PT3_T1_NS0_13GridEvenShareISO_EET2_T4_E12temp_storage+24];
	setp.lt.f64 	%p73, %fd141, %fd142;
	selp.f64 	%fd143, %fd142, %fd141, %p73;
	ld.shared.f64 	%fd144, [_ZZN3cub18CUB_300001_SM_10006detail6reduce18DeviceReduceKernelINS2_10policy_hubIdyN4cuda3__47maximumIdEEE10Policy1000EN6thrust24THRUST_300001_SM_1000_NS6detail15normal_iteratorINSC_10device_ptrIdEEEEyS8_dNS5_3std3__410__identityEEEvT0_PT3_T1_NS0_13GridEvenShareISO_EET2_T4_E12temp_storage+32];
	setp.lt.f64 	%p74, %fd143, %fd144;
	selp.f64 	%fd145, %fd144, %fd143, %p74;
	ld.shared.f64 	%fd146, [_ZZN3cub18CUB_300001_SM_10006detail6reduce18DeviceReduceKernelINS2_10policy_hubIdyN4cuda3__47maximumIdEEE10Policy1000EN6thrust24THRUST_300001_SM_1000_NS6detail15normal_iteratorINSC_10device_ptrIdEEEEyS8_dNS5_3std3__410__identityEEEvT0_PT3_T1_NS0_13GridEvenShareISO_EET2_T4_E12temp_storage+40];
	setp.lt.f64 	%p75, %fd145, %fd146;
	selp.f64 	%fd147, %fd146, %fd145, %p75;
	ld.shared.f64 	%fd148, [_ZZN3cub18CUB_300001_SM_10006detail6reduce18DeviceReduceKernelINS2_10policy_hubIdyN4cuda3__47maximumIdEEE10Policy1000EN6thrust24THRUST_300001_SM_1000_NS6detail15normal_iteratorINSC_10device_ptrIdEEEEyS8_dNS5_3std3__410__identityEEEvT0_PT3_T1_NS0_13GridEvenShareISO_EET2_T4_E12temp_storage+48];
	setp.lt.f64 	%p76, %fd147, %fd148;
	selp.f64 	%fd149, %fd148, %fd147, %p76;
	ld.shared.f64 	%fd150, [_ZZN3cub18CUB_300001_SM_10006detail6reduce18DeviceReduceKernelINS2_10policy_hubIdyN4cuda3__47maximumIdEEE10Policy1000EN6thrust24THRUST_300001_SM_1000_NS6detail15normal_iteratorINSC_10device_ptrIdEEEEyS8_dNS5_3std3__410__identityEEEvT0_PT3_T1_NS0_13GridEvenShareISO_EET2_T4_E12temp_storage+56];
	setp.lt.f64 	%p77, %fd149, %fd150;
	selp.f64 	%fd151, %fd150, %fd149, %p77;
	ld.shared.f64 	%fd152, [_ZZN3cub18CUB_300001_SM_10006detail6reduce18DeviceReduceKernelINS2_10policy_hubIdyN4cuda3__47maximumIdEEE10Policy1000EN6thrust24THRUST_300001_SM_1000_NS6detail15normal_iteratorINSC_10device_ptrIdEEEEyS8_dNS5_3std3__410__identityEEEvT0_PT3_T1_NS0_13GridEvenShareISO_EET2_T4_E12temp_storage+64];
	setp.lt.f64 	%p78, %fd151, %fd152;
	selp.f64 	%fd304, %fd152, %fd151, %p78;
$L__BB8_46:
	mov.u32 	%r264, %tid.x;
	setp.ne.s32 	%p165, %r264, 0;
	@%p165 bra 	$L__BB8_48;
	ld.param.u64 	%rd101, [_ZN3cub18CUB_300001_SM_10006detail6reduce18DeviceReduceKernelINS2_10policy_hubIdyN4cuda3__47maximumIdEEE10Policy1000EN6thrust24THRUST_300001_SM_1000_NS6detail15normal_iteratorINSC_10device_ptrIdEEEEyS8_dNS5_3std3__410__identityEEEvT0_PT3_T1_NS0_13GridEvenShareISO_EET2_T4__param_1];
	cvta.to.global.u64 	%rd98, %rd101;
	mul.wide.u32 	%rd99, %r2, 8;
	add.s64 	%rd100, %rd98, %rd99;
	st.global.f64 	[%rd100], %fd304;
$L__BB8_48:
	ret;

}
	// .globl	_ZN3cub18CUB_300001_SM_10006detail6reduce28DeviceReduceSingleTileKernelINS2_10policy_hubIdyN4cuda3__47maximumIdEEE10Policy1000EPdSB_iS8_ddNS5_3std3__410__identityEEEvT0_T1_T2_T3_T4_T6_
.visible .entry _ZN3cub18CUB_300001_SM_10006detail6reduce28DeviceReduceSingleTileKernelINS2_10policy_hubIdyN4cuda3__47maximumIdEEE10Policy1000EPdSB_iS8_ddNS5_3std3__410__identityEEEvT0_T1_T2_T3_T4_T6_(
	.param .u64 .ptr .align 1 _ZN3cub18CUB_300001_SM_10006detail6reduce28DeviceReduceSingleTileKernelINS2_10policy_hubIdyN4cuda3__47maximumIdEEE10Policy1000EPdSB_iS8_ddNS5_3std3__410__identityEEEvT0_T1_T2_T3_T4_T6__param_0,
	.param .u64 .ptr .align 1 _ZN3cub18CUB_300001_SM_10006detail6reduce28DeviceReduceSingleTileKernelINS2_10policy_hubIdyN4cuda3__47maximumIdEEE10Policy1000EPdSB_iS8_ddNS5_3std3__410__identityEEEvT0_T1_T2_T3_T4_T6__param_1,
	.param .u32 _ZN3cub18CUB_300001_SM_10006detail6reduce28DeviceReduceSingleTileKernelINS2_10policy_hubIdyN4cuda3__47maximumIdEEE10Policy1000EPdSB_iS8_ddNS5_3std3__410__identityEEEvT0_T1_T2_T3_T4_T6__param_2,
	.param .align 1 .b8 _ZN3cub18CUB_300001_SM_10006detail6reduce28DeviceReduceSingleTileKernelINS2_10policy_hubIdyN4cuda3__47maximumIdEEE10Policy1000EPdSB_iS8_ddNS5_3std3__410__identityEEEvT0_T1_T2_T3_T4_T6__param_3[1],
	.param .f64 _ZN3cub18CUB_300001_SM_10006detail6reduce28DeviceReduceSingleTileKernelINS2_10policy_hubIdyN4cuda3__47maximumIdEEE10Policy1000EPdSB_iS8_ddNS5_3std3__410__identityEEEvT0_T1_T2_T3_T4_T6__param_4,
	.param .align 1 .b8 _ZN3cub18CUB_300001_SM_10006detail6reduce28DeviceReduceSingleTileKernelINS2_10policy_hubIdyN4cuda3__47maximumIdEEE10Policy1000EPdSB_iS8_ddNS5_3std3__410__identityEEEvT0_T1_T2_T3_T4_T6__param_5[1]
)
.maxntid 256
.minnctapersm 1
{
	.reg .pred 	%p<220>;
	.reg .b32 	%r<472>;
	.reg .b64 	%rd<206>;
	.reg .b64 	%fd<381>;
	// demoted variable
	.shared .align 8 .b8 _ZZN3cub18CUB_300001_SM_10006detail6reduce28DeviceReduceSingleTileKernelINS2_10policy_hubIdyN4cuda3__47maximumIdEEE10Policy1000EPdSB_iS8_ddNS5_3std3__410__identityEEEvT0_T1_T2_T3_T4_T6_E12temp_storage[80];
	ld.param.u64 	%rd15, [_ZN3cub18CUB_300001_SM_10006detail6reduce28DeviceReduceSingleTileKernelINS2_10policy_hubIdyN4cuda3__47maximumIdEEE10Policy1000EPdSB_iS8_ddNS5_3std3__410__identityEEEvT0_T1_T2_T3_T4_T6__param_0];
	ld.param.u64 	%rd16, [_ZN3cub18CUB_300001_SM_10006detail6reduce28DeviceReduceSingleTileKernelINS2_10policy_hubIdyN4cuda3__47maximumIdEEE10Policy1000EPdSB_iS8_ddNS5_3std3__410__identityEEEvT0_T1_T2_T3_T4_T6__param_1];
	ld.param.u32 	%r68, [_ZN3cub18CUB_300001_SM_10006detail6reduce28DeviceReduceSingleTileKernelINS2_10policy_hubIdyN4cuda3__47maximumIdEEE10Policy1000EPdSB_iS8_ddNS5_3std3__410__identityEEEvT0_T1_T2_T3_T4_T6__param_2];
	ld.param.f64 	%fd58, [_ZN3cub18CUB_300001_SM_10006detail6reduce28DeviceReduceSingleTileKernelINS2_10policy_hubIdyN4cuda3__47maximumIdEEE10Policy1000EPdSB_iS8_ddNS5_3std3__410__identityEEEvT0_T1_T2_T3_T4_T6__param_4];
	cvta.to.global.u64 	%rd1, %rd16;
	setp.ne.s32 	%p1, %r68, 0;
	@%p1 bra 	$L__BB9_3;
	mov.u32 	%r445, %tid.x;
	setp.ne.s32 	%p219, %r445, 0;
	@%p219 bra 	$L__BB9_74;
	st.global.f64 	[%rd1], %fd58;
	bra.uni 	$L__BB9_74;
$L__BB9_3:
	and.b64  	%rd17, %rd15, 31;
	setp.ne.s64 	%p2, %rd17, 0;
	@%p2 bra 	$L__BB9_38;
	setp.gt.s32 	%p110, %r68, 2047;
	@%p110 bra 	$L__BB9_22;
	mov.u32 	%r1, %tid.x;
	setp.ge.s32 	%p159, %r1, %r68;
	mov.f64 	%fd359, 0d0000000000000000;
	mov.u32 	%r449, %r1;
	@%p159 bra 	$L__BB9_7;
	mul.wide.u32 	%rd169, %r1, 8;
	add.s64 	%rd168, %rd15, %rd169;
	// begin inline asm
	ld.global.nc.u64 %rd167, [%rd168];
	// end inline asm
	mov.b64 	%fd359, %rd167;
	add.s32 	%r449, %r1, 256;
$L__BB9_7:
	setp.ge.s32 	%p160, %r449, %r68;
	@%p160 bra 	$L__BB9_13;
	not.b32 	%r321, %r449;
	add.s32 	%r4, %r68, %r321;
	and.b32  	%r322, %r4, 768;
	setp.eq.s32 	%p161, %r322, 768;
	@%p161 bra 	$L__BB9_11;
	mul.wide.u32 	%rd170, %r449, 8;
	add.s64 	%rd202, %rd15, %rd170;
	shr.u32 	%r323, %r4, 8;
	add.s32 	%r324, %r323, 1;
	and.b32  	%r325, %r324, 3;
	neg.s32 	%r447, %r325;
$L__BB9_10:
	.pragma "nounroll";
	// begin inline asm
	ld.global.nc.u64 %rd171, [%rd202];
	// end inline asm
	mov.b64 	%fd272, %rd171;
	setp.lt.f64 	%p162, %fd359, %fd272;
	selp.f64 	%fd359, %fd272, %fd359, %p162;
	add.s32 	%r449, %r449, 256;
	add.s64 	%rd202, %rd202, 2048;
	add.s32 	%r447, %r447, 1;
	setp.ne.s32 	%p163, %r447, 0;
	@%p163 bra 	$L__BB9_10;
$L__BB9_11:
	setp.lt.u32 	%p164, %r4, 768;
	@%p164 bra 	$L__BB9_13;
$L__BB9_12:
	mul.wide.s32 	%rd181, %r449, 8;
	add.s64 	%rd174, %rd15, %rd181;
	// begin inline asm
	ld.global.nc.u64 %rd173, [%rd174];
	// end inline asm
	mov.b64 	%fd273, %rd173;
	setp.lt.f64 	%p165, %fd359, %fd273;
	selp.f64 	%fd274, %fd273, %fd359, %p165;
	add.s64 	%rd176, %rd174, 2048;
	// begin inline asm
	ld.global.nc.u64 %rd175, [%rd176];
	// end inline asm
	mov.b64 	%fd275, %rd175;
	setp.lt.f64 	%p166, %fd274, %fd275;
	selp.f64 	%fd276, %fd275, %fd274, %p166;
	add.s64 	%rd178, %rd174, 4096;
	// begin inline asm
	ld.global.nc.u64 %rd177, [%rd178];
	// end inline asm
	mov.b64 	%fd277, %rd177;
	setp.lt.f64 	%p167, %fd276, %fd277;
	selp.f64 	%fd278, %fd277, %fd276, %p167;
	add.s64 	%rd180, %rd174, 6144;
	// begin inline asm
	ld.global.nc.u64 %rd179, [%rd180];
	// end inline asm
	mov.b64 	%fd279, %rd179;
	setp.lt.f64 	%p168, %fd278, %fd279;
	selp.f64 	%fd359, %fd279, %fd278, %p168;
	add.s32 	%r449, %r449, 1024;
	setp.lt.s32 	%p169, %r449, %r68;
	@%p169 bra 	$L__BB9_12;
$L__BB9_13:
	setp.lt.s32 	%p170, %r68, 256;
	@%p170 bra 	$L__BB9_18;
	// begin inline asm
	mov.u32 %r389, %laneid;
	// end inline asm
	mov.b64 	%rd192, %fd359;
	mov.b64 	{%r391, %r396}, %rd192;
	mov.b32 	%r397, 1;
	mov.b32 	%r438, 31;
	mov.b32 	%r439, -1;
	// begin inline asm
	shfl.sync.down.b32 %r390, %r391, %r397, %r438, %r439;
	// end inline asm
	// begin inline asm
	shfl.sync.down.b32 %r395, %r396, %r397, %r438, %r439;
	// end inline asm
	mov.b64 	%rd193, {%r390, %r395};
	mov.b64 	%fd327, %rd193;
	setp.gt.s32 	%p198, %r389, 30;
	setp.lt.f64 	%p199, %fd359, %fd327;
	selp.f64 	%fd328, %fd327, %fd359, %p199;
	selp.f64 	%fd329, %fd359, %fd328, %p198;
	mov.b64 	%rd194, %fd329;
	mov.b64 	{%r401, %r406}, %rd194;
	mov.b32 	%r407, 2;
	// begin inline asm
	shfl.sync.down.b32 %r400, %r401, %r407, %r438, %r439;
	// end inline asm
	// begin inline asm
	shfl.sync.down.b32 %r405, %r406, %r407, %r438, %r439;
	// end inline asm
	mov.b64 	%rd195, {%r400, %r405};
	mov.b64 	%fd330, %rd195;
	setp.gt.s32 	%p200, %r389, 29;
	setp.lt.f64 	%p201, %fd329, %fd330;
	selp.f64 	%fd331, %fd330, %fd329, %p201;
	selp.f64 	%fd332, %fd329, %fd331, %p200;
	mov.b64 	%rd196, %fd332;
	mov.b64 	{%r411, %r416}, %rd196;
	mov.b32 	%r417, 4;
	// begin inline asm
	shfl.sync.down.b32 %r410, %r411, %r417, %r438, %r439;
	// end inline asm
	// begin inline asm
	shfl.sync.down.b32 %r415, %r416, %r417, %r438, %r439;
	// end inline asm
	mov.b64 	%rd197, {%r410, %r415};
	mov.b64 	%fd333, %rd197;
	setp.gt.s32 	%p202, %r389, 27;
	setp.lt.f64 	%p203, %fd332, %fd333;
	selp.f64 	%fd334, %fd333, %fd332, %p203;
	selp.f64 	%fd335, %fd332, %fd334, %p202;
	mov.b64 	%rd198, %fd335;
	mov.b64 	{%r421, %r426}, %rd198;
	mov.b32 	%r427, 8;
	// begin inline asm
	shfl.sync.down.b32 %r420, %r421, %r427, %r438, %r439;
	// end inline asm
	// begin inline asm
	shfl.sync.down.b32 %r425, %r426, %r427, %r438, %r439;
	// end inline asm
	mov.b64 	%rd199, {%r420, %r425};
	mov.b64 	%fd336, %rd199;
	setp.gt.s32 	%p204, %r389, 23;
	setp.lt.f64 	%p205, %fd335, %fd336;
	selp.f64 	%fd337, %fd336, %fd335, %p205;
	selp.f64 	%fd338, %fd335, %fd337, %p204;
	mov.b64 	%rd200, %fd338;
	mov.b64 	{%r431, %r436}, %rd200;
	mov.b32 	%r437, 16;
	// begin inline asm
	shfl.sync.down.b32 %r430, %r431, %r437, %r438, %r439;
	// end inline asm
	// begin inline asm
	shfl.sync.down.b32 %r435, %r436, %r437, %r438, %r439;
	// end inline asm
	mov.b64 	%rd201, {%r430, %r435};
	mov.b64 	%fd339, %rd201;
	setp.gt.s32 	%p206, %r389, 15;
	setp.lt.f64 	%p207, %fd338, %fd339;
	selp.f64 	%fd10, %fd339, %fd338, %p207;
	selp.f64 	%fd380, %fd338, %fd10, %p206;
	setp.ne.s32 	%p208, %r389, 0;
	@%p208 bra 	$L__BB9_16;
	shr.u32 	%r440, %r1, 2;
	and.b32  	%r441, %r440, 248;
	mov.u32 	%r442, _ZZN3cub18CUB_300001_SM_10006detail6reduce28DeviceReduceSingleTileKernelINS2_10policy_hubIdyN4cuda3__47maximumIdEEE10Policy1000EPdSB_iS8_ddNS5_3std3__410__identityEEEvT0_T1_T2_T3_T4_T6_E12temp_storage;
	add.s32 	%r443, %r442, %r441;
	st.shared.f64 	[%r443+8], %fd10;
$L__BB9_16:
	bar.sync 	0;
	setp.ne.s32 	%p209, %r1, 0;
	@%p209 bra 	$L__BB9_72;
	ld.shared.f64 	%fd340, [_ZZN3cub18CUB_300001_SM_10006detail6reduce28DeviceReduceSingleTileKernelINS2_10policy_hubIdyN4cuda3__47maximumIdEEE10Policy1000EPdSB_iS8_ddNS5_3std3__410__identityEEEvT0_T1_T2_T3_T4_T6_E12temp_storage+16];
	setp.lt.f64 	%p210, %fd380, %fd340;
	selp.f64 	%fd341, %fd340, %fd380, %p210;
	ld.shared.f64 	%fd342, [_ZZN3cub18CUB_300001_SM_10006detail6reduce28DeviceReduceSingleTileKernelINS2_10policy_hubIdyN4cuda3__47maximumIdEEE10Policy1000EPdSB_iS8_ddNS5_3std3__410__identityEEEvT0_T1_T2_T3_T4_T6_E12temp_storage+24];
	setp.lt.f64 	%p211, %fd341, %fd342;
	selp.f64 	%fd343, %fd342, %fd341, %p211;
	ld.shared.f64 	%fd344, [_ZZN3cub18CUB_300001_SM_10006detail6reduce28DeviceReduceSingleTileKernelINS2_10policy_hubIdyN4cuda3__47maximumIdEEE10Policy1000EPdSB_iS8_ddNS5_3std3__410__identityEEEvT0_T1_T2_T3_T4_T6_E12temp_storage+32];
	setp.lt.f64 	%p212, %fd343, %fd344;
	selp.f64 	%fd345, %fd344, %fd343, %p212;
	ld.shared.f64 	%fd346, [_ZZN3cub18CUB_300001_SM_10006detail6reduce28DeviceReduceSingleTileKernelINS2_10policy_hubIdyN4cuda3__47maximumIdEEE10Policy1000EPdSB_iS8_ddNS5_3std3__410__identityEEEvT0_T1_T2_T3_T4_T6_E12temp_storage+40];
	setp.lt.f64 	%p213, %fd345, %fd346;
	selp.f64 	%fd347, %fd346, %fd345, %p213;
	ld.shared.f64 	%fd348, [_ZZN3cub18CUB_300001_SM_10006detail6reduce28DeviceReduceSingleTileKernelINS2_10policy_hubIdyN4cuda3__47maximumIdEEE10Policy1000EPdSB_iS8_ddNS5_3std3__410__identityEEEvT0_T1_T2_T3_T4_T6_E12temp_storage+48];
	setp.lt.f64 	%p214, %fd347, %fd348;
	selp.f64 	%fd349, %fd348, %fd347, %p214;
	ld.shared.f64 	%fd350, [_ZZN3cub18CUB_300001_SM_10006detail6reduce28DeviceReduceSingleTileKernelINS2_10policy_hubIdyN4cuda3__47maximumIdEEE10Policy1000EPdSB_iS8_ddNS5_3std3__410__identityEEEvT0_T1_T2_T3_T4_T6_E12temp_storage+56];
	setp.lt.f64 	%p215, %fd349, %fd350;
	selp.f64 	%fd351, %fd350, %fd349, %p215;
	ld.shared.f64 	%fd352, [_ZZN3cub18CUB_300001_SM_10006detail6reduce28DeviceReduceSingleTileKernelINS2_10policy_hubIdyN4cuda3__47maximumIdEEE10Policy1000EPdSB_iS8_ddNS5_3std3__410__identityEEEvT0_T1_T2_T3_T4_T6_E12temp_storage+64];
	setp.lt.f64 	%p216, %fd351, %fd352;
	selp.f64 	%fd380, %fd352, %fd351, %p216;
	bra.uni 	$L__BB9_72;
$L__BB9_18:
	// begin inline asm
	mov.u32 %r326, %laneid;
	// end inline asm
	and.b32  	%r377, %r1, 992;
	add.s32 	%r378, %r377, 32;
	setp.gt.s32 	%p171, %r378, %r68;
	not.b32 	%r379, %r377;
	add.s32 	%r380, %r68, %r379;
	selp.b32 	%r375, %r380, 31, %p171;
	mov.b64 	%rd182, %fd359;
	mov.b64 	{%r328, %r333}, %rd182;
	mov.b32 	%r334, 1;
	mov.b32 	%r376, -1;
	// begin inline asm
	shfl.sync.down.b32 %r327, %r328, %r334, %r375, %r376;
	// end inline asm
	// begin inline asm
	shfl.sync.down.b32 %r332, %r333, %r334, %r375, %r376;
	// end inline asm
	mov.b64 	%rd183, {%r327, %r332};
	mov.b64 	%fd280, %rd183;
	setp.lt.s32 	%p172, %r326, %r375;
	setp.lt.f64 	%p173, %fd359, %fd280;
	selp.f64 	%fd281, %fd280, %fd359, %p173;
	selp.f64 	%fd282, %fd281, %fd359, %p172;
	mov.b64 	%rd184, %fd282;
	mov.b64 	{%r338, %r343}, %rd184;
	mov.b32 	%r344, 2;
	// begin inline asm
	shfl.sync.down.b32 %r337, %r338, %r344, %r375, %r376;
	// end inline asm
	// begin inline asm
	shfl.sync.down.b32 %r342, %r343, %r344, %r375, %r376;
	// end inline asm
	mov.b64 	%rd185, {%r337, %r342};
	mov.b64 	%fd283, %rd185;
	add.s32 	%r381, %r326, 2;
	setp.gt.s32 	%p174, %r381, %r375;
	setp.lt.f64 	%p175, %fd282, %fd283;
	selp.f64 	%fd284, %fd283, %fd282, %p175;
	selp.f64 	%fd285, %fd282, %fd284, %p174;
	mov.b64 	%rd186, %fd285;
	mov.b64 	{%r348, %r353}, %rd186;
	mov.b32 	%r354, 4;
	// begin inline asm
	shfl.sync.down.b32 %r347, %r348, %r354, %r375, %r376;
	// end inline asm
	// begin inline asm
	shfl.sync.down.b32 %r352, %r353, %r354, %r375, %r376;
	// end inline asm
	mov.b64 	%rd187, {%r347, %r352};
	mov.b64 	%fd286, %rd187;
	add.s32 	%r382, %r326, 4;
	setp.gt.s32 	%p176, %r382, %r375;
	setp.lt.f64 	%p177, %fd285, %fd286;
	selp.f64 	%fd287, %fd286, %fd285, %p177;
	selp.f64 	%fd288, %fd285, %fd287, %p176;
	mov.b64 	%rd188, %fd288;
	mov.b64 	{%r358, %r363}, %rd188;
	mov.b32 	%r364, 8;
	// begin inline asm
	shfl.sync.down.b32 %r357, %r358, %r364, %r375, %r376;
	// end inline asm
	// begin inline asm
	shfl.sync.down.b32 %r362, %r363, %r364, %r375, %r376;
	// end inline asm
	mov.b64 	%rd189, {%r357, %r362};
	mov.b64 	%fd289, %rd189;
	add.s32 	%r383, %r326, 8;
	setp.gt.s32 	%p178, %r383, %r375;
	setp.lt.f64 	%p179, %fd288, %fd289;
	selp.f64 	%fd290, %fd289, %fd288, %p179;
	selp.f64 	%fd291, %fd288, %fd290, %p178;
	mov.b64 	%rd190, %fd291;
	mov.b64 	{%r368, %r373}, %rd190;
	mov.b32 	%r374, 16;
	// begin inline asm
	shfl.sync.down.b32 %r367, %r368, %r374, %r375, %r376;
	// end inline asm
	// begin inline asm
	shfl.sync.down.b32 %r372, %r373, %r374, %r375, %r376;
	// end inline asm
	mov.b64 	%rd191, {%r367, %r372};
	mov.b64 	%fd292, %rd191;
	add.s32 	%r384, %r326, 16;
	setp.gt.s32 	%p180, %r384, %r375;
	setp.lt.f64 	%p181, %fd291, %fd292;
	selp.f64 	%fd293, %fd292, %fd291, %p181;
	selp.f64 	%fd380, %fd291, %fd293, %p180;
	setp.ne.s32 	%p182, %r326, 0;
	@%p182 bra 	$L__BB9_20;
	shr.u32 	%r385, %r1, 2;
	and.b32  	%r386, %r385, 248;
	mov.u32 	%r387, _ZZN3cub18CUB_300001_SM_10006detail6reduce28DeviceReduceSingleTileKernelINS2_10policy_hubIdyN4cuda3__47maximumIdEEE10Policy1000EPdSB_iS8_ddNS5_3std3__410__identityEEEvT0_T1_T2_T3_T4_T6_E12temp_storage;
	add.s32 	%r388, %r387, %r386;
	st.shared.f64 	[%r388+8], %fd380;
$L__BB9_20:
	bar.sync 	0;
	setp.ne.s32 	%p183, %r1, 0;
	@%p183 bra 	$L__BB9_72;
	setp.gt.s32 	%p184, %r68, 32;
	ld.shared.f64 	%fd294, [_ZZN3cub18CUB_300001_SM_10006detail6reduce28DeviceReduceSingleTileKernelINS2_10policy_hubIdyN4cuda3__47maximumIdEEE10Policy1000EPdSB_iS8_ddNS5_3std3__410__identityEEEvT0_T1_T2_T3_T4_T6_E12temp_storage+16];
	setp.lt.f64 	%p185, %fd380, %fd294;
	selp.f64 	%fd296, %fd294, %fd380, %p185;
	selp.f64 	%fd297, %fd296, %fd380, %p184;
	setp.gt.s32 	%p186, %r68, 64;
	ld.shared.f64 	%fd299, [_ZZN3cub18CUB_300001_SM_10006detail6reduce28DeviceReduceSingleTileKernelINS2_10policy_hubIdyN4cuda3__47maximumIdEEE10Policy1000EPdSB_iS8_ddNS5_3std3__410__identityEEEvT0_T1_T2_T3_T4_T6_E12temp_storage+24];
	setp.lt.f64 	%p187, %fd297, %fd299;
	selp.f64 	%fd301, %fd299, %fd297, %p187;
	selp.f64 	%fd302, %fd301, %fd297, %p186;
	setp.gt.s32 	%p188, %r68, 96;
	ld.shared.f64 	%fd304, [_ZZN3cub18CUB_300001_SM_10006detail6reduce28DeviceReduceSingleTileKernelINS2_10policy_hubIdyN4cuda3__47maximumIdEEE10Policy1000EPdSB_iS8_ddNS5_3std3__410__identityEEEvT0_T1_T2_T3_T4_T6_E12temp_storage+32];
	setp.lt.f64 	%p189, %fd302, %fd304;
	selp.f64 	%fd306, %fd304, %fd302, %p189;
	selp.f64 	%fd307, %fd306, %fd302, %p188;
	setp.gt.s32 	%p190, %r68, 128;
	ld.shared.f64 	%fd309, [_ZZN3cub18CUB_300001_SM_10006detail6reduce28DeviceReduceSingleTileKernelINS2_10policy_hubIdyN4cuda3__47maximumIdEEE10Policy1000EPdSB_iS8_ddNS5_3std3__410__identityEEEvT0_T1_T2_T3_T4_T6_E12temp_storage+40];
	setp.lt.f64 	%p191, %fd307, %fd309;
	selp.f64 	%fd311, %fd309, %fd307, %p191;
	selp.f64 	%fd312, %fd311, %fd307, %p190;
	setp.gt.s32 	%p192, %r68, 160;
	ld.shared.f64 	%fd314, [_ZZN3cub18CUB_300001_SM_10006detail6reduce28DeviceReduceSingleTileKernelINS2_10policy_hubIdyN4cuda3__47maximumIdEEE10Policy1000EPdSB_iS8_ddNS5_3std3__410__identityEEEvT0_T1_T2_T3_T4_T6_E12temp_storage+48];
	setp.lt.f64 	%p193, %fd312, %fd314;
	selp.f64 	%fd316, %fd314, %fd312, %p193;
	selp.f64 	%fd317, %fd316, %fd312, %p192;
	setp.gt.s32 	%p194, %r68, 192;
	ld.shared.f64 	%fd319, [_ZZN3cub18CUB_300001_SM_10006detail6reduce28DeviceReduceSingleTileKernelINS2_10policy_hubIdyN4cuda3__47maximumIdEEE10Policy1000EPdSB_iS8_ddNS5_3std3__410__identityEEEvT0_T1_T2_T3_T4_T6_E12temp_storage+56];
	setp.lt.f64 	%p195, %fd317, %fd319;
	selp.f64 	%fd321, %fd319, %fd317, %p195;
	selp.f64 	%fd322, %fd321, %fd317, %p194;
	setp.gt.s32 	%p196, %r68, 224;
	ld.shared.f64 	%fd324, [_ZZN3cub18CUB_300001_SM_10006detail6reduce28DeviceReduceSingleTileKernelINS2_10policy_hubIdyN4cuda3__47maximumIdEEE10Policy1000EPdSB_iS8_ddNS5_3std3__410__identityEEEvT0_T1_T2_T3_T4_T6_E12temp_storage+64];
	setp.lt.f64 	%p197, %fd322, %fd324;
	selp.f64 	%fd326, %fd324, %fd322, %p197;
	selp.f64 	%fd380, %fd326, %fd322, %p196;
	bra.uni 	$L__BB9_72;
$L__BB9_22:
	mov.u32 	%r13, %tid.x;
	shl.b32 	%r14, %r13, 2;
	mul.wide.u32 	%rd126, %r14, 8;
	add.s64 	%rd116, %rd15, %rd126;
	// begin inline asm
	ld.global.nc.v2.u64 {%rd114, %rd115}, [%rd116];
	// end inline asm
	add.s64 	%rd119, %rd116, 16;
	// begin inline asm
	ld.global.nc.v2.u64 {%rd117, %rd118}, [%rd119];
	// end inline asm
	mov.b64 	%fd206, %rd114;
	mov.b64 	%fd207, %rd115;
	mov.b64 	%fd208, %rd117;
	mov.b64 	%fd209, %rd118;
	add.s64 	%rd122, %rd116, 8192;
	// begin inline asm
	ld.global.nc.v2.u64 {%rd120, %rd121}, [%rd122];
	// end inline asm
	add.s64 	%rd125, %rd116, 8208;
	// begin inline asm
	ld.global.nc.v2.u64 {%rd123, %rd124}, [%rd125];
	// end inline asm
	mov.b64 	%fd210, %rd120;
	mov.b64 	%fd211, %rd121;
	mov.b64 	%fd212, %rd123;
	mov.b64 	%fd213, %rd124;
	setp.lt.f64 	%p111, %fd206, %fd207;
	selp.f64 	%fd214, %fd207, %fd206, %p111;
	setp.lt.f64 	%p112, %fd214, %fd208;
	selp.f64 	%fd215, %fd208, %fd214, %p112;
	setp.lt.f64 	%p113, %fd215, %fd209;
	selp.f64 	%fd216, %fd209, %fd215, %p113;
	setp.lt.f64 	%p114, %fd216, %fd210;
	selp.f64 	%fd217, %fd210, %fd216, %p114;
	setp.lt.f64 	%p115, %fd217, %fd211;
	selp.f64 	%fd218, %fd211, %fd217, %p115;
	setp.lt.f64 	%p116, %fd218, %fd212;
	selp.f64 	%fd219, %fd212, %fd218, %p116;
	setp.lt.f64 	%p117, %fd219, %fd213;
	selp.f64 	%fd366, %fd213, %fd219, %p117;
	setp.lt.u32 	%p118, %r68, 4096;
	mov.b32 	%r452, 2048;
	@%p118 bra 	$L__BB9_26;
	add.s32 	%r15, %r68, -2048;
	mov.b32 	%r452, 2048;
$L__BB9_24:
	add.s32 	%r258, %r452, %r14;
	mul.wide.u32 	%rd139, %r258, 8;
	add.s64 	%rd129, %rd15, %rd139;
	// begin inline asm
	ld.global.nc.v2.u64 {%rd127, %rd128}, [%rd129];
	// end inline asm
	add.s64 	%rd132, %rd129, 16;
	// begin inline asm
	ld.global.nc.v2.u64 {%rd130, %rd131}, [%rd132];
	// end inline asm
	mov.b64 	%fd220, %rd127;
	mov.b64 	%fd221, %rd128;
	mov.b64 	%fd222, %rd130;
	mov.b64 	%fd223, %rd131;
	add.s64 	%rd135, %rd129, 8192;
	// begin inline asm
	ld.global.nc.v2.u64 {%rd133, %rd134}, [%rd135];
	// end inline asm
	add.s64 	%rd138, %rd129, 8208;
	// begin inline asm
	ld.global.nc.v2.u64 {%rd136, %rd137}, [%rd138];
	// end inline asm
	mov.b64 	%fd224, %rd133;
	mov.b64 	%fd225, %rd134;
	mov.b64 	%fd226, %rd136;
	mov.b64 	%fd227, %rd137;
	setp.lt.f64 	%p119, %fd366, %fd220;
	selp.f64 	%fd228, %fd220, %fd366, %p119;
	setp.lt.f64 	%p120, %fd228, %fd221;
	selp.f64 	%fd229, %fd221, %fd228, %p120;
	setp.lt.f64 	%p121, %fd229, %fd222;
	selp.f64 	%fd230, %fd222, %fd229, %p121;
	setp.lt.f64 	%p122, %fd230, %fd223;
	selp.f64 	%fd231, %fd223, %fd230, %p122;
	setp.lt.f64 	%p123, %fd231, %fd224;
	selp.f64 	%fd232, %fd224, %fd231, %p123;
	setp.lt.f64 	%p124, %fd232, %fd225;
	selp.f64 	%fd233, %fd225, %fd232, %p124;
	setp.lt.f64 	%p125, %fd233, %fd226;
	selp.f64 	%fd234, %fd226, %fd233, %p125;
	setp.lt.f64 	%p126, %fd234, %fd227;
	selp.f64 	%fd366, %fd227, %fd234, %p126;
	sub.s32 	%r259, %r68, %r452;
	setp.lt.s32 	%p127, %r259, 2048;
	@%p127 bra 	$L__BB9_34;
	add.s32 	%r452, %r452, 2048;
	setp.le.s32 	%p128, %r452, %r15;
	@%p128 bra 	$L__BB9_24;
$L__BB9_26:
	setp.le.s32 	%p129, %r68, %r452;
	@%p129 bra 	$L__BB9_34;
	sub.s32 	%r19, %r68, %r452;
	setp.ge.s32 	%p130, %r13, %r19;
	@%p130 bra 	$L__BB9_34;
	not.b32 	%r260, %r13;
	add.s32 	%r261, %r68, %r260;
	sub.s32 	%r20, %r261, %r452;
	and.b32  	%r262, %r20, 768;
	setp.eq.s32 	%p131, %r262, 768;
	mov.u32 	%r456, %r13;
	@%p131 bra 	$L__BB9_31;
	add.s32 	%r454, %r13, %r452;
	shr.u32 	%r263, %r20, 8;
	add.s32 	%r264, %r263, 1;
	and.b32  	%r265, %r264, 3;
	neg.s32 	%r453, %r265;
	mov.u32 	%r456, %r13;
$L__BB9_30:
	.pragma "nounroll";
	mul.wide.u32 	%rd142, %r454, 8;
	add.s64 	%rd141, %rd15, %rd142;
	// begin inline asm
	ld.global.nc.u64 %rd140, [%rd141];
	// end inline asm
	mov.b64 	%fd236, %rd140;
	setp.lt.f64 	%p132, %fd366, %fd236;
	selp.f64 	%fd366, %fd236, %fd366, %p132;
	add.s32 	%r456, %r456, 256;
	add.s32 	%r454, %r454, 256;
	add.s32 	%r453, %r453, 1;
	setp.ne.s32 	%p133, %r453, 0;
	@%p133 bra 	$L__BB9_30;
$L__BB9_31:
	setp.lt.u32 	%p134, %r20, 768;
	@%p134 bra 	$L__BB9_34;
	cvt.u64.u32 	%rd143, %r456;
	cvt.u64.u32 	%rd144, %r452;
	add.s64 	%rd145, %rd143, %rd144;
	shl.b64 	%rd146, %rd145, 3;
	add.s64 	%rd147, %rd146, %rd15;
	add.s64 	%rd203, %rd147, 4096;
	add.s32 	%r457, %r456, %r452;
$L__BB9_33:
	mul.wide.u32 	%rd156, %r457, 8;
	add.s64 	%rd149, %rd15, %rd156;
	// begin inline asm
	ld.global.nc.u64 %rd148, [%rd149];
	// end inline asm
	mov.b64 	%fd237, %rd148;
	setp.lt.f64 	%p135, %fd366, %fd237;
	selp.f64 	%fd238, %fd237, %fd366, %p135;
	add.s64 	%rd151, %rd203, -2048;
	// begin inline asm
	ld.global.nc.u64 %rd150, [%rd151];
	// end inline asm
	mov.b64 	%fd239, %rd150;
	setp.lt.f64 	%p136, %fd238, %fd239;
	selp.f64 	%fd240, %fd239, %fd238, %p136;
	// begin inline asm
	ld.global.nc.u64 %rd152, [%rd203];
	// end inline asm
	mov.b64 	%fd241, %rd152;
	setp.lt.f64 	%p137, %fd240, %fd241;
	selp.f64 	%fd242, %fd241, %fd240, %p137;
	add.s64 	%rd155, %rd203, 2048;
	// begin inline asm
	ld.global.nc.u64 %rd154, [%rd155];
	// end inline asm
	mov.b64 	%fd243, %rd154;
	setp.lt.f64 	%p138, %fd242, %fd243;
	selp.f64 	%fd366, %fd243, %fd242, %p138;
	add.s32 	%r456, %r456, 1024;
	add.s64 	%rd203, %rd203, 8192;
	add.s32 	%r457, %r457, 1024;
	setp.lt.s32 	%p139, %r456, %r19;
	@%p139 bra 	$L__BB9_33;
$L__BB9_34:
	// begin inline asm
	mov.u32 %r266, %laneid;
	// end inline asm
	mov.b64 	%rd157, %fd366;
	mov.b64 	{%r268, %r273}, %rd157;
	mov.b32 	%r274, 1;
	mov.b32 	%r315, 31;
	mov.b32 	%r316, -1;
	// begin inline asm
	shfl.sync.down.b32 %r267, %r268, %r274, %r315, %r316;
	// end inline asm
	// begin inline asm
	shfl.sync.down.b32 %r272, %r273, %r274, %r315, %r316;
	// end inline asm
	mov.b64 	%rd158, {%r267, %r272};
	mov.b64 	%fd244, %rd158;
	setp.gt.s32 	%p140, %r266, 30;
	setp.lt.f64 	%p141, %fd366, %fd244;
	selp.f64 	%fd245, %fd244, %fd366, %p141;
	selp.f64 	%fd246, %fd366, %fd245, %p140;
	mov.b64 	%rd159, %fd246;
	mov.b64 	{%r278, %r283}, %rd159;
	mov.b32 	%r284, 2;
	// begin inline asm
	shfl.sync.down.b32 %r277, %r278, %r284, %r315, %r316;
	// end inline asm
	// begin inline asm
	shfl.sync.down.b32 %r282, %r283, %r284, %r315, %r316;
	// end inline asm
	mov.b64 	%rd160, {%r277, %r282};
	mov.b64 	%fd247, %rd160;
	setp.gt.s32 	%p142, %r266, 29;
	setp.lt.f64 	%p143, %fd246, %fd247;
	selp.f64 	%fd248, %fd247, %fd246, %p143;
	selp.f64 	%fd249, %fd246, %fd248, %p142;
	mov.b64 	%rd161, %fd249;
	mov.b64 	{%r288, %r293}, %rd161;
	mov.b32 	%r294, 4;
	// begin inline asm
	shfl.sync.down.b32 %r287, %r288, %r294, %r315, %r316;
	// end inline asm
	// begin inline asm
	shfl.sync.down.b32 %r292, %r293, %r294, %r315, %r316;
	// end inline asm
	mov.b64 	%rd162, {%r287, %r292};
	mov.b64 	%fd250, %rd162;
	setp.gt.s32 	%p144, %r266, 27;
	setp.lt.f64 	%p145, %fd249, %fd250;
	selp.f64 	%fd251, %fd250, %fd249, %p145;
	selp.f64 	%fd252, %fd249, %fd251, %p144;
	mov.b64 	%rd163, %fd252;
	mov.b64 	{%r298, %r303}, %rd163;
	mov.b32 	%r304, 8;
	// begin inline asm
	shfl.sync.down.b32 %r297, %r298, %r304, %r315, %r316;
	// end inline asm
	// begin inline asm
	shfl.sync.down.b32 %r302, %r303, %r304, %r315, %r316;
	// end inline asm
	mov.b64 	%rd164, {%r297, %r302};
	mov.b64 	%fd253, %rd164;
	setp.gt.s32 	%p146, %r266, 23;
	setp.lt.f64 	%p147, %fd252, %fd253;
	selp.f64 	%fd254, %fd253, %fd252, %p147;
	selp.f64 	%fd255, %fd252, %fd254, %p146;
	mov.b64 	%rd165, %fd255;
	mov.b64 	{%r308, %r313}, %rd165;
	mov.b32 	%r314, 16;
	// begin inline asm
	shfl.sync.down.b32 %r307, %r308, %r314, %r315, %r316;
	// end inline asm
	// begin inline asm
	shfl.sync.down.b32 %r312, %r313, %r314, %r315, %r316;
	// end inline asm
	mov.b64 	%rd166, {%r307, %r312};
	mov.b64 	%fd256, %rd166;
	setp.gt.s32 	%p148, %r266, 15;
	setp.lt.f64 	%p149, %fd255, %fd256;
	selp.f64 	%fd26, %fd256, %fd255, %p149;
	selp.f64 	%fd380, %fd255, %fd26, %p148;
	setp.ne.s32 	%p150, %r266, 0;
	@%p150 bra 	$L__BB9_36;
	shr.u32 	%r317, %r13, 2;
	and.b32  	%r318, %r317, 248;
	mov.u32 	%r319, _ZZN3cub18CUB_300001_SM_10006detail6reduce28DeviceReduceSingleTileKernelINS2_10policy_hubIdyN4cuda3__47maximumIdEEE10Policy1000EPdSB_iS8_ddNS5_3std3__410__identityEEEvT0_T1_T2_T3_T4_T6_E12temp_storage;
	add.s32 	%r320, %r319, %r318;
	st.shared.f64 	[%r320+8], %fd26;
$L__BB9_36:
	bar.sync 	0;
	setp.ne.s32 	%p151, %r13, 0;
	@%p151 bra 	$L__BB9_72;
	ld.shared.f64 	%fd257, [_ZZN3cub18CUB_300001_SM_10006detail6reduce28DeviceReduceSingleTileKernelINS2_10policy_hubIdyN4cuda3__47maximumIdEEE10Policy1000EPdSB_iS8_ddNS5_3std3__410__identityEEEvT0_T1_T2_T3_T4_T6_E12temp_storage+16];
	setp.lt.f64 	%p152, %fd380, %fd257;
	selp.f64 	%fd258, %fd257, %fd380, %p152;
	ld.shared.f64 	%fd259, [_ZZN3cub18CUB_300001_SM_10006detail6reduce28DeviceReduceSingleTileKernelINS2_10policy_hubIdyN4cuda3__47maximumIdEEE10Policy1000EPdSB_iS8_ddNS5_3std3__410__identityEEEvT0_T1_T2_T3_T4_T6_E12temp_storage+24];
	setp.lt.f64 	%p153, %fd258, %fd259;
	selp.f64 	%fd260, %fd259, %fd258, %p153;
	ld.shared.f64 	%fd261, [_ZZN3cub18CUB_300001_SM_10006detail6reduce28DeviceReduceSingleTileKernelINS2_10policy_hubIdyN4cuda3__47maximumIdEEE10Policy1000EPdSB_iS8_ddNS5_3std3__410__identityEEEvT0_T1_T2_T3_T4_T6_E12temp_storage+32];
	setp.lt.f64 	%p154, %fd260, %fd261;
	selp.f64 	%fd262, %fd261, %fd260, %p154;
	ld.shared.f64 	%fd263, [_ZZN3cub18CUB_300001_SM_10006detail6reduce28DeviceReduceSingleTileKernelINS2_10policy_hubIdyN4cuda3__47maximumIdEEE10Policy1000EPdSB_iS8_ddNS5_3std3__410__identityEEEvT0_T1_T2_T3_T4_T6_E12temp_storage+40];
	setp.lt.f64 	%p155, %fd262, %fd263;
	selp.f64 	%fd264, %fd263, %fd262, %p155;
	ld.shared.f64 	%fd265, [_ZZN3cub18CUB_300001_SM_10006detail6reduce28DeviceReduceSingleTileKernelINS2_10policy_hubIdyN4cuda3__47maximumIdEEE10Policy1000EPdSB_iS8_ddNS5_3std3__410__identityEEEvT0_T1_T2_T3_T4_T6_E12temp_storage+48];
	setp.lt.f64 	%p156, %fd264, %fd265;
	selp.f64 	%fd266, %fd265, %fd264, %p156;
	ld.shared.f64 	%fd267, [_ZZN3cub18CUB_300001_SM_10006detail6reduce28DeviceReduceSingleTileKernelINS2_10policy_hubIdyN4cuda3__47maximumIdEEE10Policy1000EPdSB_iS8_ddNS5_3std3__410__identityEEEvT0_T1_T2_T3_T4_T6_E12temp_storage+56];
	setp.lt.f64 	%p157, %fd266, %fd267;
	selp.f64 	%fd268, %fd267, %fd266, %p157;
	ld.shared.f64 	%fd269, [_ZZN3cub18CUB_300001_SM_10006detail6reduce28DeviceReduceSingleTileKernelINS2_10policy_hubIdyN4cuda3__47maximumIdEEE10Policy1000EPdSB_iS8_ddNS5_3std3__410__identityEEEvT0_T1_T2_T3_T4_T6_E12temp_storage+64];
	setp.lt.f64 	%p158, %fd268, %fd269;
	selp.f64 	%fd380, %fd269, %fd268, %p158;
	bra.uni 	$L__BB9_72;
$L__BB9_38:
	setp.gt.s32 	%p3, %r68, 2047;
	@%p3 bra 	$L__BB9_56;
	mov.u32 	%r35, %tid.x;
	setp.ge.s32 	%p52, %r35, %r68;
	mov.f64 	%fd372, 0d0000000000000000;
	mov.u32 	%r462, %r35;
	@%p52 bra 	$L__BB9_41;
	mul.wide.u32 	%rd81, %r35, 8;
	add.s64 	%rd80, %rd15, %rd81;
	// begin inline asm
	ld.global.nc.u64 %rd79, [%rd80];
	// end inline asm
	mov.b64 	%fd372, %rd79;
	add.s32 	%r462, %r35, 256;
$L__BB9_41:
	setp.ge.s32 	%p53, %r462, %r68;
	@%p53 bra 	$L__BB9_47;
	not.b32 	%r133, %r462;
	add.s32 	%r38, %r68, %r133;
	and.b32  	%r134, %r38, 768;
	setp.eq.s32 	%p54, %r134, 768;
	@%p54 bra 	$L__BB9_45;
	mul.wide.u32 	%rd82, %r462, 8;
	add.s64 	%rd204, %rd15, %rd82;
	shr.u32 	%r135, %r38, 8;
	add.s32 	%r136, %r135, 1;
	and.b32  	%r137, %r136, 3;
	neg.s32 	%r460, %r137;
$L__BB9_44:
	.pragma "nounroll";
	// begin inline asm
	ld.global.nc.u64 %rd83, [%rd204];
	// end inline asm
	mov.b64 	%fd125, %rd83;
	setp.lt.f64 	%p55, %fd372, %fd125;
	selp.f64 	%fd372, %fd125, %fd372, %p55;
	add.s32 	%r462, %r462, 256;
	add.s64 	%rd204, %rd204, 2048;
	add.s32 	%r460, %r460, 1;
	setp.ne.s32 	%p56, %r460, 0;
	@%p56 bra 	$L__BB9_44;
$L__BB9_45:
	setp.lt.u32 	%p57, %r38, 768;
	@%p57 bra 	$L__BB9_47;
$L__BB9_46:
	mul.wide.s32 	%rd93, %r462, 8;
	add.s64 	%rd86, %rd15, %rd93;
	// begin inline asm
	ld.global.nc.u64 %rd85, [%rd86];
	// end inline asm
	mov.b64 	%fd126, %rd85;
	setp.lt.f64 	%p58, %fd372, %fd126;
	selp.f64 	%fd127, %fd126, %fd372, %p58;
	add.s64 	%rd88, %rd86, 2048;
	// begin inline asm
	ld.global.nc.u64 %rd87, [%rd88];
	// end inline asm
	mov.b64 	%fd128, %rd87;
	setp.lt.f64 	%p59, %fd127, %fd128;
	selp.f64 	%fd129, %fd128, %fd127, %p59;
	add.s64 	%rd90, %rd86, 4096;
	// begin inline asm
	ld.global.nc.u64 %rd89, [%rd90];
	// end inline asm
	mov.b64 	%fd130, %rd89;
	setp.lt.f64 	%p60, %fd129, %fd130;
	selp.f64 	%fd131, %fd130, %fd129, %p60;
	add.s64 	%rd92, %rd86, 6144;
	// begin inline asm
	ld.global.nc.u64 %rd91, [%rd92];
	// end inline asm
	mov.b64 	%fd132, %rd91;
	setp.lt.f64 	%p61, %fd131, %fd132;
	selp.f64 	%fd372, %fd132, %fd131, %p61;
	add.s32 	%r462, %r462, 1024;
	setp.lt.s32 	%p62, %r462, %r68;
	@%p62 bra 	$L__BB9_46;
$L__BB9_47:
	setp.lt.s32 	%p63, %r68, 256;
	@%p63 bra 	$L__BB9_52;
	// begin inline asm
	mov.u32 %r201, %laneid;
	// end inline asm
	mov.b64 	%rd104, %fd372;
	mov.b64 	{%r203, %r208}, %rd104;
	mov.b32 	%r209, 1;
	mov.b32 	%r250, 31;
	mov.b32 	%r251, -1;
	// begin inline asm
	shfl.sync.down.b32 %r202, %r203, %r209, %r250, %r251;
	// end inline asm
	// begin inline asm
	shfl.sync.down.b32 %r207, %r208, %r209, %r250, %r251;
	// end inline asm
	mov.b64 	%rd105, {%r202, %r207};
	mov.b64 	%fd180, %rd105;
	setp.gt.s32 	%p91, %r201, 30;
	setp.lt.f64 	%p92, %fd372, %fd180;
	selp.f64 	%fd181, %fd180, %fd372, %p92;
	selp.f64 	%fd182, %fd372, %fd181, %p91;
	mov.b64 	%rd106, %fd182;
	mov.b64 	{%r213, %r218}, %rd106;
	mov.b32 	%r219, 2;
	// begin inline asm
	shfl.sync.down.b32 %r212, %r213, %r219, %r250, %r251;
	// end inline asm
	// begin inline asm
	shfl.sync.down.b32 %r217, %r218, %r219, %r250, %r251;
	// end inline asm
	mov.b64 	%rd107, {%r212, %r217};
	mov.b64 	%fd183, %rd107;
	setp.gt.s32 	%p93, %r201, 29;
	setp.lt.f64 	%p94, %fd182, %fd183;
	selp.f64 	%fd184, %fd183, %fd182, %p94;
	selp.f64 	%fd185, %fd182, %fd184, %p93;
	mov.b64 	%rd108, %fd185;
	mov.b64 	{%r223, %r228}, %rd108;
	mov.b32 	%r229, 4;
	// begin inline asm
	shfl.sync.down.b32 %r222, %r223, %r229, %r250, %r251;
	// end inline asm
	// begin inline asm
	shfl.sync.down.b32 %r227, %r228, %r229, %r250, %r251;
	// end inline asm
	mov.b64 	%rd109, {%r222, %r227};
	mov.b64 	%fd186, %rd109;
	setp.gt.s32 	%p95, %r201, 27;
	setp.lt.f64 	%p96, %fd185, %fd186;
	selp.f64 	%fd187, %fd186, %fd185, %p96;
	selp.f64 	%fd188, %fd185, %fd187, %p95;
	mov.b64 	%rd110, %fd188;
	mov.b64 	{%r233, %r238}, %rd110;
	mov.b32 	%r239, 8;
	// begin inline asm
	shfl.sync.down.b32 %r232, %r233, %r239, %r250, %r251;
	// end inline asm
	// begin inline asm
	shfl.sync.down.b32 %r237, %r238, %r239, %r250, %r251;
	// end inline asm
	mov.b64 	%rd111, {%r232, %r237};
	mov.b64 	%fd189, %rd111;
	setp.gt.s32 	%p97, %r201, 23;
	setp.lt.f64 	%p98, %fd188, %fd189;
	selp.f64 	%fd190, %fd189, %fd188, %p98;
	selp.f64 	%fd191, %fd188, %fd190, %p97;
	mov.b64 	%rd112, %fd191;
	mov.b64 	{%r243, %r248}, %rd112;
	mov.b32 	%r249, 16;
	// begin inline asm
	shfl.sync.down.b32 %r242, %r243, %r249, %r250, %r251;
	// end inline asm
	// begin inline asm
	shfl.sync.down.b32 %r247, %r248, %r249, %r250, %r251;
	// end inline asm
	mov.b64 	%rd113, {%r242, %r247};
	mov.b64 	%fd192, %rd113;
	setp.gt.s32 	%p99, %r201, 15;
	setp.lt.f64 	%p100, %fd191, %fd192;
	selp.f64 	%fd38, %fd192, %fd191, %p100;
	selp.f64 	%fd380, %fd191, %fd38, %p99;
	setp.ne.s32 	%p101, %r201, 0;
	@%p101 bra 	$L__BB9_50;
	shr.u32 	%r252, %r35, 2;
	and.b32  	%r253, %r252, 248;
	mov.u32 	%r254, _ZZN3cub18CUB_300001_SM_10006detail6reduce28DeviceReduceSingleTileKernelINS2_10policy_hubIdyN4cuda3__47maximumIdEEE10Policy1000EPdSB_iS8_ddNS5_3std3__410__identityEEEvT0_T1_T2_T3_T4_T6_E12temp_storage;
	add.s32 	%r255, %r254, %r253;
	st.shared.f64 	[%r255+8], %fd38;
$L__BB9_50:
	bar.sync 	0;
	setp.ne.s32 	%p102, %r35, 0;
	@%p102 bra 	$L__BB9_72;
	ld.shared.f64 	%fd193, [_ZZN3cub18CUB_300001_SM_10006detail6reduce28DeviceReduceSingleTileKernelINS2_10policy_hubIdyN4cuda3__47maximumIdEEE10Policy1000EPdSB_iS8_ddNS5_3std3__410__identityEEEvT0_T1_T2_T3_T4_T6_E12temp_storage+16];
	setp.lt.f64 	%p103, %fd380, %fd193;
	selp.f64 	%fd194, %fd193, %fd380, %p103;
	ld.shared.f64 	%fd195, [_ZZN3cub18CUB_300001_SM_10006detail6reduce28DeviceReduceSingleTileKernelINS2_10policy_hubIdyN4cuda3__47maximumIdEEE10Policy1000EPdSB_iS8_ddNS5_3std3__410__identityEEEvT0_T1_T2_T3_T4_T6_E12temp_storage+24];
	setp.lt.f64 	%p104, %fd194, %fd195;
	selp.f64 	%fd196, %fd195, %fd194, %p104;
	ld.shared.f64 	%fd197, [_ZZN3cub18CUB_300001_SM_10006detail6reduce28DeviceReduceSingleTileKernelINS2_10policy_hubIdyN4cuda3__47maximumIdEEE10Policy1000EPdSB_iS8_ddNS5_3std3__410__identityEEEvT0_T1_T2_T3_T4_T6_E12temp_storage+32];
	setp.lt.f64 	%p105, %fd196, %fd197;
	selp.f64 	%fd198, %fd197, %fd196, %p105;
	ld.shared.f64 	%fd199, [_ZZN3cub18CUB_300001_SM_10006detail6reduce28DeviceReduceSingleTileKernelINS2_10policy_hubIdyN4cuda3__47maximumIdEEE10Policy1000EPdSB_iS8_ddNS5_3std3__410__identityEEEvT0_T1_T2_T3_T4_T6_E12temp_storage+40];
	setp.lt.f64 	%p106, %fd198, %fd199;
	selp.f64 	%fd200, %fd199, %fd198, %p106;
	ld.shared.f64 	%fd201, [_ZZN3cub18CUB_300001_SM_10006detail6reduce28DeviceReduceSingleTileKernelINS2_10policy_hubIdyN4cuda3__47maximumIdEEE10Policy1000EPdSB_iS8_ddNS5_3std3__410__identityEEEvT0_T1_T2_T3_T4_T6_E12temp_storage+48];
	setp.lt.f64 	%p107, %fd200, %fd201;
	selp.f64 	%fd202, %fd201, %fd200, %p107;
	ld.shared.f64 	%fd203, [_ZZN3cub18CUB_300001_SM_10006detail6reduce28DeviceReduceSingleTileKernelINS2_10policy_hubIdyN4cuda3__47maximumIdEEE10Policy1000EPdSB_iS8_ddNS5_3std3__410__identityEEEvT0_T1_T2_T3_T4_T6_E12temp_storage+56];
	setp.lt.f64 	%p108, %fd202, %fd203;
	selp.f64 	%fd204, %fd203, %fd202, %p108;
	ld.shared.f64 	%fd205, [_ZZN3cub18CUB_300001_SM_10006detail6reduce28DeviceReduceSingleTileKernelINS2_10policy_hubIdyN4cuda3__47maximumIdEEE10Policy1000EPdSB_iS8_ddNS5_3std3__410__identityEEEvT0_T1_T2_T3_T4_T6_E12temp_storage+64];
	setp.lt.f64 	%p109, %fd204, %fd205;
	selp.f64 	%fd380, %fd205, %fd204, %p109;
	bra.uni 	$L__BB9_72;
$L__BB9_52:
	// begin inline asm
	mov.u32 %r138, %laneid;
	// end inline asm
	and.b32  	%r189, %r35, 992;
	add.s32 	%r190, %r189, 32;
	setp.gt.s32 	%p64, %r190, %r68;
	not.b32 	%r191, %r189;
	add.s32 	%r192, %r68, %r191;
	selp.b32 	%r187, %r192, 31, %p64;
	mov.b64 	%rd94, %fd372;
	mov.b64 	{%r140, %r145}, %rd94;
	mov.b32 	%r146, 1;
	mov.b32 	%r188, -1;
	// begin inline asm
	shfl.sync.down.b32 %r139, %r140, %r146, %r187, %r188;
	// end inline asm
	// begin inline asm
	shfl.sync.down.b32 %r144, %r145, %r146, %r187, %r188;
	// end inline asm
	mov.b64 	%rd95, {%r139, %r144};
	mov.b64 	%fd133, %rd95;
	setp.lt.s32 	%p65, %r138, %r187;
	setp.lt.f64 	%p66, %fd372, %fd133;
	selp.f64 	%fd134, %fd133, %fd372, %p66;
	selp.f64 	%fd135, %fd134, %fd372, %p65;
	mov.b64 	%rd96, %fd135;
	mov.b64 	{%r150, %r155}, %rd96;
	mov.b32 	%r156, 2;
	// begin inline asm
	shfl.sync.down.b32 %r149, %r150, %r156, %r187, %r188;
	// end inline asm
	// begin inline asm
	shfl.sync.down.b32 %r154, %r155, %r156, %r187, %r188;
	// end inline asm
	mov.b64 	%rd97, {%r149, %r154};
	mov.b64 	%fd136, %rd97;
	add.s32 	%r193, %r138, 2;
	setp.gt.s32 	%p67, %r193, %r187;
	setp.lt.f64 	%p68, %fd135, %fd136;
	selp.f64 	%fd137, %fd136, %fd135, %p68;
	selp.f64 	%fd138, %fd135, %fd137, %p67;
	mov.b64 	%rd98, %fd138;
	mov.b64 	{%r160, %r165}, %rd98;
	mov.b32 	%r166, 4;
	// begin inline asm
	shfl.sync.down.b32 %r159, %r160, %r166, %r187, %r188;
	// end inline asm
	// begin inline asm
	shfl.sync.down.b32 %r164, %r165, %r166, %r187, %r188;
	// end inline asm
	mov.b64 	%rd99, {%r159, %r164};
	mov.b64 	%fd139, %rd99;
	add.s32 	%r194, %r138, 4;
	setp.gt.s32 	%p69, %r194, %r187;
	setp.lt.f64 	%p70, %fd138, %fd139;
	selp.f64 	%fd140, %fd139, %fd138, %p70;
	selp.f64 	%fd141, %fd138, %fd140, %p69;
	mov.b64 	%rd100, %fd141;
	mov.b64 	{%r170, %r175}, %rd100;
	mov.b32 	%r176, 8;
	// begin inline asm
	shfl.sync.down.b32 %r169, %r170, %r176, %r187, %r188;
	// end inline asm
	// begin inline asm
	shfl.sync.down.b32 %r174, %r175, %r176, %r187, %r188;
	// end inline asm
	mov.b64 	%rd101, {%r169, %r174};
	mov.b64 	%fd142, %rd101;
	add.s32 	%r195, %r138, 8;
	setp.gt.s32 	%p71, %r195, %r187;
	setp.lt.f64 	%p72, %fd141, %fd142;
	selp.f64 	%fd143, %fd142, %fd141, %p72;
	selp.f64 	%fd144, %fd141, %fd143, %p71;
	mov.b64 	%rd102, %fd144;
	mov.b64 	{%r180, %r185}, %rd102;
	mov.b32 	%r186, 16;
	// begin inline asm
	shfl.sync.down.b32 %r179, %r180, %r186, %r187, %r188;
	// end inline asm
	// begin inline asm
	shfl.sync.down.b32 %r184, %r185, %r186, %r187, %r188;
	// end inline asm
	mov.b64 	%rd103, {%r179, %r184};
	mov.b64 	%fd145, %rd103;
	add.s32 	%r196, %r138, 16;
	setp.gt.s32 	%p73, %r196, %r187;
	setp.lt.f64 	%p74, %fd144, %fd145;
	selp.f64 	%fd146, %fd145, %fd144, %p74;
	selp.f64 	%fd380, %fd144, %fd146, %p73;
	setp.ne.s32 	%p75, %r138, 0;
	@%p75 bra 	$L__BB9_54;
	shr.u32 	%r197, %r35, 2;
	and.b32  	%r198, %r197, 248;
	mov.u32 	%r199, _ZZN3cub18CUB_300001_SM_10006detail6reduce28DeviceReduceSingleTileKernelINS2_10policy_hubIdyN4cuda3__47maximumIdEEE10Policy1000EPdSB_iS8_ddNS5_3std3__410__identityEEEvT0_T1_T2_T3_T4_T6_E12temp_storage;
	add.s32 	%r200, %r199, %r198;
	st.shared.f64 	[%r200+8], %fd380;
$L__BB9_54:
	bar.sync 	0;
	setp.ne.s32 	%p76, %r35, 0;
	@%p76 bra 	$L__BB9_72;
	setp.gt.s32 	%p77, %r68, 32;
	ld.shared.f64 	%fd147, [_ZZN3cub18CUB_300001_SM_10006detail6reduce28DeviceReduceSingleTileKernelINS2_10policy_hubIdyN4cuda3__47maximumIdEEE10Policy1000EPdSB_iS8_ddNS5_3std3__410__identityEEEvT0_T1_T2_T3_T4_T6_E12temp_storage+16];
	setp.lt.f64 	%p78, %fd380, %fd147;
	selp.f64 	%fd149, %fd147, %fd380, %p78;
	selp.f64 	%fd150, %fd149, %fd380, %p77;
	setp.gt.s32 	%p79, %r68, 64;
	ld.shared.f64 	%fd152, [_ZZN3cub18CUB_300001_SM_10006detail6reduce28DeviceReduceSingleTileKernelINS2_10policy_hubIdyN4cuda3__47maximumIdEEE10Policy1000EPdSB_iS8_ddNS5_3std3__410__identityEEEvT0_T1_T2_T3_T4_T6_E12temp_storage+24];
	setp.lt.f64 	%p80, %fd150, %fd152;
	selp.f64 	%fd154, %fd152, %fd150, %p80;
	selp.f64 	%fd155, %fd154, %fd150, %p79;
	setp.gt.s32 	%p81, %r68, 96;
	ld.shared.f64 	%fd157, [_ZZN3cub18CUB_300001_SM_10006detail6reduce28DeviceReduceSingleTileKernelINS2_10policy_hubIdyN4cuda3__47maximumIdEEE10Policy1000EPdSB_iS8_ddNS5_3std3__410__identityEEEvT0_T1_T2_T3_T4_T6_E12temp_storage+32];
	setp.lt.f64 	%p82, %fd155, %fd157;
	selp.f64 	%fd159, %fd157, %fd155, %p82;
	selp.f64 	%fd160, %fd159, %fd155, %p81;
	setp.gt.s32 	%p83, %r68, 128;
	ld.shared.f64 	%fd162, [_ZZN3cub18CUB_300001_SM_10006detail6reduce28DeviceReduceSingleTileKernelINS2_10policy_hubIdyN4cuda3__47maximumIdEEE10Policy1000EPdSB_iS8_ddNS5_3std3__410__identityEEEvT0_T1_T2_T3_T4_T6_E12temp_storage+40];
	setp.lt.f64 	%p84, %fd160, %fd162;
	selp.f64 	%fd164, %fd162, %fd160, %p84;
	selp.f64 	%fd165, %fd164, %fd160, %p83;
	setp.gt.s32 	%p85, %r68, 160;
	ld.shared.f64 	%fd167, [_ZZN3cub18CUB_300001_SM_10006detail6reduce28DeviceReduceSingleTileKernelINS2_10policy_hubIdyN4cuda3__47maximumIdEEE10Policy1000EPdSB_iS8_ddNS5_3std3__410__identityEEEvT0_T1_T2_T3_T4_T6_E12temp_storage+48];
	setp.lt.f64 	%p86, %fd165, %fd167;
	selp.f64 	%fd169, %fd167, %fd165, %p86;
	selp.f64 	%fd170, %fd169, %fd165, %p85;
	setp.gt.s32 	%p87, %r68, 192;
	ld.shared.f64 	%fd172, [_ZZN3cub18CUB_300001_SM_10006detail6reduce28DeviceReduceSingleTileKernelINS2_10policy_hubIdyN4cuda3__47maximumIdEEE10Policy1000EPdSB_iS8_ddNS5_3std3__410__identityEEEvT0_T1_T2_T3_T4_T6_E12temp_storage+56];
	setp.lt.f64 	%p88, %fd170, %fd172;
	selp.f64 	%fd174, %fd172, %fd170, %p88;
	selp.f64 	%fd175, %fd174, %fd170, %p87;
	setp.gt.s32 	%p89, %r68, 224;
	ld.shared.f64 	%fd177, [_ZZN3cub18CUB_300001_SM_10006detail6reduce28DeviceReduceSingleTileKernelINS2_10policy_hubIdyN4cuda3__47maximumIdEEE10Policy1000EPdSB_iS8_ddNS5_3std3__410__identityEEEvT0_T1_T2_T3_T4_T6_E12temp_storage+64];
	setp.lt.f64 	%p90, %fd175, %fd177;
	selp.f64 	%fd179, %fd177, %fd175, %p90;
	selp.f64 	%fd380, %fd179, %fd175, %p89;
	bra.uni 	$L__BB9_72;
$L__BB9_56:
	mov.u32 	%r47, %tid.x;
	mul.wide.u32 	%rd34, %r47, 8;
	add.s64 	%rd19, %rd15, %rd34;
	// begin inline asm
	ld.global.nc.u64 %rd18, [%rd19];
	// end inline asm
	mov.b64 	%fd59, %rd18;
	add.s64 	%rd21, %rd19, 2048;
	// begin inline asm
	ld.global.nc.u64 %rd20, [%rd21];
	// end inline asm
	mov.b64 	%fd60, %rd20;
	add.s64 	%rd23, %rd19, 4096;
	// begin inline asm
	ld.global.nc.u64 %rd22, [%rd23];
	// end inline asm
	mov.b64 	%fd61, %rd22;
	add.s64 	%rd25, %rd19, 6144;
	// begin inline asm
	ld.global.nc.u64 %rd24, [%rd25];
	// end inline asm
	mov.b64 	%fd62, %rd24;
	add.s64 	%rd27, %rd19, 8192;
	// begin inline asm
	ld.global.nc.u64 %rd26, [%rd27];
	// end inline asm
	mov.b64 	%fd63, %rd26;
	add.s64 	%rd29, %rd19, 10240;
	// begin inline asm
	ld.global.nc.u64 %rd28, [%rd29];
	// end inline asm
	mov.b64 	%fd64, %rd28;
	add.s64 	%rd31, %rd19, 12288;
	// begin inline asm
	ld.global.nc.u64 %rd30, [%rd31];
	// end inline asm
	mov.b64 	%fd65, %rd30;
	add.s64 	%rd33, %rd19, 14336;
	// begin inline asm
	ld.global.nc.u64 %rd32, [%rd33];
	// end inline asm
	mov.b64 	%fd66, %rd32;
	setp.lt.f64 	%p4, %fd59, %fd60;
	selp.f64 	%fd67, %fd60, %fd59, %p4;
	setp.lt.f64 	%p5, %fd67, %fd61;
	selp.f64 	%fd68, %fd61, %fd67, %p5;
	setp.lt.f64 	%p6, %fd68, %fd62;
	selp.f64 	%fd69, %fd62, %fd68, %p6;
	setp.lt.f64 	%p7, %fd69, %fd63;
	selp.f64 	%fd70, %fd63, %fd69, %p7;
	setp.lt.f64 	%p8, %fd70, %fd64;
	selp.f64 	%fd71, %fd64, %fd70, %p8;
	setp.lt.f64 	%p9, %fd71, %fd65;
	selp.f64 	%fd72, %fd65, %fd71, %p9;
	setp.lt.f64 	%p10, %fd72, %fd66;
	selp.f64 	%fd379, %fd66, %fd72, %p10;
	setp.lt.u32 	%p11, %r68, 4096;
	mov.b32 	%r465, 2048;
	@%p11 bra 	$L__BB9_60;
	add.s32 	%r48, %r68, -2048;
	mov.b32 	%r465, 2048;
$L__BB9_58:
	mul.wide.s32 	%rd51, %r465, 8;
	add.s64 	%rd36, %rd19, %rd51;
	// begin inline asm
	ld.global.nc.u64 %rd35, [%rd36];
	// end inline asm
	mov.b64 	%fd73, %rd35;
	add.s64 	%rd38, %rd36, 2048;
	// begin inline asm
	ld.global.nc.u64 %rd37, [%rd38];
	// end inline asm
	mov.b64 	%fd74, %rd37;
	add.s64 	%rd40, %rd36, 4096;
	// begin inline asm
	ld.global.nc.u64 %rd39, [%rd40];
	// end inline asm
	mov.b64 	%fd75, %rd39;
	add.s64 	%rd42, %rd36, 6144;
	// begin inline asm
	ld.global.nc.u64 %rd41, [%rd42];
	// end inline asm
	mov.b64 	%fd76, %rd41;
	add.s64 	%rd44, %rd36, 8192;
	// begin inline asm
	ld.global.nc.u64 %rd43, [%rd44];
	// end inline asm
	mov.b64 	%fd77, %rd43;
	add.s64 	%rd46, %rd36, 10240;
	// begin inline asm
	ld.global.nc.u64 %rd45, [%rd46];
	// end inline asm
	mov.b64 	%fd78, %rd45;
	add.s64 	%rd48, %rd36, 12288;
	// begin inline asm
	ld.global.nc.u64 %rd47, [%rd48];
	// end inline asm
	mov.b64 	%fd79, %rd47;
	add.s64 	%rd50, %rd36, 14336;
	// begin inline asm
	ld.global.nc.u64 %rd49, [%rd50];
	// end inline asm
	mov.b64 	%fd80, %rd49;
	setp.lt.f64 	%p12, %fd379, %fd73;
	selp.f64 	%fd81, %fd73, %fd379, %p12;
	setp.lt.f64 	%p13, %fd81, %fd74;
	selp.f64 	%fd82, %fd74, %fd81, %p13;
	setp.lt.f64 	%p14, %fd82, %fd75;
	selp.f64 	%fd83, %fd75, %fd82, %p14;
	setp.lt.f64 	%p15, %fd83, %fd76;
	selp.f64 	%fd84, %fd76, %fd83, %p15;
	setp.lt.f64 	%p16, %fd84, %fd77;
	selp.f64 	%fd85, %fd77, %fd84, %p16;
	setp.lt.f64 	%p17, %fd85, %fd78;
	selp.f64 	%fd86, %fd78, %fd85, %p17;
	setp.lt.f64 	%p18, %fd86, %fd79;
	selp.f64 	%fd87, %fd79, %fd86, %p18;
	setp.lt.f64 	%p19, %fd87, %fd80;
	selp.f64 	%fd379, %fd80, %fd87, %p19;
	sub.s32 	%r71, %r68, %r465;
	setp.lt.s32 	%p20, %r71, 2048;
	@%p20 bra 	$L__BB9_68;
	add.s32 	%r465, %r465, 2048;
	setp.le.s32 	%p21, %r465, %r48;
	@%p21 bra 	$L__BB9_58;
$L__BB9_60:
	setp.le.s32 	%p22, %r68, %r465;
	@%p22 bra 	$L__BB9_68;
	sub.s32 	%r52, %r68, %r465;
	setp.ge.s32 	%p23, %r47, %r52;
	@%p23 bra 	$L__BB9_68;
	not.b32 	%r72, %r47;
	add.s32 	%r73, %r68, %r72;
	sub.s32 	%r53, %r73, %r465;
	and.b32  	%r74, %r53, 768;
	setp.eq.s32 	%p24, %r74, 768;
	mov.u32 	%r469, %r47;
	@%p24 bra 	$L__BB9_65;
	add.s32 	%r467, %r47, %r465;
	shr.u32 	%r75, %r53, 8;
	add.s32 	%r76, %r75, 1;
	and.b32  	%r77, %r76, 3;
	neg.s32 	%r466, %r77;
	mov.u32 	%r469, %r47;
$L__BB9_64:
	.pragma "nounroll";
	mul.wide.u32 	%rd54, %r467, 8;
	add.s64 	%rd53, %rd15, %rd54;
	// begin inline asm
	ld.global.nc.u64 %rd52, [%rd53];
	// end inline asm
	mov.b64 	%fd89, %rd52;
	setp.lt.f64 	%p25, %fd379, %fd89;
	selp.f64 	%fd379, %fd89, %fd379, %p25;
	add.s32 	%r469, %r469, 256;
	add.s32 	%r467, %r467, 256;
	add.s32 	%r466, %r466, 1;
	setp.ne.s32 	%p26, %r466, 0;
	@%p26 bra 	$L__BB9_64;
$L__BB9_65:
	setp.lt.u32 	%p27, %r53, 768;
	@%p27 bra 	$L__BB9_68;
	cvt.u64.u32 	%rd55, %r469;
	cvt.u64.u32 	%rd56, %r465;
	add.s64 	%rd57, %rd55, %rd56;
	shl.b64 	%rd58, %rd57, 3;
	add.s64 	%rd59, %rd58, %rd15;
	add.s64 	%rd205, %rd59, 4096;
	add.s32 	%r470, %r469, %r465;
$L__BB9_67:
	mul.wide.u32 	%rd68, %r470, 8;
	add.s64 	%rd61, %rd15, %rd68;
	// begin inline asm
	ld.global.nc.u64 %rd60, [%rd61];
	// end inline asm
	mov.b64 	%fd90, %rd60;
	setp.lt.f64 	%p28, %fd379, %fd90;
	selp.f64 	%fd91, %fd90, %fd379, %p28;
	add.s64 	%rd63, %rd205, -2048;
	// begin inline asm
	ld.global.nc.u64 %rd62, [%rd63];
	// end inline asm
	mov.b64 	%fd92, %rd62;
	setp.lt.f64 	%p29, %fd91, %fd92;
	selp.f64 	%fd93, %fd92, %fd91, %p29;
	// begin inline asm
	ld.global.nc.u64 %rd64, [%rd205];
	// end inline asm
	mov.b64 	%fd94, %rd64;
	setp.lt.f64 	%p30, %fd93, %fd94;
	selp.f64 	%fd95, %fd94, %fd93, %p30;
	add.s64 	%rd67, %rd205, 2048;
	// begin inline asm
	ld.global.nc.u64 %rd66, [%rd67];
	// end inline asm
	mov.b64 	%fd96, %rd66;
	setp.lt.f64 	%p31, %fd95, %fd96;
	selp.f64 	%fd379, %fd96, %fd95, %p31;
	add.s32 	%r469, %r469, 1024;
	add.s64 	%rd205, %rd205, 8192;
	add.s32 	%r470, %r470, 1024;
	setp.lt.s32 	%p32, %r469, %r52;
	@%p32 bra 	$L__BB9_67;
$L__BB9_68:
	// begin inline asm
	mov.u32 %r78, %laneid;
	// end inline asm
	mov.b64 	%rd69, %fd379;
	mov.b64 	{%r80, %r85}, %rd69;
	mov.b32 	%r86, 1;
	mov.b32 	%r127, 31;
	mov.b32 	%r128, -1;
	// begin inline asm
	shfl.sync.down.b32 %r79, %r80, %r86, %r127, %r128;
	// end inline asm
	// begin inline asm
	shfl.sync.down.b32 %r84, %r85, %r86, %r127, %r128;
	// end inline asm
	mov.b64 	%rd70, {%r79, %r84};
	mov.b64 	%fd97, %rd70;
	setp.gt.s32 	%p33, %r78, 30;
	setp.lt.f64 	%p34, %fd379, %fd97;
	selp.f64 	%fd98, %fd97, %fd379, %p34;
	selp.f64 	%fd99, %fd379, %fd98, %p33;
	mov.b64 	%rd71, %fd99;
	mov.b64 	{%r90, %r95}, %rd71;
	mov.b32 	%r96, 2;
	// begin inline asm
	shfl.sync.down.b32 %r89, %r90, %r96, %r127, %r128;
	// end inline asm
	// begin inline asm
	shfl.sync.down.b32 %r94, %r95, %r96, %r127, %r128;
	// end inline asm
	mov.b64 	%rd72, {%r89, %r94};
	mov.b64 	%fd100, %rd72;
	setp.gt.s32 	%p35, %r78, 29;
	setp.lt.f64 	%p36, %fd99, %fd100;
	selp.f64 	%fd101, %fd100, %fd99, %p36;
	selp.f64 	%fd102, %fd99, %fd101, %p35;
	mov.b64 	%rd73, %fd102;
	mov.b64 	{%r100, %r105}, %rd73;
	mov.b32 	%r106, 4;
	// begin inline asm
	shfl.sync.down.b32 %r99, %r100, %r106, %r127, %r128;
	// end inline asm
	// begin inline asm
	shfl.sync.down.b32 %r104, %r105, %r106, %r127, %r128;
	// end inline asm
	mov.b64 	%rd74, {%r99, %r104};
	mov.b64 	%fd103, %rd74;
	setp.gt.s32 	%p37, %r78, 27;
	setp.lt.f64 	%p38, %fd102, %fd103;
	selp.f64 	%fd104, %fd103, %fd102, %p38;
	selp.f64 	%fd105, %fd102, %fd104, %p37;
	mov.b64 	%rd75, %fd105;
	mov.b64 	{%r110, %r115}, %rd75;
	mov.b32 	%r116, 8;
	// begin inline asm
	shfl.sync.down.b32 %r109, %r110, %r116, %r127, %r128;
	// end inline asm
	// begin inline asm
	shfl.sync.down.b32 %r114, %r115, %r116, %r127, %r128;
	// end inline asm
	mov.b64 	%rd76, {%r109, %r114};
	mov.b64 	%fd106, %rd76;
	setp.gt.s32 	%p39, %r78, 23;
	setp.lt.f64 	%p40, %fd105, %fd106;
	selp.f64 	%fd107, %fd106, %fd105, %p40;
	selp.f64 	%fd108, %fd105, %fd107, %p39;
	mov.b64 	%rd77, %fd108;
	mov.b64 	{%r120, %r125}, %rd77;
	mov.b32 	%r126, 16;
	// begin inline asm
	shfl.sync.down.b32 %r119, %r120, %r126, %r127, %r128;
	// end inline asm
	// begin inline asm
	shfl.sync.down.b32 %r124, %r125, %r126, %r127, %r128;
	// end inline asm
	mov.b64 	%rd78, {%r119, %r124};
	mov.b64 	%fd109, %rd78;
	setp.gt.s32 	%p41, %r78, 15;
	setp.lt.f64 	%p42, %fd108, %fd109;
	selp.f64 	%fd54, %fd109, %fd108, %p42;
	selp.f64 	%fd380, %fd108, %fd54, %p41;
	setp.ne.s32 	%p43, %r78, 0;
	@%p43 bra 	$L__BB9_70;
	shr.u32 	%r129, %r47, 2;
	and.b32  	%r130, %r129, 248;
	mov.u32 	%r131, _ZZN3cub18CUB_300001_SM_10006detail6reduce28DeviceReduceSingleTileKernelINS2_10policy_hubIdyN4cuda3__47maximumIdEEE10Policy1000EPdSB_iS8_ddNS5_3std3__410__identityEEEvT0_T1_T2_T3_T4_T6_E12temp_storage;
	add.s32 	%r132, %r131, %r130;
	st.shared.f64 	[%r132+8], %fd54;
$L__BB9_70:
	bar.sync 	0;
	setp.ne.s32 	%p44, %r47, 0;
	@%p44 bra 	$L__BB9_72;
	ld.shared.f64 	%fd110, [_ZZN3cub18CUB_300001_SM_10006detail6reduce28DeviceReduceSingleTileKernelINS2_10policy_hubIdyN4cuda3__47maximumIdEEE10Policy1000EPdSB_iS8_ddNS5_3std3__410__identityEEEvT0_T1_T2_T3_T4_T6_E12temp_storage+16];
	setp.lt.f64 	%p45, %fd380, %fd110;
	selp.f64 	%fd111, %fd110, %fd380, %p45;
	ld.shared.f64 	%fd112, [_ZZN3cub18CUB_300001_SM_10006detail6reduce28DeviceReduceSingleTileKernelINS2_10policy_hubIdyN4cuda3__47maximumIdEEE10Policy1000EPdSB_iS8_ddNS5_3std3__410__identityEEEvT0_T1_T2_T3_T4_T6_E12temp_storage+24];
	setp.lt.f64 	%p46, %fd111, %fd112;
	selp.f64 	%fd113, %fd112, %fd111, %p46;
	ld.shared.f64 	%fd114, [_ZZN3cub18CUB_300001_SM_10006detail6reduce28DeviceReduceSingleTileKernelINS2_10policy_hubIdyN4cuda3__47maximumIdEEE10Policy1000EPdSB_iS8_ddNS5_3std3__410__identityEEEvT0_T1_T2_T3_T4_T6_E12temp_storage+32];
	setp.lt.f64 	%p47, %fd113, %fd114;
	selp.f64 	%fd115, %fd114, %fd113, %p47;
	ld.shared.f64 	%fd116, [_ZZN3cub18CUB_300001_SM_10006detail6reduce28DeviceReduceSingleTileKernelINS2_10policy_hubIdyN4cuda3__47maximumIdEEE10Policy1000EPdSB_iS8_ddNS5_3std3__410__identityEEEvT0_T1_T2_T3_T4_T6_E12temp_storage+40];
	setp.lt.f64 	%p48, %fd115, %fd116;
	selp.f64 	%fd117, %fd116, %fd115, %p48;
	ld.shared.f64 	%fd118, [_ZZN3cub18CUB_300001_SM_10006detail6reduce28DeviceReduceSingleTileKernelINS2_10policy_hubIdyN4cuda3__47maximumIdEEE10Policy1000EPdSB_iS8_ddNS5_3std3__410__identityEEEvT0_T1_T2_T3_T4_T6_E12temp_storage+48];
	setp.lt.f64 	%p49, %fd117, %fd118;
	selp.f64 	%fd119, %fd118, %fd117, %p49;
	ld.shared.f64 	%fd120, [_ZZN3cub18CUB_300001_SM_10006detail6reduce28DeviceReduceSingleTileKernelINS2_10policy_hubIdyN4cuda3__47maximumIdEEE10Policy1000EPdSB_iS8_ddNS5_3std3__410__identityEEEvT0_T1_T2_T3_T4_T6_E12temp_storage+56];
	setp.lt.f64 	%p50, %fd119, %fd120;
	selp.f64 	%fd121, %fd120, %fd119, %p50;
	ld.shared.f64 	%fd122, [_ZZN3cub18CUB_300001_SM_10006detail6reduce28DeviceReduceSingleTileKernelINS2_10policy_hubIdyN4cuda3__47maximumIdEEE10Policy1000EPdSB_iS8_ddNS5_3std3__410__identityEEEvT0_T1_T2_T3_T4_T6_E12temp_storage+64];
	setp.lt.f64 	%p51, %fd121, %fd122;
	selp.f64 	%fd380, %fd122, %fd121, %p51;
$L__BB9_72:
	mov.u32 	%r444, %tid.x;
	setp.ne.s32 	%p217, %r444, 0;
	@%p217 bra 	$L__BB9_74;
	setp.lt.f64 	%p218, %fd58, %fd380;
	selp.f64 	%fd353, %fd380, %fd58, %p218;
	st.global.f64 	[%rd1], %fd353;
$L__BB9_74:
	ret;

}


// ===== COMPILED SASS (sm_100) =====

	.target	sm_100

	.elftype	@"ET_EXEC"


//--------------------- .note.nv.tkinfo           --------------------------
	.section	.note.nv.tkinfo,"",@"SHT_NOTE"
	.sectionflags	@"SHF_NOTE_NV_TKINFO"
	.tkinfo
        /*0018*/ 	.word	0x00000002
        /*0030*/ 	.string	""
        /*0030*/ 	.string	"ptxas"
        /*0030*/ 	.string	"Cuda compilation tools, release 13.0, V13.0.88"
        /*0030*/ 	.string	"Build cuda_13.0.r13.0/compiler.36424714_0"
        /*0030*/ 	.string	"-arch sm_100 -m 64 "



//--------------------- .note.nv.cuinfo           --------------------------
	.section	.note.nv.cuinfo,"",@"SHT_NOTE"
	.sectionflags	@"SHF_NOTE_NV_CUINFO"
        /*0018*/ 	.short	0x0002
        /*001a*/ 	.short	0x0064
        /*001c*/ 	.short	0x0082
	.zero		2


//--------------------- .nv.info                  --------------------------
	.section	.nv.info,"",@"SHT_CUDA_INFO"
	.align	4


	//----- nvinfo : EIATTR_REGCOUNT
	.align		4
        /*0000*/ 	.byte	0x04, 0x2f
        /*0002*/ 	.short	(.L_45 - .L_44)
	.align		4
.L_44:
        /*0004*/ 	.word	index@(_Z3setv)
        /*0008*/ 	.word	0x00000006


	//----- nvinfo : EIATTR_FRAME_SIZE
	.align		4
.L_45:
        /*000c*/ 	.byte	0x04, 0x11
        /*000e*/ 	.short	(.L_47 - .L_46)
	.align		4
.L_46:
        /*0010*/ 	.word	index@(_Z3setv)
        /*0014*/ 	.word	0x00000000


	//----- nvinfo : EIATTR_REGCOUNT
	.align		4
.L_47:
        /*0018*/ 	.byte	0x04, 0x2f
        /*001a*/ 	.short	(.L_49 - .L_48)
	.align		4
.L_48:
        /*001c*/ 	.word	index@(_Z8functionPdS_c)
        /*0020*/ 	.word	0x00000014


	//----- nvinfo : EIATTR_FRAME_SIZE
	.align		4
.L_49:
        /*0024*/ 	.byte	0x04, 0x11
        /*0026*/ 	.short	(.L_51 - .L_50)
	.align		4
.L_50:
        /*0028*/ 	.word	index@(_Z8functionPdS_c)
        /*002c*/ 	.word	0x00000000


	//----- nvinfo : EIATTR_REGCOUNT
	.align		4
.L_51:
        /*0030*/ 	.byte	0x04, 0x2f
        /*0032*/ 	.short	(.L_53 - .L_52)
	.align		4
.L_52:
        /*0034*/ 	.word	index@(_ZN3cub18CUB_300001_SM_10006detail11EmptyKernelIvEEvv)
        /*0038*/ 	.word	0x00000004


	//----- nvinfo : EIATTR_FRAME_SIZE
	.align		4
.L_53:
        /*003c*/ 	.byte	0x04, 0x11
        /*003e*/ 	.short	(.L_55 - .L_54)
	.align		4
.L_54:
        /*0040*/ 	.word	index@(_ZN3cub18CUB_300001_SM_10006detail11EmptyKernelIvEEvv)
        /*0044*/ 	.word	0x00000000


	//----- nvinfo : EIATTR_REGCOUNT
	.align		4
.L_55:
        /*0048*/ 	.byte	0x04, 0x2f
        /*004a*/ 	.short	(.L_57 - .L_56)
	.align		4
.L_56:
        /*004c*/ 	.word	index@(_ZN3cub18CUB_300001_SM_10006detail8for_each13static_kernelINS2_12policy_hub_t12policy_500_tEmN6thrust24THRUST_300001_SM_1000_NS8cuda_cub20__uninitialized_fill7functorINS7_10device_ptrIdEEdEEEEvT0_T1_)
        /*0050*/ 	.word	0x00000009


	//----- nvinfo : EIATTR_FRAME_SIZE
	.align		4
.L_57:
        /*0054*/ 	.byte	0x04, 0x11
        /*0056*/ 	.short	(.L_59 - .L_58)
	.align		4
.L_58:
        /*0058*/ 	.word	index@(_ZN3cub18CUB_300001_SM_10006detail8for_each13static_kernelINS2_12policy_hub_t12policy_500_tEmN6thrust24THRUST_300001_SM_1000_NS8cuda_cub20__uninitialized_fill7functorINS7_10device_ptrIdEEdEEEEvT0_T1_)
        /*005c*/ 	.word	0x00000000


	//----- nvinfo : EIATTR_REGCOUNT
	.align		4
.L_59:
        /*0060*/ 	.byte	0x04, 0x2f
        /*0062*/ 	.short	(.L_61 - .L_60)
	.align		4
.L_60:
        /*0064*/ 	.word	index@(_ZN3cub18CUB_300001_SM_10006detail6reduce28DeviceReduceSingleTileKernelINS2_10policy_hubIdjN4cuda3__47maximumIdEEE10Policy1000EN6thrust24THRUST_300001_SM_1000_NS6detail15normal_iteratorINSC_10device_ptrIdEEEEPdjS8_ddNS5_3std3__410__identityEEEvT0_T1_T2_T3_T4_T6_)
        /*0068*/ 	.word	0x0000002d


	//----- nvinfo : EIATTR_FRAME_SIZE
	.align		4
.L_61:
        /*006c*/ 	.byte	0x04, 0x11
        /*006e*/ 	.short	(.L_63 - .L_62)
	.align		4
.L_62:
        /*0070*/ 	.word	index@(_ZN3cub18CUB_300001_SM_10006detail6reduce28DeviceReduceSingleTileKernelINS2_10policy_hubIdjN4cuda3__47maximumIdEEE10Policy1000EN6thrust24THRUST_300001_SM_1000_NS6detail15normal_iteratorINSC_10device_ptrIdEEEEPdjS8_ddNS5_3std3__410__identityEEEvT0_T1_T2_T3_T4_T6_)
        /*0074*/ 	.word	0x00000000


	//----- nvinfo : EIATTR_REGCOUNT
	.align		4
.L_63:
        /*0078*/ 	.byte	0x04, 0x2f
        /*007a*/ 	.short	(.L_65 - .L_64)
	.align		4
.L_64:
        /*007c*/ 	.word	index@(_ZN3cub18CUB_300001_SM_10006detail6reduce18DeviceReduceKernelINS2_10policy_hubIdjN4cuda3__47maximumIdEEE10Policy1000EN6thrust24THRUST_300001_SM_1000_NS6detail15normal_iteratorINSC_10device_ptrIdEEEEjS8_dNS5_3std3__410__identityEEEvT0_PT3_T1_NS0_13GridEvenShareISO_EET2_T4_)
        /*0080*/ 	.word	0x0000001d


	//----- nvinfo : EIATTR_FRAME_SIZE
	.align		4
.L_65:
        /*0084*/ 	.byte	0x04, 0x11
        /*0086*/ 	.short	(.L_67 - .L_66)
	.align		4
.L_66:
        /*0088*/ 	.word	index@(_ZN3cub18CUB_300001_SM_10006detail6reduce18DeviceReduceKernelINS2_10policy_hubIdjN4cuda3__47maximumIdEEE10Policy1000EN6thrust24THRUST_300001_SM_1000_NS6detail15normal_iteratorINSC_10device_ptrIdEEEEjS8_dNS5_3std3__410__identityEEEvT0_PT3_T1_NS0_13GridEvenShareISO_EET2_T4_)
        /*008c*/ 	.word	0x00000000


	//----- nvinfo : EIATTR_REGCOUNT
	.align		4
.L_67:
        /*0090*/ 	.byte	0x04, 0x2f
        /*0092*/ 	.short	(.L_69 - .L_68)
	.align		4
.L_68:
        /*0094*/ 	.word	index@(_ZN3cub18CUB_300001_SM_10006detail6reduce28DeviceReduceSingleTileKernelINS2_10policy_hubIdjN4cuda3__47maximumIdEEE10Policy1000EPdSB_iS8_ddNS5_3std3__410__identityEEEvT0_T1_T2_T3_T4_T6_)
        /*0098*/ 	.word	0x00000030


	//----- nvinfo : EIATTR_FRAME_SIZE
	.align		4
.L_69:
        /*009c*/ 	.byte	0x04, 0x11
        /*009e*/ 	.short	(.L_71 - .L_70)
	.align		4
.L_70:
        /*00a0*/ 	.word	index@(_ZN3cub18CUB_300001_SM_10006detail6reduce28DeviceReduceSingleTileKernelINS2_10policy_hubIdjN4cuda3__47maximumIdEEE10Policy1000EPdSB_iS8_ddNS5_3std3__410__identityEEEvT0_T1_T2_T3_T4_T6_)
        /*00a4*/ 	.word	0x00000000


	//----- nvinfo : EIATTR_REGCOUNT
	.align		4
.L_71:
        /*00a8*/ 	.byte	0x04, 0x2f
        /*00aa*/ 	.short	(.L_73 - .L_72)
	.align		4
.L_72:
        /*00ac*/ 	.word	index@(_ZN3cub18CUB_300001_SM_10006detail6reduce28DeviceReduceSingleTileKernelINS2_10policy_hubIdyN4cuda3__47maximumIdEEE10Policy1000EN6thrust24THRUST_300001_SM_1000_NS6detail15normal_iteratorINSC_10device_ptrIdEEEEPdyS8_ddNS5_3std3__410__identityEEEvT0_T1_T2_T3_T4_T6_)
        /*00b0*/ 	.word	0x0000002e


	//----- nvinfo : EIATTR_FRAME_SIZE
	.align		4
.L_73:
        /*00b4*/ 	.byte	0x04, 0x11
        /*00b6*/ 	.short	(.L_75 - .L_74)
	.align		4
.L_74:
        /*00b8*/ 	.word	index@(_ZN3cub18CUB_300001_SM_10006detail6reduce28DeviceReduceSingleTileKernelINS2_10policy_hubIdyN4cuda3__47maximumIdEEE10Policy1000EN6thrust24THRUST_300001_SM_1000_NS6detail15normal_iteratorINSC_10device_ptrIdEEEEPdyS8_ddNS5_3std3__410__identityEEEvT0_T1_T2_T3_T4_T6_)
        /*00bc*/ 	.word	0x00000000


	//----- nvinfo : EIATTR_REGCOUNT
	.align		4
.L_75:
        /*00c0*/ 	.byte	0x04, 0x2f
        /*00c2*/ 	.short	(.L_77 - .L_76)
	.align		4
.L_76:
        /*00c4*/ 	.word	index@(_ZN3cub18CUB_300001_SM_10006detail6reduce18DeviceReduceKernelINS2_10policy_hubIdyN4cuda3__47maximumIdEEE10Policy1000EN6thrust24THRUST_300001_SM_1000_NS6detail15normal_iteratorINSC_10device_ptrIdEEEEyS8_dNS5_3std3__410__identityEEEvT0_PT3_T1_NS0_13GridEvenShareISO_EET2_T4_)
        /*00c8*/ 	.word	0x0000001e


	//----- nvinfo : EIATTR_FRAME_SIZE
	.align		4
.L_77:
        /*00cc*/ 	.byte	0x04, 0x11
        /*00ce*/ 	.short	(.L_79 - .L_78)
	.align		4
.L_78:
        /*00d0*/ 	.word	index@(_ZN3cub18CUB_300001_SM_10006detail6reduce18DeviceReduceKernelINS2_10policy_hubIdyN4cuda3__47maximumIdEEE10Policy1000EN6thrust24THRUST_300001_SM_1000_NS6detail15normal_iteratorINSC_10device_ptrIdEEEEyS8_dNS5_3std3__410__identityEEEvT0_PT3_T1_NS0_13GridEvenShareISO_EET2_T4_)
        /*00d4*/ 	.word	0x00000000


	//----- nvinfo : EIATTR_REGCOUNT
	.align		4
.L_79:
        /*00d8*/ 	.byte	0x04, 0x2f
        /*00da*/ 	.short	(.L_81 - .L_80)
	.align		4
.L_80:
        /*00dc*/ 	.word	index@(_ZN3cub18CUB_300001_SM_10006detail6reduce28DeviceReduceSingleTileKernelINS2_10policy_hubIdyN4cuda3__47maximumIdEEE10Policy1000EPdSB_iS8_ddNS5_3std3__410__identityEEEvT0_T1_T2_T3_T4_T6_)
        /*00e0*/ 	.word	0x00000030


	//----- nvinfo : EIATTR_FRAME_SIZE
	.align		4
.L_81:
        /*00e4*/ 	.byte	0x04, 0x11
        /*00e6*/ 	.short	(.L_83 - .L_82)
	.align		4
.L_82:
        /*00e8*/ 	.word	index@(_ZN3cub18CUB_300001_SM_10006detail6reduce28DeviceReduceSingleTileKernelINS2_10policy_hubIdyN4cuda3__47maximumIdEEE10Policy1000EPdSB_iS8_ddNS5_3std3__410__identityEEEvT0_T1_T2_T3_T4_T6_)
        /*00ec*/ 	.word	0x00000000


	//----- nvinfo : EIATTR_MIN_STACK_SIZE
	.align		4
.L_83:
        /*00f0*/ 	.byte	0x04, 0x12
        /*00f2*/ 	.short	(.L_85 - .L_84)
	.align		4
.L_84:
        /*00f4*/ 	.word	index@(_ZN3cub18CUB_300001_SM_10006detail6reduce28DeviceReduceSingleTileKernelINS2_10policy_hubIdyN4cuda3__47maximumIdEEE10Policy1000EPdSB_iS8_ddNS5_3std3__410__identityEEEvT0_T1_T2_T3_T4_T6_)
        /*00f8*/ 	.word	0x00000000


	//----- nvinfo : EIATTR_MIN_STACK_SIZE
	.align		4
.L_85:
        /*00fc*/ 	.byte	0x04, 0x12
        /*00fe*/ 	.short	(.L_87 - .L_86)
	.align		4
.L_86:
        /*0100*/ 	.word	index@(_ZN3cub18CUB_300001_SM_10006detail6reduce18DeviceReduceKernelINS2_10policy_hubIdyN4cuda3__47maximumIdEEE10Policy1000EN6thrust24THRUST_300001_SM_1000_NS6detail15normal_iteratorINSC_10device_ptrIdEEEEyS8_dNS5_3std3__410__identityEEEvT0_PT3_T1_NS0_13GridEvenShareISO_EET2_T4_)
        /*0104*/ 	.word	0x00000000


	//----- nvinfo : EIATTR_MIN_STACK_SIZE
	.align		4
.L_87:
        /*0108*/ 	.byte	0x04, 0x12
        /*010a*/ 	.short	(.L_89 - .L_88)
	.align		4
.L_88:
        /*010c*/ 	.word	index@(_ZN3cub18CUB_300001_SM_10006detail6reduce28DeviceReduceSingleTileKernelINS2_10policy_hubIdyN4cuda3__47maximumIdEEE10Policy1000EN6thrust24THRUST_300001_SM_1000_NS6detail15normal_iteratorINSC_10device_ptrIdEEEEPdyS8_ddNS5_3std3__410__identityEEEvT0_T1_T2_T3_T4_T6_)
        /*0110*/ 	.word	0x00000000


	//----- nvinfo : EIATTR_MIN_STACK_SIZE
	.align		4
.L_89:
        /*0114*/ 	.byte	0x04, 0x12
        /*0116*/ 	.short	(.L_91 - .L_90)
	.align		4
.L_90:
        /*0118*/ 	.word	index@(_ZN3cub18CUB_300001_SM_10006detail6reduce28DeviceReduceSingleTileKernelINS2_10policy_hubIdjN4cuda3__47maximumIdEEE10Policy1000EPdSB_iS8_ddNS5_3std3__410__identityEEEvT0_T1_T2_T3_T4_T6_)
        /*011c*/ 	.word	0x00000000


	//----- nvinfo : EIATTR_MIN_STACK_SIZE
	.align		4
.L_91:
        /*0120*/ 	.byte	0x04, 0x12
        /*0122*/ 	.short	(.L_93 - .L_92)
	.align		4
.L_92:
        /*0124*/ 	.word	index@(_ZN3cub18CUB_300001_SM_10006detail6reduce18DeviceReduceKernelINS2_10policy_hubIdjN4cuda3__47maximumIdEEE10Policy1000EN6thrust24THRUST_300001_SM_1000_NS6detail15normal_iteratorINSC_10device_ptrIdEEEEjS8_dNS5_3std3__410__identityEEEvT0_PT3_T1_NS0_13GridEvenShareISO_EET2_T4_)
        /*0128*/ 	.word	0x00000000


	//----- nvinfo : EIATTR_MIN_STACK_SIZE
	.align		4
.L_93:
        /*012c*/ 	.byte	0x04, 0x12
        /*012e*/ 	.short	(.L_95 - .L_94)
	.align		4
.L_94:
        /*0130*/ 	.word	index@(_ZN3cub18CUB_300001_SM_10006detail6reduce28DeviceReduceSingleTileKernelINS2_10policy_hubIdjN4cuda3__47maximumIdEEE10Policy1000EN6thrust24THRUST_300001_SM_1000_NS6detail15normal_iteratorINSC_10device_ptrIdEEEEPdjS8_ddNS5_3std3__410__identityEEEvT0_T1_T2_T3_T4_T6_)
        /*0134*/ 	.word	0x00000000


	//----- nvinfo : EIATTR_MIN_STACK_SIZE
	.align		4
.L_95:
        /*0138*/ 	.byte	0x04, 0x12
        /*013a*/ 	.short	(.L_97 - .L_96)
	.align		4
.L_96:
        /*013c*/ 	.word	index@(_ZN3cub18CUB_300001_SM_10006detail8for_each13static_kernelINS2_12policy_hub_t12policy_500_tEmN6thrust24THRUST_300001_SM_1000_NS8cuda_cub20__uninitialized_fill7functorINS7_10device_ptrIdEEdEEEEvT0_T1_)
        /*0140*/ 	.word	0x00000000


	//----- nvinfo : EIATTR_MIN_STACK_SIZE
	.align		4
.L_97:
        /*0144*/ 	.byte	0x04, 0x12
        /*0146*/ 	.short	(.L_99 - .L_98)
	.align		4
.L_98:
        /*0148*/ 	.word	index@(_ZN3cub18CUB_300001_SM_10006detail11EmptyKernelIvEEvv)
        /*014c*/ 	.word	0x00000000


	//----- nvinfo : EIATTR_MIN_STACK_SIZE
	.align		4
.L_99:
        /*0150*/ 	.byte	0x04, 0x12
        /*0152*/ 	.short	(.L_101 - .L_100)
	.align		4
.L_100:
        /*0154*/ 	.word	index@(_Z8functionPdS_c)
        /*0158*/ 	.word	0x00000000


	//----- nvinfo : EIATTR_MIN_STACK_SIZE
	.align		4
.L_101:
        /*015c*/ 	.byte	0x04, 0x12
        /*015e*/ 	.short	(.L_103 - .L_102)
	.align		4
.L_102:
        /*0160*/ 	.word	index@(_Z3setv)
        /*0164*/ 	.word	0x00000000
.L_103:


//--------------------- .nv.compat                --------------------------
	.section	.nv.compat,"",@"SHT_CUDA_COMPAT_INFO"
	.align	4
        /*0000*/ 	.byte	0x02, 0x09, 0x00, 0x00, 0x02, 0x02, 0x01, 0x00, 0x02, 0x05, 0x05, 0x00, 0x03, 0x07, 0x01, 0x01
        /*0010*/ 	.byte	0x02, 0x03, 0x00, 0x00, 0x02, 0x06, 0x01, 0x00, 0x04, 0x0b, 0x08, 0x00, 0x01, 0x00, 0x00, 0x00
        /*0020*/ 	.byte	0x00, 0x00, 0x00, 0x00


//--------------------- .nv.info._ZN3cub18CUB_300001_SM_10006detail6reduce28DeviceReduceSingleTileKernelINS2_10policy_hubIdyN4cuda3__47maximumIdEEE10Policy1000EPdSB_iS8_ddNS5_3std3__410__identityEEEvT0_T1_T2_T3_T4_T6_ --------------------------
	.section	.nv.info._ZN3cub18CUB_300001_SM_10006detail6reduce28DeviceReduceSingleTileKernelINS2_10policy_hubIdyN4cuda3__47maximumIdEEE10Policy1000EPdSB_iS8_ddNS5_3std3__410__identityEEEvT0_T1_T2_T3_T4_T6_,"",@"SHT_CUDA_INFO"
	.sectionflags	@""
	.align	4


	//----- nvinfo : EIATTR_CUDA_API_VERSION
	.align		4
        /*0000*/ 	.byte	0x04, 0x37
        /*0002*/ 	.short	(.L_105 - .L_104)
.L_104:
        /*0004*/ 	.word	0x00000082


	//----- nvinfo : EIATTR_KPARAM_INFO
	.align		4
.L_105:
        /*0008*/ 	.byte	0x04, 0x17
        /*000a*/ 	.short	(.L_107 - .L_106)
.L_106:
        /*000c*/ 	.word	0x00000000
        /*0010*/ 	.short	0x0005
        /*0012*/ 	.short	0x0020
        /*0014*/ 	.byte	0x00, 0xf0, 0x05, 0x00


	//----- nvinfo : EIATTR_KPARAM_INFO
	.align		4
.L_107:
        /*0018*/ 	.byte	0x04, 0x17
        /*001a*/ 	.short	(.L_109 - .L_108)
.L_108:
        /*001c*/ 	.word	0x00000000
        /*0020*/ 	.short	0x0004
        /*0022*/ 	.short	0x0018
        /*0024*/ 	.byte	0x00, 0xf0, 0x21, 0x00


	//----- nvinfo : EIATTR_KPARAM_INFO
	.align		4
.L_109:
        /*0028*/ 	.byte	0x04, 0x17
        /*002a*/ 	.short	(.L_111 - .L_110)
.L_110:
        /*002c*/ 	.word	0x00000000
        /*0030*/ 	.short	0x0003
        /*0032*/ 	.short	0x0014
        /*0034*/ 	.byte	0x00, 0xf0, 0x05, 0x00


	//----- nvinfo : EIATTR_KPARAM_INFO
	.align		4
.L_111:
        /*0038*/ 	.byte	0x04, 0x17
        /*003a*/ 	.short	(.L_113 - .L_112)
.L_112:
        /*003c*/ 	.word	0x00000000
        /*0040*/ 	.short	0x0002
        /*0042*/ 	.short	0x0010
        /*0044*/ 	.byte	0x00, 0xf0, 0x11, 0x00


	//----- nvinfo : EIATTR_KPARAM_INFO
	.align		4
.L_113:
        /*0048*/ 	.byte	0x04, 0x17
        /*004a*/ 	.short	(.L_115 - .L_114)
.L_114:
        /*004c*/ 	.word	0x00000000
        /*0050*/ 	.short	0x0001
        /*0052*/ 	.short	0x0008
        /*0054*/ 	.byte	0x00, 0xf5, 0x21, 0x00


	//----- nvinfo : EIATTR_KPARAM_INFO
	.align		4
.L_115:
        /*0058*/ 	.byte	0x04, 0x17
        /*005a*/ 	.short	(.L_117 - .L_116)
.L_116:
        /*005c*/ 	.word	0x00000000
        /*0060*/ 	.short	0x0000
        /*0062*/ 	.short	0x0000
        /*0064*/ 	.byte	0x00, 0xf5, 0x21, 0x00


	//----- nvinfo : EIATTR_SPARSE_MMA_MASK
	.align		4
.L_117:
        /*0068*/ 	.byte	0x03, 0x50
        /*006a*/ 	.short	0x0000


	//----- nvinfo : EIATTR_MAXREG_COUNT
	.align		4
        /*006c*/ 	.byte	0x03, 0x1b
        /*006e*/ 	.short	0x00ff


	//----- nvinfo : EIATTR_NUM_BARRIERS
	.align		4
        /*0070*/ 	.byte	0x02, 0x4c
        /*0072*/ 	.byte	0x01
	.zero		1


	//----- nvinfo : EIATTR_MERCURY_ISA_VERSION
	.align		4
        /*0074*/ 	.byte	0x03, 0x5f
        /*0076*/ 	.short	0x0101


	//----- nvinfo : EIATTR_COOP_GROUP_MASK_REGIDS
	.align		4
        /*0078*/ 	.byte	0x04, 0x29
        /*007a*/ 	.short	(.L_119 - .L_118)


	//   ....[0]....
.L_118:
        /*007c*/ 	.word	0xffffffff


	//   ....[1]....
        /*0080*/ 	.word	0xffffffff


	//   ....[2]....
        /*0084*/ 	.word	0xffffffff


	//   ....[3]....
        /*0088*/ 	.word	0xffffffff


	//   ....[4]....
        /*008c*/ 	.word	0xffffffff


	//   ....[5]....
        /*0090*/ 	.word	0xffffffff


	//   ....[6]....
        /*0094*/ 	.word	0xffffffff


	//   ....[7]....
        /*0098*/ 	.word	0xffffffff


	//   ....[8]....
        /*009c*/ 	.word	0xffffffff


	//   ....[9]....
        /*00a0*/ 	.word	0xffffffff


	//   ....[10]....
        /*00a4*/ 	.word	0xffffffff


	//   ....[11]....
        /*00a8*/ 	.word	0xffffffff


	//   ....[12]....
        /*00ac*/ 	.word	0xffffffff


	//   ....[13]....
        /*00b0*/ 	.word	0xffffffff


	//   ....[14]....
        /*00b4*/ 	.word	0xffffffff


	//   ....[15]....
        /*00b8*/ 	.word	0xffffffff


	//   ....[16]....
        /*00bc*/ 	.word	0xffffffff


	//   ....[17]....
        /*00c0*/ 	.word	0xffffffff


	//   ....[18]....
        /*00c4*/ 	.word	0xffffffff


	//   ....[19]....
        /*00c8*/ 	.word	0xffffffff


	//   ....[20]....
        /*00cc*/ 	.word	0xffffffff


	//   ....[21]....
        /*00d0*/ 	.word	0xffffffff


	//   ....[22]....
        /*00d4*/ 	.word	0xffffffff


	//   ....[23]....
        /*00d8*/ 	.word	0xffffffff


	//   ....[24]....
        /*00dc*/ 	.word	0xffffffff


	//   ....[25]....
        /*00e0*/ 	.word	0xffffffff


	//   ....[26]....
        /*00e4*/ 	.word	0xffffffff


	//   ....[27]....
        /*00e8*/ 	.word	0xffffffff


	//   ....[28]....
        /*00ec*/ 	.word	0xffffffff


	//   ....[29]....
        /*00f0*/ 	.word	0xffffffff


	//   ....[30]....
        /*00f4*/ 	.word	0xffffffff


	//   ....[31]....
        /*00f8*/ 	.word	0xffffffff


	//   ....[32]....
        /*00fc*/ 	.word	0xffffffff


	//   ....[33]....
        /*0100*/ 	.word	0xffffffff


	//   ....[34]....
        /*0104*/ 	.word	0xffffffff


	//   ....[35]....
        /*0108*/ 	.word	0xffffffff


	//   ....[36]....
        /*010c*/ 	.word	0xffffffff


	//   ....[37]....
        /*0110*/ 	.word	0xffffffff


	//   ....[38]....
        /*0114*/ 	.word	0xffffffff


	//   ....[39]....
        /*0118*/ 	.word	0xffffffff


	//   ....[40]....
        /*011c*/ 	.word	0xffffffff


	//   ....[41]....
        /*0120*/ 	.word	0xffffffff


	//   ....[42]....
        /*0124*/ 	.word	0xffffffff


	//   ....[43]....
        /*0128*/ 	.word	0xffffffff


	//   ....[44]....
        /*012c*/ 	.word	0xffffffff


	//   ....[45]....
        /*0130*/ 	.word	0xffffffff


	//   ....[46]....
        /*0134*/ 	.word	0xffffffff


	//   ....[47]....
        /*0138*/ 	.word	0xffffffff


	//   ....[48]....
        /*013c*/ 	.word	0xffffffff


	//   ....[49]....
        /*0140*/ 	.word	0xffffffff


	//   ....[50]....
        /*0144*/ 	.word	0xffffffff


	//   ....[51]....
        /*0148*/ 	.word	0xffffffff


	//   ....[52]....
        /*014c*/ 	.word	0xffffffff


	//   ....[53]....
        /*0150*/ 	.word	0xffffffff


	//   ....[54]....
        /*0154*/ 	.word	0xffffffff


	//   ....[55]....
        /*0158*/ 	.word	0xffffffff


	//   ....[56]....
        /*015c*/ 	.word	0xffffffff


	//   ....[57]....
        /*0160*/ 	.word	0xffffffff


	//   ....[58]....
        /*0164*/ 	.word	0xffffffff


	//   ....[59]....
        /*0168*/ 	.word	0xffffffff


	//----- nvinfo : EIATTR_COOP_GROUP_INSTR_OFFSETS
	.align		4
.L_119:
        /*016c*/ 	.byte	0x04, 0x28
        /*016e*/ 	.short	(.L_121 - .L_120)


	//   ....[0]....
.L_120:
        /*0170*/ 	.word	0x00000d30


	//   ....[1]....
        /*0174*/ 	.word	0x00000d40


	//   ....[2]....
        /*0178*/ 	.word	0x00000dd0


	//   ....[3]....
        /*017c*/ 	.word	0x00000e10


	//   ....[4]....
        /*0180*/ 	.word	0x00000e80


	//   ....[5]....
        /*0184*/ 	.word	0x00000ea0


	//   ....[6]....
        /*0188*/ 	.word	0x00000ef0


	//   ....[7]....
        /*018c*/ 	.word	0x00000f10


	//   ....[8]....
        /*0190*/ 	.word	0x00000f60


	//   ....[9]....
        /*0194*/ 	.word	0x00000f80


	//   ....[10]....
        /*0198*/ 	.word	0x00001280


	//   ....[11]....
        /*019c*/ 	.word	0x00001290


	//   ....[12]....
        /*01a0*/ 	.word	0x00001320


	//   ....[13]....
        /*01a4*/ 	.word	0x00001350


	//   ....[14]....
        /*01a8*/ 	.word	0x000013b0


	//   ....[15]....
        /*01ac*/ 	.word	0x000013e0


	//   ....[16]....
        /*01b0*/ 	.word	0x00001440


	//   ....[17]....
        /*01b4*/ 	.word	0x00001480


	//   ....[18]....
        /*01b8*/ 	.word	0x000014f0


	//   ....[19]....
        /*01bc*/ 	.word	0x00001530


	//   ....[20]....
        /*01c0*/ 	.word	0x00002960


	//   ....[21]....
        /*01c4*/ 	.word	0x00002970


	//   ....[22]....
        /*01c8*/ 	.word	0x00002a00


	//   ....[23]....
        /*01cc*/ 	.word	0x00002a30


	//   ....[24]....
        /*01d0*/ 	.word	0x00002aa0


	//   ....[25]....
        /*01d4*/ 	.word	0x00002ac0


	//   ....[26]....
        /*01d8*/ 	.word	0x00002b20


	//   ....[27]....
        /*01dc*/ 	.word	0x00002b30


	//   ....[28]....
        /*01e0*/ 	.word	0x00002b80


	//   ....[29]....
        /*01e4*/ 	.word	0x00002b90


	//   ....[30]....
        /*01e8*/ 	.word	0x00003a20


	//   ....[31]....
        /*01ec*/ 	.word	0x00003a30


	//   ....[32]....
        /*01f0*/ 	.word	0x00003ac0


	//   ....[33]....
        /*01f4*/ 	.word	0x00003b00


	//   ....[34]....
        /*01f8*/ 	.word	0x00003b80


	//   ....[35]....
        /*01fc*/ 	.word	0x00003bc0


	//   ....[36]....
        /*0200*/ 	.word	0x00003c20


	//   ....[37]....
        /*0204*/ 	.word	0x00003c50


	//   ....[38]....
        /*0208*/ 	.word	0x00003ca0


	//   ....[39]....
        /*020c*/ 	.word	0x00003cd0


	//   ....[40]....
        /*0210*/ 	.word	0x00003fb0


	//   ....[41]....
        /*0214*/ 	.word	0x00003fc0


	//   ....[42]....
        /*0218*/ 	.word	0x00004050


	//   ....[43]....
        /*021c*/ 	.word	0x00004080


	//   ....[44]....
        /*0220*/ 	.word	0x000040d0


	//   ....[45]....
        /*0224*/ 	.word	0x00004100


	//   ....[46]....
        /*0228*/ 	.word	0x00004170


	//   ....[47]....
        /*022c*/ 	.word	0x000041b0


	//   ....[48]....
        /*0230*/ 	.word	0x00004220


	//   ....[49]....
        /*0234*/ 	.word	0x00004250


	//   ....[50]....
        /*0238*/ 	.word	0x00005700


	//   ....[51]....
        /*023c*/ 	.word	0x00005710


	//   ....[52]....
        /*0240*/ 	.word	0x000057a0


	//   ....[53]....
        /*0244*/ 	.word	0x000057e0


	//   ....[54]....
        /*0248*/ 	.word	0x00005860


	//   ....[55]....
        /*024c*/ 	.word	0x000058a0


	//   ....[56]....
        /*0250*/ 	.word	0x00005900


	//   ....[57]....
        /*0254*/ 	.word	0x00005930


	//   ....[58]....
        /*0258*/ 	.word	0x00005980


	//   ....[59]....
        /*025c*/ 	.word	0x000059b0


	//----- nvinfo : EIATTR_VRC_CTA_INIT_COUNT
	.align		4
.L_121:
        /*0260*/ 	.byte	0x02, 0x4a
	.zero		1
	.zero		1


	//----- nvinfo : EIATTR_EXIT_INSTR_OFFSETS
	.align		4
        /*0264*/ 	.byte	0x04, 0x1c
        /*0266*/ 	.short	(.L_123 - .L_122)


	//   ....[0]....
.L_122:
        /*0268*/ 	.word	0x00000080


	//   ....[1]....
        /*026c*/ 	.word	0x000000c0


	//   ....[2]....
        /*0270*/ 	.word	0x00005c20


	//   ....[3]....
        /*0274*/ 	.word	0x00005ca0


	//----- nvinfo : EIATTR_MAX_THREADS
	.align		4
.L_123:
        /*0278*/ 	.byte	0x04, 0x05
        /*027a*/ 	.short	(.L_125 - .L_124)
.L_124:
        /*027c*/ 	.word	0x00000100
        /*0280*/ 	.word	0x00000001
        /*0284*/ 	.word	0x00000001


	//----- nvinfo : EIATTR_CRS_STACK_SIZE
	.align		4
.L_125:
        /*0288*/ 	.byte	0x04, 0x1e
        /*028a*/ 	.short	(.L_127 - .L_126)
.L_126:
        /*028c*/ 	.word	0x00000000


	//----- nvinfo : EIATTR_CBANK_PARAM_SIZE
	.align		4
.L_127:
        /*0290*/ 	.byte	0x03, 0x19
        /*0292*/ 	.short	0x0021


	//----- nvinfo : EIATTR_PARAM_CBANK
	.align		4
        /*0294*/ 	.byte	0x04, 0x0a
        /*0296*/ 	.short	(.L_129 - .L_128)
	.align		4
.L_128:
        /*0298*/ 	.word	index@(.nv.constant0._ZN3cub18CUB_300001_SM_10006detail6reduce28DeviceReduceSingleTileKernelINS2_10policy_hubIdyN4cuda3__47maximumIdEEE10Policy1000EPdSB_iS8_ddNS5_3std3__410__identityEEEvT0_T1_T2_T3_T4_T6_)
        /*029c*/ 	.short	0x0380
        /*029e*/ 	.short	0x0021


	//----- nvinfo : EIATTR_SW_WAR
	.align		4
.L_129:
        /*02a0*/ 	.byte	0x04, 0x36
        /*02a2*/ 	.short	(.L_131 - .L_130)
.L_130:
        /*02a4*/ 	.word	0x00000008
.L_131:


//--------------------- .nv.info._ZN3cub18CUB_300001_SM_10006detail6reduce18DeviceReduceKernelINS2_10policy_hubIdyN4cuda3__47maximumIdEEE10Policy1000EN6thrust24THRUST_300001_SM_1000_NS6detail15normal_iteratorINSC_10device_ptrIdEEEEyS8_dNS5_3std3__410__identityEEEvT0_PT3_T1_NS0_13GridEvenShareISO_EET2_T4_ --------------------------
	.section	.nv.info._ZN3cub18CUB_300001_SM_10006detail6reduce18DeviceReduceKernelINS2_10policy_hubIdyN4cuda3__47maximumIdEEE10Policy1000EN6thrust24THRUST_300001_SM_1000_NS6detail15normal_iteratorINSC_10device_ptrIdEEEEyS8_dNS5_3std3__410__identityEEEvT0_PT3_T1_NS0_13GridEvenShareISO_EET2_T4_,"",@"SHT_CUDA_INFO"
	.sectionflags	@""
	.align	4


	//----- nvinfo : EIATTR_CUDA_API_VERSION
	.align		4
        /*0000*/ 	.byte	0x04, 0x37
        /*0002*/ 	.short	(.L_133 - .L_132)
.L_132:
        /*0004*/ 	.word	0x00000082


	//----- nvinfo : EIATTR_KPARAM_INFO
	.align		4
.L_133:
        /*0008*/ 	.byte	0x04, 0x17
        /*000a*/ 	.short	(.L_135 - .L_134)
.L_134:
        /*000c*/ 	.word	0x00000000
        /*0010*/ 	.short	0x0005
        /*0012*/ 	.short	0x0061
        /*0014*/ 	.byte	0x00, 0xf0, 0x05, 0x00


	//----- nvinfo : EIATTR_KPARAM_INFO
	.align		4
.L_135:
        /*0018*/ 	.byte	0x04, 0x17
        /*001a*/ 	.short	(.L_137 - .L_136)
.L_136:
        /*001c*/ 	.word	0x00000000
        /*0020*/ 	.short	0x0004
        /*0022*/ 	.short	0x0060
        /*0024*/ 	.byte	0x00, 0xf0, 0x05, 0x00


	//----- nvinfo : EIATTR_KPARAM_INFO
	.align		4
.L_137:
        /*0028*/ 	.byte	0x04, 0x17
        /*002a*/ 	.short	(.L_139 - .L_138)
.L_138:
        /*002c*/ 	.word	0x00000000
        /*0030*/ 	.short	0x0003
        /*0032*/ 	.short	0x0018
        /*0034*/ 	.byte	0x00, 0xf0, 0x21, 0x01


	//----- nvinfo : EIATTR_KPARAM_INFO
	.align		4
.L_139:
        /*0038*/ 	.byte	0x04, 0x17
        /*003a*/ 	.short	(.L_141 - .L_140)
.L_140:
        /*003c*/ 	.word	0x00000000
        /*0040*/ 	.short	0x0002
        /*0042*/ 	.short	0x0010
        /*0044*/ 	.byte	0x00, 0xf0, 0x21, 0x00


	//----- nvinfo : EIATTR_KPARAM_INFO
	.align		4
.L_141:
        /*0048*/ 	.byte	0x04, 0x17
        /*004a*/ 	.short	(.L_143 - .L_142)
.L_142:
        /*004c*/ 	.word	0x00000000
        /*0050*/ 	.short	0x0001
        /*0052*/ 	.short	0x0008
        /*0054*/ 	.byte	0x00, 0xf5, 0x21, 0x00


	//----- nvinfo : EIATTR_KPARAM_INFO
	.align		4
.L_143:
        /*0058*/ 	.byte	0x04, 0x17
        /*005a*/ 	.short	(.L_145 - .L_144)
.L_144:
        /*005c*/ 	.word	0x00000000
        /*0060*/ 	.short	0x0000
        /*0062*/ 	.short	0x0000
        /*0064*/ 	.byte	0x00, 0xf0, 0x21, 0x00


	//----- nvinfo : EIATTR_SPARSE_MMA_MASK
	.align		4
.L_145:
        /*0068*/ 	.byte	0x03, 0x50
        /*006a*/ 	.short	0x0000


	//----- nvinfo : EIATTR_MAXREG_COUNT
	.align		4
        /*006c*/ 	.byte	0x03, 0x1b
        /*006e*/ 	.short	0x00ff


	//----- nvinfo : EIATTR_NUM_BARRIERS
	.align		4
        /*0070*/ 	.byte	0x02, 0x4c
        /*0072*/ 	.byte	0x01
	.zero		1


	//----- nvinfo : EIATTR_MERCURY_ISA_VERSION
	.align		4
        /*0074*/ 	.byte	0x03, 0x5f
        /*0076*/ 	.short	0x0101


	//----- nvinfo : EIATTR_COOP_GROUP_MASK_REGIDS
	.align		4
        /*0078*/ 	.byte	0x04, 0x29
        /*007a*/ 	.short	(.L_147 - .L_146)


	//   ....[0]....
.L_146:
        /*007c*/ 	.word	0xffffffff


	//   ....[1]....
        /*0080*/ 	.word	0xffffffff


	//   ....[2]....
        /*0084*/ 	.word	0xffffffff


	//   ....[3]....
        /*0088*/ 	.word	0xffffffff


	//   ....[4]....
        /*008c*/ 	.word	0xffffffff


	//   ....[5]....
        /*0090*/ 	.word	0xffffffff


	//   ....[6]....
        /*0094*/ 	.word	0xffffffff


	//   ....[7]....
        /*0098*/ 	.word	0xffffffff


	//   ....[8]....
        /*009c*/ 	.word	0xffffffff


	//   ....[9]....
        /*00a0*/ 	.word	0xffffffff


	//   ....[10]....
        /*00a4*/ 	.word	0xffffffff


	//   ....[11]....
        /*00a8*/ 	.word	0xffffffff


	//   ....[12]....
        /*00ac*/ 	.word	0xffffffff


	//   ....[13]....
        /*00b0*/ 	.word	0xffffffff


	//   ....[14]....
        /*00b4*/ 	.word	0xffffffff


	//   ....[15]....
        /*00b8*/ 	.word	0xffffffff


	//   ....[16]....
        /*00bc*/ 	.word	0xffffffff


	//   ....[17]....
        /*00c0*/ 	.word	0xffffffff


	//   ....[18]....
        /*00c4*/ 	.word	0xffffffff


	//   ....[19]....
        /*00c8*/ 	.word	0xffffffff


	//   ....[20]....
        /*00cc*/ 	.word	0xffffffff


	//   ....[21]....
        /*00d0*/ 	.word	0xffffffff


	//   ....[22]....
        /*00d4*/ 	.word	0xffffffff


	//   ....[23]....
        /*00d8*/ 	.word	0xffffffff


	//   ....[24]....
        /*00dc*/ 	.word	0xffffffff


	//   ....[25]....
        /*00e0*/ 	.word	0xffffffff


	//   ....[26]....
        /*00e4*/ 	.word	0xffffffff


	//   ....[27]....
        /*00e8*/ 	.word	0xffffffff


	//   ....[28]....
        /*00ec*/ 	.word	0xffffffff


	//   ....[29]....
        /*00f0*/ 	.word	0xffffffff


	//----- nvinfo : EIATTR_COOP_GROUP_INSTR_OFFSETS
	.align		4
.L_147:
        /*00f4*/ 	.byte	0x04, 0x28
        /*00f6*/ 	.short	(.L_149 - .L_148)


	//   ....[0]....
.L_148:
        /*00f8*/ 	.word	0x00000d50


	//   ....[1]....
        /*00fc*/ 	.word	0x00000d60


	//   ....[2]....
        /*0100*/ 	.word	0x00000df0


	//   ....[3]....
        /*0104*/ 	.word	0x00000e20


	//   ....[4]....
        /*0108*/ 	.word	0x00000e80


	//   ....[5]....
        /*010c*/ 	.word	0x00000eb0


	//   ....[6]....
        /*0110*/ 	.word	0x00000f10


	//   ....[7]....
        /*0114*/ 	.word	0x00000f20


	//   ....[8]....
        /*0118*/ 	.word	0x00000f70


	//   ....[9]....
        /*011c*/ 	.word	0x00000f80


	//   ....[10]....
        /*0120*/ 	.word	0x00001260


	//   ....[11]....
        /*0124*/ 	.word	0x00001270


	//   ....[12]....
        /*0128*/ 	.word	0x00001300


	//   ....[13]....
        /*012c*/ 	.word	0x00001320


	//   ....[14]....
        /*0130*/ 	.word	0x00001380


	//   ....[15]....
        /*0134*/ 	.word	0x000013a0


	//   ....[16]....
        /*0138*/ 	.word	0x00001400


	//   ....[17]....
        /*013c*/ 	.word	0x00001440


	//   ....[18]....
        /*0140*/ 	.word	0x000014b0


	//   ....[19]....
        /*0144*/ 	.word	0x000014d0


	//   ....[20]....
        /*0148*/ 	.word	0x00002c00


	//   ....[21]....
        /*014c*/ 	.word	0x00002c10


	//   ....[22]....
        /*0150*/ 	.word	0x00002cb0


	//   ....[23]....
        /*0154*/ 	.word	0x00002ce0


	//   ....[24]....
        /*0158*/ 	.word	0x00002d40


	//   ....[25]....
        /*015c*/ 	.word	0x00002d70


	//   ....[26]....
        /*0160*/ 	.word	0x00002dc0


	//   ....[27]....
        /*0164*/ 	.word	0x00002de0


	//   ....[28]....
        /*0168*/ 	.word	0x00002e30


	//   ....[29]....
        /*016c*/ 	.word	0x00002e50


	//----- nvinfo : EIATTR_VRC_CTA_INIT_COUNT
	.align		4
.L_149:
        /*0170*/ 	.byte	0x02, 0x4a
	.zero		1
	.zero		1


	//----- nvinfo : EIATTR_EXIT_INSTR_OFFSETS
	.align		4
        /*0174*/ 	.byte	0x04, 0x1c
        /*0176*/ 	.short	(.L_151 - .L_150)


	//   ....[0]....
.L_150:
        /*0178*/ 	.word	0x000030f0


	//   ....[1]....
        /*017c*/ 	.word	0x00003150


	//----- nvinfo : EIATTR_MAX_THREADS
	.align		4
.L_151:
        /*0180*/ 	.byte	0x04, 0x05
        /*0182*/ 	.short	(.L_153 - .L_152)
.L_152:
        /*0184*/ 	.word	0x00000100
        /*0188*/ 	.word	0x00000001
        /*018c*/ 	.word	0x00000001


	//----- nvinfo : EIATTR_CRS_STACK_SIZE
	.align		4
.L_153:
        /*0190*/ 	.byte	0x04, 0x1e
        /*0192*/ 	.short	(.L_155 - .L_154)
.L_154:
        /*0194*/ 	.word	0x00000000


	//----- nvinfo : EIATTR_CBANK_PARAM_SIZE
	.align		4
.L_155:
        /*0198*/ 	.byte	0x03, 0x19
        /*019a*/ 	.short	0x0062


	//----- nvinfo : EIATTR_PARAM_CBANK
	.align		4
        /*019c*/ 	.byte	0x04, 0x0a
        /*019e*/ 	.short	(.L_157 - .L_156)
	.align		4
.L_156:
        /*01a0*/ 	.word	index@(.nv.constant0._ZN3cub18CUB_300001_SM_10006detail6reduce18DeviceReduceKernelINS2_10policy_hubIdyN4cuda3__47maximumIdEEE10Policy1000EN6thrust24THRUST_300001_SM_1000_NS6detail15normal_iteratorINSC_10device_ptrIdEEEEyS8_dNS5_3std3__410__identityEEEvT0_PT3_T1_NS0_13GridEvenShareISO_EET2_T4_)
        /*01a4*/ 	.short	0x0380
        /*01a6*/ 	.short	0x0062


	//----- nvinfo : EIATTR_SW_WAR
	.align		4
.L_157:
        /*01a8*/ 	.byte	0x04, 0x36
        /*01aa*/ 	.short	(.L_159 - .L_158)
.L_158:
        /*01ac*/ 	.word	0x00000008
.L_159:


//--------------------- .nv.info._ZN3cub18CUB_300001_SM_10006detail6reduce28DeviceReduceSingleTileKernelINS2_10policy_hubIdyN4cuda3__47maximumIdEEE10Policy1000EN6thrust24THRUST_300001_SM_1000_NS6detail15normal_iteratorINSC_10device_ptrIdEEEEPdyS8_ddNS5_3std3__410__identityEEEvT0_T1_T2_T3_T4_T6_ --------------------------
	.section	.nv.info._ZN3cub18CUB_300001_SM_10006detail6reduce28DeviceReduceSingleTileKernelINS2_10policy_hubIdyN4cuda3__47maximumIdEEE10Policy1000EN6thrust24THRUST_300001_SM_1000_NS6detail15normal_iteratorINSC_10device_ptrIdEEEEPdyS8_ddNS5_3std3__410__identityEEEvT0_T1_T2_T3_T4_T6_,"",@"SHT_CUDA_INFO"
	.sectionflags	@""
	.align	4


	//----- nvinfo : EIATTR_CUDA_API_VERSION
	.align		4
        /*0000*/ 	.byte	0x04, 0x37
        /*0002*/ 	.short	(.L_161 - .L_160)
.L_160:
        /*0004*/ 	.word	0x00000082


	//----- nvinfo : EIATTR_KPARAM_INFO
	.align		4
.L_161:
        /*0008*/ 	.byte	0x04, 0x17
        /*000a*/ 	.short	(.L_163 - .L_162)
.L_162:
        /*000c*/ 	.word	0x00000000
        /*0010*/ 	.short	0x0005
        /*0012*/ 	.short	0x0028
        /*0014*/ 	.byte	0x00, 0xf0, 0x05, 0x00


	//----- nvinfo : EIATTR_KPARAM_INFO
	.align		4
.L_163:
        /*0018*/ 	.byte	0x04, 0x17
        /*001a*/ 	.short	(.L_165 - .L_164)
.L_164:
        /*001c*/ 	.word	0x00000000
        /*0020*/ 	.short	0x0004
        /*0022*/ 	.short	0x0020
        /*0024*/ 	.byte	0x00, 0xf0, 0x21, 0x00


	//----- nvinfo : EIATTR_KPARAM_INFO
	.align		4
.L_165:
        /*0028*/ 	.byte	0x04, 0x17
        /*002a*/ 	.short	(.L_167 - .L_166)
.L_166:
        /*002c*/ 	.word	0x00000000
        /*0030*/ 	.short	0x0003
        /*0032*/ 	.short	0x0018
        /*0034*/ 	.byte	0x00, 0xf0, 0x05, 0x00


	//----- nvinfo : EIATTR_KPARAM_INFO
	.align		4
.L_167:
        /*0038*/ 	.byte	0x04, 0x17
        /*003a*/ 	.short	(.L_169 - .L_168)
.L_168:
        /*003c*/ 	.word	0x00000000
        /*0040*/ 	.short	0x0002
        /*0042*/ 	.short	0x0010
        /*0044*/ 	.byte	0x00, 0xf0, 0x21, 0x00


	//----- nvinfo : EIATTR_KPARAM_INFO
	.align		4
.L_169:
        /*0048*/ 	.byte	0x04, 0x17
        /*004a*/ 	.short	(.L_171 - .L_170)
.L_170:
        /*004c*/ 	.word	0x00000000
        /*0050*/ 	.short	0x0001
        /*0052*/ 	.short	0x0008
        /*0054*/ 	.byte	0x00, 0xf5, 0x21, 0x00


	//----- nvinfo : EIATTR_KPARAM_INFO
	.align		4
.L_171:
        /*0058*/ 	.byte	0x04, 0x17
        /*005a*/ 	.short	(.L_173 - .L_172)
.L_172:
        /*005c*/ 	.word	0x00000000
        /*0060*/ 	.short	0x0000
        /*0062*/ 	.short	0x0000
        /*0064*/ 	.byte	0x00, 0xf0, 0x21, 0x00


	//----- nvinfo : EIATTR_SPARSE_MMA_MASK
	.align		4
.L_173:
        /*0068*/ 	.byte	0x03, 0x50
        /*006a*/ 	.short	0x0000


	//----- nvinfo : EIATTR_MAXREG_COUNT
	.align		4
        /*006c*/ 	.byte	0x03, 0x1b
        /*006e*/ 	.short	0x00ff


	//----- nvinfo : EIATTR_NUM_BARRIERS
	.align		4
        /*0070*/ 	.byte	0x02, 0x4c
        /*0072*/ 	.byte	0x01
	.zero		1


	//----- nvinfo : EIATTR_MERCURY_ISA_VERSION
	.align		4
        /*0074*/ 	.byte	0x03, 0x5f
        /*0076*/ 	.short	0x0101


	//----- nvinfo : EIATTR_COOP_GROUP_MASK_REGIDS
	.align		4
        /*0078*/ 	.byte	0x04, 0x29
        /*007a*/ 	.short	(.L_175 - .L_174)


	//   ....[0]....
.L_174:
        /*007c*/ 	.word	0xffffffff


	//   ....[1]....
        /*0080*/ 	.word	0xffffffff


	//   ....[2]....
        /*0084*/ 	.word	0xffffffff


	//   ....[3]....
        /*0088*/ 	.word	0xffffffff


	//   ....[4]....
        /*008c*/ 	.word	0xffffffff


	//   ....[5]....
        /*0090*/ 	.word	0xffffffff


	//   ....[6]....
        /*0094*/ 	.word	0xffffffff


	//   ....[7]....
        /*0098*/ 	.word	0xffffffff


	//   ....[8]....
        /*009c*/ 	.word	0xffffffff


	//   ....[9]....
        /*00a0*/ 	.word	0xffffffff


	//   ....[10]....
        /*00a4*/ 	.word	0xffffffff


	//   ....[11]....
        /*00a8*/ 	.word	0xffffffff


	//   ....[12]....
        /*00ac*/ 	.word	0xffffffff


	//   ....[13]....
        /*00b0*/ 	.word	0xffffffff


	//   ....[14]....
        /*00b4*/ 	.word	0xffffffff


	//   ....[15]....
        /*00b8*/ 	.word	0xffffffff


	//   ....[16]....
        /*00bc*/ 	.word	0xffffffff


	//   ....[17]....
        /*00c0*/ 	.word	0xffffffff


	//   ....[18]....
        /*00c4*/ 	.word	0xffffffff


	//   ....[19]....
        /*00c8*/ 	.word	0xffffffff


	//   ....[20]....
        /*00cc*/ 	.word	0xffffffff


	//   ....[21]....
        /*00d0*/ 	.word	0xffffffff


	//   ....[22]....
        /*00d4*/ 	.word	0xffffffff


	//   ....[23]....
        /*00d8*/ 	.word	0xffffffff


	//   ....[24]....
        /*00dc*/ 	.word	0xffffffff


	//   ....[25]....
        /*00e0*/ 	.word	0xffffffff


	//   ....[26]....
        /*00e4*/ 	.word	0xffffffff


	//   ....[27]....
        /*00e8*/ 	.word	0xffffffff


	//   ....[28]....
        /*00ec*/ 	.word	0xffffffff


	//   ....[29]....
        /*00f0*/ 	.word	0xffffffff


	//----- nvinfo : EIATTR_COOP_GROUP_INSTR_OFFSETS
	.align		4
.L_175:
        /*00f4*/ 	.byte	0x04, 0x28
        /*00f6*/ 	.short	(.L_177 - .L_176)


	//   ....[0]....
.L_176:
        /*00f8*/ 	.word	0x00000cb0


	//   ....[1]....
        /*00fc*/ 	.word	0x00000cc0


	//   ....[2]....
        /*0100*/ 	.word	0x00000d50


	//   ....[3]....
        /*0104*/ 	.word	0x00000d90


	//   ....[4]....
        /*0108*/ 	.word	0x00000df0


	//   ....[5]....
        /*010c*/ 	.word	0x00000e30


	//   ....[6]....
        /*0110*/ 	.word	0x00000e80


	//   ....[7]....
        /*0114*/ 	.word	0x00000eb0


	//   ....[8]....
        /*0118*/ 	.word	0x00000ef0


	//   ....[9]....
        /*011c*/ 	.word	0x00000f20


	//   ....[10]....
        /*0120*/ 	.word	0x00001240


	//   ....[11]....
        /*0124*/ 	.word	0x00001250


	//   ....[12]....
        /*0128*/ 	.word	0x000012e0


	//   ....[13]....
        /*012c*/ 	.word	0x00001300


	//   ....[14]....
        /*0130*/ 	.word	0x00001360


	//   ....[15]....
        /*0134*/ 	.word	0x00001380


	//   ....[16]....
        /*0138*/ 	.word	0x000013e0


	//   ....[17]....
        /*013c*/ 	.word	0x00001410


	//   ....[18]....
        /*0140*/ 	.word	0x00001490


	//   ....[19]....
        /*0144*/ 	.word	0x000014b0


	//   ....[20]....
        /*0148*/ 	.word	0x00002a40


	//   ....[21]....
        /*014c*/ 	.word	0x00002a50


	//   ....[22]....
        /*0150*/ 	.word	0x00002ae0


	//   ....[23]....
        /*0154*/ 	.word	0x00002b10


	//   ....[24]....
        /*0158*/ 	.word	0x00002b80


	//   ....[25]....
        /*015c*/ 	.word	0x00002ba0


	//   ....[26]....
        /*0160*/ 	.word	0x00002c00


	//   ....[27]....
        /*0164*/ 	.word	0x00002c10


	//   ....[28]....
        /*0168*/ 	.word	0x00002c50


	//   ....[29]....
        /*016c*/ 	.word	0x00002c60


	//----- nvinfo : EIATTR_VRC_CTA_INIT_COUNT
	.align		4
.L_177:
        /*0170*/ 	.byte	0x02, 0x4a
	.zero		1
	.zero		1


	//----- nvinfo : EIATTR_EXIT_INSTR_OFFSETS
	.align		4
        /*0174*/ 	.byte	0x04, 0x1c
        /*0176*/ 	.short	(.L_179 - .L_178)


	//   ....[0]....
.L_178:
        /*0178*/ 	.word	0x000000a0


	//   ....[1]....
        /*017c*/ 	.word	0x000000e0


	//   ....[2]....
        /*0180*/ 	.word	0x00002f00


	//   ....[3]....
        /*0184*/ 	.word	0x00002f80


	//----- nvinfo : EIATTR_MAX_THREADS
	.align		4
.L_179:
        /*0188*/ 	.byte	0x04, 0x05
        /*018a*/ 	.short	(.L_181 - .L_180)
.L_180:
        /*018c*/ 	.word	0x00000100
        /*0190*/ 	.word	0x00000001
        /*0194*/ 	.word	0x00000001


	//----- nvinfo : EIATTR_CRS_STACK_SIZE
	.align		4
.L_181:
        /*0198*/ 	.byte	0x04, 0x1e
        /*019a*/ 	.short	(.L_183 - .L_182)
.L_182:
        /*019c*/ 	.word	0x00000000


	//----- nvinfo : EIATTR_CBANK_PARAM_SIZE
	.align		4
.L_183:
        /*01a0*/ 	.byte	0x03, 0x19
        /*01a2*/ 	.short	0x0029


	//----- nvinfo : EIATTR_PARAM_CBANK
	.align		4
        /*01a4*/ 	.byte	0x04, 0x0a
        /*01a6*/ 	.short	(.L_185 - .L_184)
	.align		4
.L_184:
        /*01a8*/ 	.word	index@(.nv.constant0._ZN3cub18CUB_300001_SM_10006detail6reduce28DeviceReduceSingleTileKernelINS2_10policy_hubIdyN4cuda3__47maximumIdEEE10Policy1000EN6thrust24THRUST_300001_SM_1000_NS6detail15normal_iteratorINSC_10device_ptrIdEEEEPdyS8_ddNS5_3std3__410__identityEEEvT0_T1_T2_T3_T4_T6_)
        /*01ac*/ 	.short	0x0380
        /*01ae*/ 	.short	0x0029


	//----- nvinfo : EIATTR_SW_WAR
	.align		4
.L_185:
        /*01b0*/ 	.byte	0x04, 0x36
        /*01b2*/ 	.short	(.L_187 - .L_186)
.L_186:
        /*01b4*/ 	.word	0x00000008
.L_187:


//--------------------- .nv.info._ZN3cub18CUB_300001_SM_10006detail6reduce28DeviceReduceSingleTileKernelINS2_10policy_hubIdjN4cuda3__47maximumIdEEE10Policy1000EPdSB_iS8_ddNS5_3std3__410__identityEEEvT0_T1_T2_T3_T4_T6_ --------------------------
	.section	.nv.info._ZN3cub18CUB_300001_SM_10006detail6reduce28DeviceReduceSingleTileKernelINS2_10policy_hubIdjN4cuda3__47maximumIdEEE10Policy1000EPdSB_iS8_ddNS5_3std3__410__identityEEEvT0_T1_T2_T3_T4_T6_,"",@"SHT_CUDA_INFO"
	.sectionflags	@""
	.align	4


	//----- nvinfo : EIATTR_CUDA_API_VERSION
	.align		4
        /*0000*/ 	.byte	0x04, 0x37
        /*0002*/ 	.short	(.L_189 - .L_188)
.L_188:
        /*0004*/ 	.word	0x00000082


	//----- nvinfo : EIATTR_KPARAM_INFO
	.align		4
.L_189:
        /*0008*/ 	.byte	0x04, 0x17
        /*000a*/ 	.short	(.L_191 - .L_190)
.L_190:
        /*000c*/ 	.word	0x00000000
        /*0010*/ 	.short	0x0005
        /*0012*/ 	.short	0x0020
        /*0014*/ 	.byte	0x00, 0xf0, 0x05, 0x00


	//----- nvinfo : EIATTR_KPARAM_INFO
	.align		4
.L_191:
        /*0018*/ 	.byte	0x04, 0x17
        /*001a*/ 	.short	(.L_193 - .L_192)
.L_192:
        /*001c*/ 	.word	0x00000000
        /*0020*/ 	.short	0x0004
        /*0022*/ 	.short	0x0018
        /*0024*/ 	.byte	0x00, 0xf0, 0x21, 0x00


	//----- nvinfo : EIATTR_KPARAM_INFO
	.align		4
.L_193:
        /*0028*/ 	.byte	0x04, 0x17
        /*002a*/ 	.short	(.L_195 - .L_194)
.L_194:
        /*002c*/ 	.word	0x00000000
        /*0030*/ 	.short	0x0003
        /*0032*/ 	.short	0x0014
        /*0034*/ 	.byte	0x00, 0xf0, 0x05, 0x00


	//----- nvinfo : EIATTR_KPARAM_INFO
	.align		4
.L_195:
        /*0038*/ 	.byte	0x04, 0x17
        /*003a*/ 	.short	(.L_197 - .L_196)
.L_196:
        /*003c*/ 	.word	0x00000000
        /*0040*/ 	.short	0x0002
        /*0042*/ 	.short	0x0010
        /*0044*/ 	.byte	0x00, 0xf0, 0x11, 0x00


	//----- nvinfo : EIATTR_KPARAM_INFO
	.align		4
.L_197:
        /*0048*/ 	.byte	0x04, 0x17
        /*004a*/ 	.short	(.L_199 - .L_198)
.L_198:
        /*004c*/ 	.word	0x00000000
        /*0050*/ 	.short	0x0001
        /*0052*/ 	.short	0x0008
        /*0054*/ 	.byte	0x00, 0xf5, 0x21, 0x00


	//----- nvinfo : EIATTR_KPARAM_INFO
	.align		4
.L_199:
        /*0058*/ 	.byte	0x04, 0x17
        /*005a*/ 	.short	(.L_201 - .L_200)
.L_200:
        /*005c*/ 	.word	0x00000000
        /*0060*/ 	.short	0x0000
        /*0062*/ 	.short	0x0000
        /*0064*/ 	.byte	0x00, 0xf5, 0x21, 0x00


	//----- nvinfo : EIATTR_SPARSE_MMA_MASK
	.align		4
.L_201:
        /*0068*/ 	.byte	0x03, 0x50
        /*006a*/ 	.short	0x0000


	//----- nvinfo : EIATTR_MAXREG_COUNT
	.align		4
        /*006c*/ 	.byte	0x03, 0x1b
        /*006e*/ 	.short	0x00ff


	//----- nvinfo : EIATTR_NUM_BARRIERS
	.align		4
        /*0070*/ 	.byte	0x02, 0x4c
        /*0072*/ 	.byte	0x01
	.zero		1


	//----- nvinfo : EIATTR_MERCURY_ISA_VERSION
	.align		4
        /*0074*/ 	.byte	0x03, 0x5f
        /*0076*/ 	.short	0x0101


	//----- nvinfo : EIATTR_COOP_GROUP_MASK_REGIDS
	.align		4
        /*0078*/ 	.byte	0x04, 0x29
        /*007a*/ 	.short	(.L_203 - .L_202)


	//   ....[0]....
.L_202:
        /*007c*/ 	.word	0xffffffff


	//   ....[1]....
        /*0080*/ 	.word	0xffffffff


	//   ....[2]....
        /*0084*/ 	.word	0xffffffff


	//   ....[3]....
        /*0088*/ 	.word	0xffffffff


	//   ....[4]....
        /*008c*/ 	.word	0xffffffff


	//   ....[5]....
        /*0090*/ 	.word	0xffffffff


	//   ....[6]....
        /*0094*/ 	.word	0xffffffff


	//   ....[7]....
        /*0098*/ 	.word	0xffffffff


	//   ....[8]....
        /*009c*/ 	.word	0xffffffff


	//   ....[9]....
        /*00a0*/ 	.word	0xffffffff


	//   ....[10]....
        /*00a4*/ 	.word	0xffffffff


	//   ....[11]....
        /*00a8*/ 	.word	0xffffffff


	//   ....[12]....
        /*00ac*/ 	.word	0xffffffff


	//   ....[13]....
        /*00b0*/ 	.word	0xffffffff


	//   ....[14]....
        /*00b4*/ 	.word	0xffffffff


	//   ....[15]....
        /*00b8*/ 	.word	0xffffffff


	//   ....[16]....
        /*00bc*/ 	.word	0xffffffff


	//   ....[17]....
        /*00c0*/ 	.word	0xffffffff


	//   ....[18]....
        /*00c4*/ 	.word	0xffffffff


	//   ....[19]....
        /*00c8*/ 	.word	0xffffffff


	//   ....[20]....
        /*00cc*/ 	.word	0xffffffff


	//   ....[21]....
        /*00d0*/ 	.word	0xffffffff


	//   ....[22]....
        /*00d4*/ 	.word	0xffffffff


	//   ....[23]....
        /*00d8*/ 	.word	0xffffffff


	//   ....[24]....
        /*00dc*/ 	.word	0xffffffff


	//   ....[25]....
        /*00e0*/ 	.word	0xffffffff


	//   ....[26]....
        /*00e4*/ 	.word	0xffffffff


	//   ....[27]....
        /*00e8*/ 	.word	0xffffffff


	//   ....[28]....
        /*00ec*/ 	.word	0xffffffff


	//   ....[29]....
        /*00f0*/ 	.word	0xffffffff


	//   ....[30]....
        /*00f4*/ 	.word	0xffffffff


	//   ....[31]....
        /*00f8*/ 	.word	0xffffffff


	//   ....[32]....
        /*00fc*/ 	.word	0xffffffff


	//   ....[33]....
        /*0100*/ 	.word	0xffffffff


	//   ....[34]....
        /*0104*/ 	.word	0xffffffff


	//   ....[35]....
        /*0108*/ 	.word	0xffffffff


	//   ....[36]....
        /*010c*/ 	.word	0xffffffff


	//   ....[37]....
        /*0110*/ 	.word	0xffffffff


	//   ....[38]....
        /*0114*/ 	.word	0xffffffff


	//   ....[39]....
        /*0118*/ 	.word	0xffffffff


	//   ....[40]....
        /*011c*/ 	.word	0xffffffff


	//   ....[41]....
        /*0120*/ 	.word	0xffffffff


	//   ....[42]....
        /*0124*/ 	.word	0xffffffff


	//   ....[43]....
        /*0128*/ 	.word	0xffffffff


	//   ....[44]....
        /*012c*/ 	.word	0xffffffff


	//   ....[45]....
        /*0130*/ 	.word	0xffffffff


	//   ....[46]....
        /*0134*/ 	.word	0xffffffff


	//   ....[47]....
        /*0138*/ 	.word	0xffffffff


	//   ....[48]....
        /*013c*/ 	.word	0xffffffff


	//   ....[49]....
        /*0140*/ 	.word	0xffffffff


	//   ....[50]....
        /*0144*/ 	.word	0xffffffff


	//   ....[51]....
        /*0148*/ 	.word	0xffffffff


	//   ....[52]....
        /*014c*/ 	.word	0xffffffff


	//   ....[53]....
        /*0150*/ 	.word	0xffffffff


	//   ....[54]....
        /*0154*/ 	.word	0xffffffff


	//   ....[55]....
        /*0158*/ 	.word	0xffffffff


	//   ....[56]....
        /*015c*/ 	.word	0xffffffff


	//   ....[57]....
        /*0160*/ 	.word	0xffffffff


	//   ....[58]....
        /*0164*/ 	.word	0xffffffff


	//   ....[59]....
        /*0168*/ 	.word	0xffffffff


	//----- nvinfo : EIATTR_COOP_GROUP_INSTR_OFFSETS
	.align		4
.L_203:
        /*016c*/ 	.byte	0x04, 0x28
        /*016e*/ 	.short	(.L_205 - .L_204)


	//   ....[0]....
.L_204:
        /*0170*/ 	.word	0x00000d30


	//   ....[1]....
        /*0174*/ 	.word	0x00000d40


	//   ....[2]....
        /*0178*/ 	.word	0x00000dd0


	//   ....[3]....
        /*017c*/ 	.word	0x00000e10


	//   ....[4]....
        /*0180*/ 	.word	0x00000e80


	//   ....[5]....
        /*0184*/ 	.word	0x00000ea0


	//   ....[6]....
        /*0188*/ 	.word	0x00000ef0


	//   ....[7]....
        /*018c*/ 	.word	0x00000f10


	//   ....[8]....
        /*0190*/ 	.word	0x00000f60


	//   ....[9]....
        /*0194*/ 	.word	0x00000f80


	//   ....[10]....
        /*0198*/ 	.word	0x00001280


	//   ....[11]....
        /*019c*/ 	.word	0x00001290


	//   ....[12]....
        /*01a0*/ 	.word	0x00001320


	//   ....[13]....
        /*01a4*/ 	.word	0x00001350


	//   ....[14]....
        /*01a8*/ 	.word	0x000013b0


	//   ....[15]....
        /*01ac*/ 	.word	0x000013e0


	//   ....[16]....
        /*01b0*/ 	.word	0x00001440


	//   ....[17]....
        /*01b4*/ 	.word	0x00001480


	//   ....[18]....
        /*01b8*/ 	.word	0x000014f0


	//   ....[19]....
        /*01bc*/ 	.word	0x00001530


	//   ....[20]....
        /*01c0*/ 	.word	0x00002960


	//   ....[21]....
        /*01c4*/ 	.word	0x00002970


	//   ....[22]....
        /*01c8*/ 	.word	0x00002a00


	//   ....[23]....
        /*01cc*/ 	.word	0x00002a30


	//   ....[24]....
        /*01d0*/ 	.word	0x00002aa0


	//   ....[25]....
        /*01d4*/ 	.word	0x00002ac0


	//   ....[26]....
        /*01d8*/ 	.word	0x00002b20


	//   ....[27]....
        /*01dc*/ 	.word	0x00002b30


	//   ....[28]....
        /*01e0*/ 	.word	0x00002b80


	//   ....[29]....
        /*01e4*/ 	.word	0x00002b90


	//   ....[30]....
        /*01e8*/ 	.word	0x00003a20


	//   ....[31]....
        /*01ec*/ 	.word	0x00003a30


	//   ....[32]....
        /*01f0*/ 	.word	0x00003ac0


	//   ....[33]....
        /*01f4*/ 	.word	0x00003b00


	//   ....[34]....
        /*01f8*/ 	.word	0x00003b80


	//   ....[35]....
        /*01fc*/ 	.word	0x00003bc0


	//   ....[36]....
        /*0200*/ 	.word	0x00003c20


	//   ....[37]....
        /*0204*/ 	.word	0x00003c50


	//   ....[38]....
        /*0208*/ 	.word	0x00003ca0


	//   ....[39]....
        /*020c*/ 	.word	0x00003cd0


	//   ....[40]....
        /*0210*/ 	.word	0x00003fb0


	//   ....[41]....
        /*0214*/ 	.word	0x00003fc0


	//   ....[42]....
        /*0218*/ 	.word	0x00004050


	//   ....[43]....
        /*021c*/ 	.word	0x00004080


	//   ....[44]....
        /*0220*/ 	.word	0x000040d0


	//   ....[45]....
        /*0224*/ 	.word	0x00004100


	//   ....[46]....
        /*0228*/ 	.word	0x00004170


	//   ....[47]....
        /*022c*/ 	.word	0x000041b0


	//   ....[48]....
        /*0230*/ 	.word	0x00004220


	//   ....[49]....
        /*0234*/ 	.word	0x00004250


	//   ....[50]....
        /*0238*/ 	.word	0x00005700


	//   ....[51]....
        /*023c*/ 	.word	0x00005710


	//   ....[52]....
        /*0240*/ 	.word	0x000057a0


	//   ....[53]....
        /*0244*/ 	.word	0x000057e0


	//   ....[54]....
        /*0248*/ 	.word	0x00005860


	//   ....[55]....
        /*024c*/ 	.word	0x000058a0


	//   ....[56]....
        /*0250*/ 	.word	0x00005900


	//   ....[57]....
        /*0254*/ 	.word	0x00005930


	//   ....[58]....
        /*0258*/ 	.word	0x00005980


	//   ....[59]....
        /*025c*/ 	.word	0x000059b0


	//----- nvinfo : EIATTR_VRC_CTA_INIT_COUNT
	.align		4
.L_205:
        /*0260*/ 	.byte	0x02, 0x4a
	.zero		1
	.zero		1


	//----- nvinfo : EIATTR_EXIT_INSTR_OFFSETS
	.align		4
        /*0264*/ 	.byte	0x04, 0x1c
        /*0266*/ 	.short	(.L_207 - .L_206)


	//   ....[0]....
.L_206:
        /*0268*/ 	.word	0x00000080


	//   ....[1]....
        /*026c*/ 	.word	0x000000c0


	//   ....[2]....
        /*0270*/ 	.word	0x00005c20


	//   ....[3]....
        /*0274*/ 	.word	0x00005ca0


	//----- nvinfo : EIATTR_MAX_THREADS
	.align		4
.L_207:
        /*0278*/ 	.byte	0x04, 0x05
        /*027a*/ 	.short	(.L_209 - .L_208)
.L_208:
        /*027c*/ 	.word	0x00000100
        /*0280*/ 	.word	0x00000001
        /*0284*/ 	.word	0x00000001


	//----- nvinfo : EIATTR_CRS_STACK_SIZE
	.align		4
.L_209:
        /*0288*/ 	.byte	0x04, 0x1e
        /*028a*/ 	.short	(.L_211 - .L_210)
.L_210:
        /*028c*/ 	.word	0x00000000


	//----- nvinfo : EIATTR_CBANK_PARAM_SIZE
	.align		4
.L_211:
        /*0290*/ 	.byte	0x03, 0x19
        /*0292*/ 	.short	0x0021


	//----- nvinfo : EIATTR_PARAM_CBANK
	.align		4
        /*0294*/ 	.byte	0x04, 0x0a
        /*0296*/ 	.short	(.L_213 - .L_212)
	.align		4
.L_212:
        /*0298*/ 	.word	index@(.nv.constant0._ZN3cub18CUB_300001_SM_10006detail6reduce28DeviceReduceSingleTileKernelINS2_10policy_hubIdjN4cuda3__47maximumIdEEE10Policy1000EPdSB_iS8_ddNS5_3std3__410__identityEEEvT0_T1_T2_T3_T4_T6_)
        /*029c*/ 	.short	0x0380
        /*029e*/ 	.short	0x0021


	//----- nvinfo : EIATTR_SW_WAR
	.align		4
.L_213:
        /*02a0*/ 	.byte	0x04, 0x36
        /*02a2*/ 	.short	(.L_215 - .L_214)
.L_214:
        /*02a4*/ 	.word	0x00000008
.L_215:


//--------------------- .nv.info._ZN3cub18CUB_300001_SM_10006detail6reduce18DeviceReduceKernelINS2_10policy_hubIdjN4cuda3__47maximumIdEEE10Policy1000EN6thrust24THRUST_300001_SM_1000_NS6detail15normal_iteratorINSC_10device_ptrIdEEEEjS8_dNS5_3std3__410__identityEEEvT0_PT3_T1_NS0_13GridEvenShareISO_EET2_T4_ --------------------------
	.section	.nv.info._ZN3cub18CUB_300001_SM_10006detail6reduce18DeviceReduceKernelINS2_10policy_hubIdjN4cuda3__47maximumIdEEE10Policy1000EN6thrust24THRUST_300001_SM_1000_NS6detail15normal_iteratorINSC_10device_ptrIdEEEEjS8_dNS5_3std3__410__identityEEEvT0_PT3_T1_NS0_13GridEvenShareISO_EET2_T4_,"",@"SHT_CUDA_INFO"
	.sectionflags	@""
	.align	4


	//----- nvinfo : EIATTR_CUDA_API_VERSION
	.align		4
        /*0000*/ 	.byte	0x04, 0x37
        /*0002*/ 	.short	(.L_217 - .L_216)
.L_216:
        /*0004*/ 	.word	0x00000082


	//----- nvinfo : EIATTR_KPARAM_INFO
	.align		4
.L_217:
        /*0008*/ 	.byte	0x04, 0x17
        /*000a*/ 	.short	(.L_219 - .L_218)
.L_218:
        /*000c*/ 	.word	0x00000000
        /*0010*/ 	.short	0x0005
        /*0012*/ 	.short	0x003d
        /*0014*/ 	.byte	0x00, 0xf0, 0x05, 0x00


	//----- nvinfo : EIATTR_KPARAM_INFO
	.align		4
.L_219:
        /*0018*/ 	.byte	0x04, 0x17
        /*001a*/ 	.short	(.L_221 - .L_220)
.L_220:
        /*001c*/ 	.word	0x00000000
        /*0020*/ 	.short	0x0004
        /*0022*/ 	.short	0x003c
        /*0024*/ 	.byte	0x00, 0xf0, 0x05, 0x00


	//----- nvinfo : EIATTR_KPARAM_INFO
	.align		4
.L_221:
        /*0028*/ 	.byte	0x04, 0x17
        /*002a*/ 	.short	(.L_223 - .L_222)
.L_222:
        /*002c*/ 	.word	0x00000000
        /*0030*/ 	.short	0x0003
        /*0032*/ 	.short	0x0014
        /*0034*/ 	.byte	0x00, 0xf0, 0xa1, 0x00


	//----- nvinfo : EIATTR_KPARAM_INFO
	.align		4
.L_223:
        /*0038*/ 	.byte	0x04, 0x17
        /*003a*/ 	.short	(.L_225 - .L_224)
.L_224:
        /*003c*/ 	.word	0x00000000
        /*0040*/ 	.short	0x0002
        /*0042*/ 	.short	0x0010
        /*0044*/ 	.byte	0x00, 0xf0, 0x11, 0x00


	//----- nvinfo : EIATTR_KPARAM_INFO
	.align		4
.L_225:
        /*0048*/ 	.byte	0x04, 0x17
        /*004a*/ 	.short	(.L_227 - .L_226)
.L_226:
        /*004c*/ 	.word	0x00000000
        /*0050*/ 	.short	0x0001
        /*0052*/ 	.short	0x0008
        /*0054*/ 	.byte	0x00, 0xf5, 0x21, 0x00


	//----- nvinfo : EIATTR_KPARAM_INFO
	.align		4
.L_227:
        /*0058*/ 	.byte	0x04, 0x17
        /*005a*/ 	.short	(.L_229 - .L_228)
.L_228:
        /*005c*/ 	.word	0x00000000
        /*0060*/ 	.short	0x0000
        /*0062*/ 	.short	0x0000
        /*0064*/ 	.byte	0x00, 0xf0, 0x21, 0x00


	//----- nvinfo : EIATTR_SPARSE_MMA_MASK
	.align		4
.L_229:
        /*0068*/ 	.byte	0x03, 0x50
        /*006a*/ 	.short	0x0000


	//----- nvinfo : EIATTR_MAXREG_COUNT
	.align		4
        /*006c*/ 	.byte	0x03, 0x1b
        /*006e*/ 	.short	0x00ff


	//----- nvinfo : EIATTR_NUM_BARRIERS
	.align		4
        /*0070*/ 	.byte	0x02, 0x4c
        /*0072*/ 	.byte	0x01
	.zero		1


	//----- nvinfo : EIATTR_MERCURY_ISA_VERSION
	.align		4
        /*0074*/ 	.byte	0x03, 0x5f
        /*0076*/ 	.short	0x0101


	//----- nvinfo : EIATTR_COOP_GROUP_MASK_REGIDS
	.align		4
        /*0078*/ 	.byte	0x04, 0x29
        /*007a*/ 	.short	(.L_231 - .L_230)


	//   ....[0]....
.L_230:
        /*007c*/ 	.word	0xffffffff


	//   ....[1]....
        /*0080*/ 	.word	0xffffffff


	//   ....[2]....
        /*0084*/ 	.word	0xffffffff


	//   ....[3]....
        /*0088*/ 	.word	0xffffffff


	//   ....[4]....
        /*008c*/ 	.word	0xffffffff


	//   ....[5]....
        /*0090*/ 	.word	0xffffffff


	//   ....[6]....
        /*0094*/ 	.word	0xffffffff


	//   ....[7]....
        /*0098*/ 	.word	0xffffffff


	//   ....[8]....
        /*009c*/ 	.word	0xffffffff


	//   ....[9]....
        /*00a0*/ 	.word	0xffffffff


	//   ....[10]....
        /*00a4*/ 	.word	0xffffffff


	//   ....[11]....
        /*00a8*/ 	.word	0xffffffff


	//   ....[12]....
        /*00ac*/ 	.word	0xffffffff


	//   ....[13]....
        /*00b0*/ 	.word	0xffffffff


	//   ....[14]....
        /*00b4*/ 	.word	0xffffffff


	//   ....[15]....
        /*00b8*/ 	.word	0xffffffff


	//   ....[16]....
        /*00bc*/ 	.word	0xffffffff


	//   ....[17]....
        /*00c0*/ 	.word	0xffffffff


	//   ....[18]....
        /*00c4*/ 	.word	0xffffffff


	//   ....[19]....
        /*00c8*/ 	.word	0xffffffff


	//   ....[20]....
        /*00cc*/ 	.word	0xffffffff


	//   ....[21]....
        /*00d0*/ 	.word	0xffffffff


	//   ....[22]....
        /*00d4*/ 	.word	0xffffffff


	//   ....[23]....
        /*00d8*/ 	.word	0xffffffff


	//   ....[24]....
        /*00dc*/ 	.word	0xffffffff


	//   ....[25]....
        /*00e0*/ 	.word	0xffffffff


	//   ....[26]....
        /*00e4*/ 	.word	0xffffffff


	//   ....[27]....
        /*00e8*/ 	.word	0xffffffff


	//   ....[28]....
        /*00ec*/ 	.word	0xffffffff


	//   ....[29]....
        /*00f0*/ 	.word	0xffffffff


	//----- nvinfo : EIATTR_COOP_GROUP_INSTR_OFFSETS
	.align		4
.L_231:
        /*00f4*/ 	.byte	0x04, 0x28
        /*00f6*/ 	.short	(.L_233 - .L_232)


	//   ....[0]....
.L_232:
        /*00f8*/ 	.word	0x00000fa0


	//   ....[1]....
        /*00fc*/ 	.word	0x00000fb0


	//   ....[2]....
        /*0100*/ 	.word	0x00001040


	//   ....[3]....
        /*0104*/ 	.word	0x00001070


	//   ....[4]....
        /*0108*/ 	.word	0x000010e0


	//   ....[5]....
        /*010c*/ 	.word	0x00001100


	//   ....[6]....
        /*0110*/ 	.word	0x00001160


	//   ....[7]....
        /*0114*/ 	.word	0x00001170


	//   ....[8]....
        /*0118*/ 	.word	0x000011c0


	//   ....[9]....
        /*011c*/ 	.word	0x000011d0


	//   ....[10]....
        /*0120*/ 	.word	0x000014b0


	//   ....[11]....
        /*0124*/ 	.word	0x000014c0


	//   ....[12]....
        /*0128*/ 	.word	0x00001550


	//   ....[13]....
        /*012c*/ 	.word	0x00001570


	//   ....[14]....
        /*0130*/ 	.word	0x000015d0


	//   ....[15]....
        /*0134*/ 	.word	0x000015f0


	//   ....[16]....
        /*0138*/ 	.word	0x00001650


	//   ....[17]....
        /*013c*/ 	.word	0x00001690


	//   ....[18]....
        /*0140*/ 	.word	0x00001700


	//   ....[19]....
        /*0144*/ 	.word	0x00001720


	//   ....[20]....
        /*0148*/ 	.word	0x00002f70


	//   ....[21]....
        /*014c*/ 	.word	0x00002f80


	//   ....[22]....
        /*0150*/ 	.word	0x00003010


	//   ....[23]....
        /*0154*/ 	.word	0x00003040


	//   ....[24]....
        /*0158*/ 	.word	0x000030b0


	//   ....[25]....
        /*015c*/ 	.word	0x000030d0


	//   ....[26]....
        /*0160*/ 	.word	0x00003130


	//   ....[27]....
        /*0164*/ 	.word	0x00003140


	//   ....[28]....
        /*0168*/ 	.word	0x00003190


	//   ....[29]....
        /*016c*/ 	.word	0x000031a0


	//----- nvinfo : EIATTR_VRC_CTA_INIT_COUNT
	.align		4
.L_233:
        /*0170*/ 	.byte	0x02, 0x4a
	.zero		1
	.zero		1


	//----- nvinfo : EIATTR_EXIT_INSTR_OFFSETS
	.align		4
        /*0174*/ 	.byte	0x04, 0x1c
        /*0176*/ 	.short	(.L_235 - .L_234)


	//   ....[0]....
.L_234:
        /*0178*/ 	.word	0x00003430


	//   ....[1]....
        /*017c*/ 	.word	0x00003490


	//----- nvinfo : EIATTR_MAX_THREADS
	.align		4
.L_235:
        /*0180*/ 	.byte	0x04, 0x05
        /*0182*/ 	.short	(.L_237 - .L_236)
.L_236:
        /*0184*/ 	.word	0x00000100
        /*0188*/ 	.word	0x00000001
        /*018c*/ 	.word	0x00000001


	//----- nvinfo : EIATTR_CRS_STACK_SIZE
	.align		4
.L_237:
        /*0190*/ 	.byte	0x04, 0x1e
        /*0192*/ 	.short	(.L_239 - .L_238)
.L_238:
        /*0194*/ 	.word	0x00000000


	//----- nvinfo : EIATTR_CBANK_PARAM_SIZE
	.align		4
.L_239:
        /*0198*/ 	.byte	0x03, 0x19
        /*019a*/ 	.short	0x003e


	//----- nvinfo : EIATTR_PARAM_CBANK
	.align		4
        /*019c*/ 	.byte	0x04, 0x0a
        /*019e*/ 	.short	(.L_241 - .L_240)
	.align		4
.L_240:
        /*01a0*/ 	.word	index@(.nv.constant0._ZN3cub18CUB_300001_SM_10006detail6reduce18DeviceReduceKernelINS2_10policy_hubIdjN4cuda3__47maximumIdEEE10Policy1000EN6thrust24THRUST_300001_SM_1000_NS6detail15normal_iteratorINSC_10device_ptrIdEEEEjS8_dNS5_3std3__410__identityEEEvT0_PT3_T1_NS0_13GridEvenShareISO_EET2_T4_)
        /*01a4*/ 	.short	0x0380
        /*01a6*/ 	.short	0x003e


	//----- nvinfo : EIATTR_SW_WAR
	.align		4
.L_241:
        /*01a8*/ 	.byte	0x04, 0x36
        /*01aa*/ 	.short	(.L_243 - .L_242)
.L_242:
        /*01ac*/ 	.word	0x00000008
.L_243:


//--------------------- .nv.info._ZN3cub18CUB_300001_SM_10006detail6reduce28DeviceReduceSingleTileKernelINS2_10policy_hubIdjN4cuda3__47maximumIdEEE10Policy1000EN6thrust24THRUST_300001_SM_1000_NS6detail15normal_iteratorINSC_10device_ptrIdEEEEPdjS8_ddNS5_3std3__410__identityEEEvT0_T1_T2_T3_T4_T6_ --------------------------
	.section	.nv.info._ZN3cub18CUB_300001_SM_10006detail6reduce28DeviceReduceSingleTileKernelINS2_10policy_hubIdjN4cuda3__47maximumIdEEE10Policy1000EN6thrust24THRUST_300001_SM_1000_NS6detail15normal_iteratorINSC_10device_ptrIdEEEEPdjS8_ddNS5_3std3__410__identityEEEvT0_T1_T2_T3_T4_T6_,"",@"SHT_CUDA_INFO"
	.sectionflags	@""
	.align	4


	//----- nvinfo : EIATTR_CUDA_API_VERSION
	.align		4
        /*0000*/ 	.byte	0x04, 0x37
        /*0002*/ 	.short	(.L_245 - .L_244)
.L_244:
        /*0004*/ 	.word	0x00000082


	//----- nvinfo : EIATTR_KPARAM_INFO
	.align		4
.L_245:
        /*0008*/ 	.byte	0x04, 0x17
        /*000a*/ 	.short	(.L_247 - .L_246)
.L_246:
        /*000c*/ 	.word	0x00000000
        /*0010*/ 	.short	0x0005
        /*0012*/ 	.short	0x0020
        /*0014*/ 	.byte	0x00, 0xf0, 0x05, 0x00


	//----- nvinfo : EIATTR_KPARAM_INFO
	.align		4
.L_247:
        /*0018*/ 	.byte	0x04, 0x17
        /*001a*/ 	.short	(.L_249 - .L_248)
.L_248:
        /*001c*/ 	.word	0x00000000
        /*0020*/ 	.short	0x0004
        /*0022*/ 	.short	0x0018
        /*0024*/ 	.byte	0x00, 0xf0, 0x21, 0x00


	//----- nvinfo : EIATTR_KPARAM_INFO
	.align		4
.L_249:
        /*0028*/ 	.byte	0x04, 0x17
        /*002a*/ 	.short	(.L_251 - .L_250)
.L_250:
        /*002c*/ 	.word	0x00000000
        /*0030*/ 	.short	0x0003
        /*0032*/ 	.short	0x0014
        /*0034*/ 	.byte	0x00, 0xf0, 0x05, 0x00


	//----- nvinfo : EIATTR_KPARAM_INFO
	.align		4
.L_251:
        /*0038*/ 	.byte	0x04, 0x17
        /*003a*/ 	.short	(.L_253 - .L_252)
.L_252:
        /*003c*/ 	.word	0x00000000
        /*0040*/ 	.short	0x0002
        /*0042*/ 	.short	0x0010
        /*0044*/ 	.byte	0x00, 0xf0, 0x11, 0x00


	//----- nvinfo : EIATTR_KPARAM_INFO
	.align		4
.L_253:
        /*0048*/ 	.byte	0x04, 0x17
        /*004a*/ 	.short	(.L_255 - .L_254)
.L_254:
        /*004c*/ 	.word	0x00000000
        /*0050*/ 	.short	0x0001
        /*0052*/ 	.short	0x0008
        /*0054*/ 	.byte	0x00, 0xf5, 0x21, 0x00


	//----- nvinfo : EIATTR_KPARAM_INFO
	.align		4
.L_255:
        /*0058*/ 	.byte	0x04, 0x17
        /*005a*/ 	.short	(.L_257 - .L_256)
.L_256:
        /*005c*/ 	.word	0x00000000
        /*0060*/ 	.short	0x0000
        /*0062*/ 	.short	0x0000
        /*0064*/ 	.byte	0x00, 0xf0, 0x21, 0x00


	//----- nvinfo : EIATTR_SPARSE_MMA_MASK
	.align		4
.L_257:
        /*0068*/ 	.byte	0x03, 0x50
        /*006a*/ 	.short	0x0000


	//----- nvinfo : EIATTR_MAXREG_COUNT
	.align		4
        /*006c*/ 	.byte	0x03, 0x1b
        /*006e*/ 	.short	0x00ff


	//----- nvinfo : EIATTR_NUM_BARRIERS
	.align		4
        /*0070*/ 	.byte	0x02, 0x4c
        /*0072*/ 	.byte	0x01
	.zero		1


	//----- nvinfo : EIATTR_MERCURY_ISA_VERSION
	.align		4
        /*0074*/ 	.byte	0x03, 0x5f
        /*0076*/ 	.short	0x0101


	//----- nvinfo : EIATTR_COOP_GROUP_MASK_REGIDS
	.align		4
        /*0078*/ 	.byte	0x04, 0x29
        /*007a*/ 	.short	(.L_259 - .L_258)


	//   ....[0]....
.L_258:
        /*007c*/ 	.word	0xffffffff


	//   ....[1]....
        /*0080*/ 	.word	0xffffffff


	//   ....[2]....
        /*0084*/ 	.word	0xffffffff


	//   ....[3]....
        /*0088*/ 	.word	0xffffffff


	//   ....[4]....
        /*008c*/ 	.word	0xffffffff


	//   ....[5]....
        /*0090*/ 	.word	0xffffffff


	//   ....[6]....
        /*0094*/ 	.word	0xffffffff


	//   ....[7]....
        /*0098*/ 	.word	0xffffffff


	//   ....[8]....
        /*009c*/ 	.word	0xffffffff


	//   ....[9]....
        /*00a0*/ 	.word	0xffffffff


	//   ....[10]....
        /*00a4*/ 	.word	0xffffffff


	//   ....[11]....
        /*00a8*/ 	.word	0xffffffff


	//   ....[12]....
        /*00ac*/ 	.word	0xffffffff


	//   ....[13]....
        /*00b0*/ 	.word	0xffffffff


	//   ....[14]....
        /*00b4*/ 	.word	0xffffffff


	//   ....[15]....
        /*00b8*/ 	.word	0xffffffff


	//   ....[16]....
        /*00bc*/ 	.word	0xffffffff


	//   ....[17]....
        /*00c0*/ 	.word	0xffffffff


	//   ....[18]....
        /*00c4*/ 	.word	0xffffffff


	//   ....[19]....
        /*00c8*/ 	.word	0xffffffff


	//   ....[20]....
        /*00cc*/ 	.word	0xffffffff


	//   ....[21]....
        /*00d0*/ 	.word	0xffffffff


	//   ....[22]....
        /*00d4*/ 	.word	0xffffffff


	//   ....[23]....
        /*00d8*/ 	.word	0xffffffff


	//   ....[24]....
        /*00dc*/ 	.word	0xffffffff


	//   ....[25]....
        /*00e0*/ 	.word	0xffffffff


	//   ....[26]....
        /*00e4*/ 	.word	0xffffffff


	//   ....[27]....
        /*00e8*/ 	.word	0xffffffff


	//   ....[28]....
        /*00ec*/ 	.word	0xffffffff


	//   ....[29]....
        /*00f0*/ 	.word	0xffffffff


	//----- nvinfo : EIATTR_COOP_GROUP_INSTR_OFFSETS
	.align		4
.L_259:
        /*00f4*/ 	.byte	0x04, 0x28
        /*00f6*/ 	.short	(.L_261 - .L_260)


	//   ....[0]....
.L_260:
        /*00f8*/ 	.word	0x00000cc0


	//   ....[1]....
        /*00fc*/ 	.word	0x00000cd0


	//   ....[2]....
        /*0100*/ 	.word	0x00000d60


	//   ....[3]....
        /*0104*/ 	.word	0x00000da0


	//   ....[4]....
        /*0108*/ 	.word	0x00000e20


	//   ....[5]....
        /*010c*/ 	.word	0x00000e60


	//   ....[6]....
        /*0110*/ 	.word	0x00000ec0


	//   ....[7]....
        /*0114*/ 	.word	0x00000ef0


	//   ....[8]....
        /*0118*/ 	.word	0x00000f40


	//   ....[9]....
        /*011c*/ 	.word	0x00000f70


	//   ....[10]....
        /*0120*/ 	.word	0x00001250


	//   ....[11]....
        /*0124*/ 	.word	0x00001260


	//   ....[12]....
        /*0128*/ 	.word	0x000012f0


	//   ....[13]....
        /*012c*/ 	.word	0x00001310


	//   ....[14]....
        /*0130*/ 	.word	0x00001360


	//   ....[15]....
        /*0134*/ 	.word	0x00001380


	//   ....[16]....
        /*0138*/ 	.word	0x000013d0


	//   ....[17]....
        /*013c*/ 	.word	0x00001400


	//   ....[18]....
        /*0140*/ 	.word	0x00001470


	//   ....[19]....
        /*0144*/ 	.word	0x00001490


	//   ....[20]....
        /*0148*/ 	.word	0x00002b60


	//   ....[21]....
        /*014c*/ 	.word	0x00002b70


	//   ....[22]....
        /*0150*/ 	.word	0x00002c00


	//   ....[23]....
        /*0154*/ 	.word	0x00002c30


	//   ....[24]....
        /*0158*/ 	.word	0x00002ca0


	//   ....[25]....
        /*015c*/ 	.word	0x00002cc0


	//   ....[26]....
        /*0160*/ 	.word	0x00002d20


	//   ....[27]....
        /*0164*/ 	.word	0x00002d30


	//   ....[28]....
        /*0168*/ 	.word	0x00002d80


	//   ....[29]....
        /*016c*/ 	.word	0x00002d90


	//----- nvinfo : EIATTR_VRC_CTA_INIT_COUNT
	.align		4
.L_261:
        /*0170*/ 	.byte	0x02, 0x4a
	.zero		1
	.zero		1


	//----- nvinfo : EIATTR_EXIT_INSTR_OFFSETS
	.align		4
        /*0174*/ 	.byte	0x04, 0x1c
        /*0176*/ 	.short	(.L_263 - .L_262)


	//   ....[0]....
.L_262:
        /*0178*/ 	.word	0x00000080


	//   ....[1]....
        /*017c*/ 	.word	0x000000c0


	//   ....[2]....
        /*0180*/ 	.word	0x00003000


	//   ....[3]....
        /*0184*/ 	.word	0x00003080


	//----- nvinfo : EIATTR_MAX_THREADS
	.align		4
.L_263:
        /*0188*/ 	.byte	0x04, 0x05
        /*018a*/ 	.short	(.L_265 - .L_264)
.L_264:
        /*018c*/ 	.word	0x00000100
        /*0190*/ 	.word	0x00000001
        /*0194*/ 	.word	0x00000001


	//----- nvinfo : EIATTR_CRS_STACK_SIZE
	.align		4
.L_265:
        /*0198*/ 	.byte	0x04, 0x1e
        /*019a*/ 	.short	(.L_267 - .L_266)
.L_266:
        /*019c*/ 	.word	0x00000000


	//----- nvinfo : EIATTR_CBANK_PARAM_SIZE
	.align		4
.L_267:
        /*01a0*/ 	.byte	0x03, 0x19
        /*01a2*/ 	.short	0x0021


	//----- nvinfo : EIATTR_PARAM_CBANK
	.align		4
        /*01a4*/ 	.byte	0x04, 0x0a
        /*01a6*/ 	.short	(.L_269 - .L_268)
	.align		4
.L_268:
        /*01a8*/ 	.word	index@(.nv.constant0._ZN3cub18CUB_300001_SM_10006detail6reduce28DeviceReduceSingleTileKernelINS2_10policy_hubIdjN4cuda3__47maximumIdEEE10Policy1000EN6thrust24THRUST_300001_SM_1000_NS6detail15normal_iteratorINSC_10device_ptrIdEEEEPdjS8_ddNS5_3std3__410__identityEEEvT0_T1_T2_T3_T4_T6_)
        /*01ac*/ 	.short	0x0380
        /*01ae*/ 	.short	0x0021


	//----- nvinfo : EIATTR_SW_WAR
	.align		4
.L_269:
        /*01b0*/ 	.byte	0x04, 0x36
        /*01b2*/ 	.short	(.L_271 - .L_270)
.L_270:
        /*01b4*/ 	.word	0x00000008
.L_271:


//--------------------- .nv.info._ZN3cub18CUB_300001_SM_10006detail8for_each13static_kernelINS2_12policy_hub_t12policy_500_tEmN6thrust24THRUST_300001_SM_1000_NS8cuda_cub20__uninitialized_fill7functorINS7_10device_ptrIdEEdEEEEvT0_T1_ --------------------------
	.section	.nv.info._ZN3cub18CUB_300001_SM_10006detail8for_each13static_kernelINS2_12policy_hub_t12policy_500_tEmN6thrust24THRUST_300001_SM_1000_NS8cuda_cub20__uninitialized_fill7functorINS7_10device_ptrIdEEdEEEEvT0_T1_,"",@"SHT_CUDA_INFO"
	.sectionflags	@""
	.align	4


	//----- nvinfo : EIATTR_CUDA_API_VERSION
	.align		4
        /*0000*/ 	.byte	0x04, 0x37
        /*0002*/ 	.short	(.L_273 - .L_272)
.L_272:
        /*0004*/ 	.word	0x00000082


	//----- nvinfo : EIATTR_KPARAM_INFO
	.align		4
.L_273:
        /*0008*/ 	.byte	0x04, 0x17
        /*000a*/ 	.short	(.L_275 - .L_274)
.L_274:
        /*000c*/ 	.word	0x00000000
        /*0010*/ 	.short	0x0001
        /*0012*/ 	.short	0x0008
        /*0014*/ 	.byte	0x00, 0xf0, 0x41, 0x00


	//----- nvinfo : EIATTR_KPARAM_INFO
	.align		4
.L_275:
        /*0018*/ 	.byte	0x04, 0x17
        /*001a*/ 	.short	(.L_277 - .L_276)
.L_276:
        /*001c*/ 	.word	0x00000000
        /*0020*/ 	.short	0x0000
        /*0022*/ 	.short	0x0000
        /*0024*/ 	.byte	0x00, 0xf0, 0x21, 0x00


	//----- nvinfo : EIATTR_SPARSE_MMA_MASK
	.align		4
.L_277:
        /*0028*/ 	.byte	0x03, 0x50
        /*002a*/ 	.short	0x0000


	//----- nvinfo : EIATTR_MAXREG_COUNT
	.align		4
        /*002c*/ 	.byte	0x03, 0x1b
        /*002e*/ 	.short	0x00ff


	//----- nvinfo : EIATTR_MERCURY_ISA_VERSION
	.align		4
        /*0030*/ 	.byte	0x03, 0x5f
        /*0032*/ 	.short	0x0101


	//----- nvinfo : EIATTR_VRC_CTA_INIT_COUNT
	.align		4
        /*0034*/ 	.byte	0x02, 0x4a
	.zero		1
	.zero		1


	//----- nvinfo : EIATTR_EXIT_INSTR_OFFSETS
	.align		4
        /*0038*/ 	.byte	0x04, 0x1c
        /*003a*/ 	.short	(.L_279 - .L_278)


	//   ....[0]....
.L_278:
        /*003c*/ 	.word	0x00000130


	//   ....[1]....
        /*0040*/ 	.word	0x00000230


	//   ....[2]....
        /*0044*/ 	.word	0x00000260


	//----- nvinfo : EIATTR_MAX_THREADS
	.align		4
.L_279:
        /*0048*/ 	.byte	0x04, 0x05
        /*004a*/ 	.short	(.L_281 - .L_280)
.L_280:
        /*004c*/ 	.word	0x00000100
        /*0050*/ 	.word	0x00000001
        /*0054*/ 	.word	0x00000001


	//----- nvinfo : EIATTR_CBANK_PARAM_SIZE
	.align		4
.L_281:
        /*0058*/ 	.byte	0x03, 0x19
        /*005a*/ 	.short	0x0018


	//----- nvinfo : EIATTR_PARAM_CBANK
	.align		4
        /*005c*/ 	.byte	0x04, 0x0a
        /*005e*/ 	.short	(.L_283 - .L_282)
	.align		4
.L_282:
        /*0060*/ 	.word	index@(.nv.constant0._ZN3cub18CUB_300001_SM_10006detail8for_each13static_kernelINS2_12policy_hub_t12policy_500_tEmN6thrust24THRUST_300001_SM_1000_NS8cuda_cub20__uninitialized_fill7functorINS7_10device_ptrIdEEdEEEEvT0_T1_)
        /*0064*/ 	.short	0x0380
        /*0066*/ 	.short	0x0018


	//----- nvinfo : EIATTR_SW_WAR
	.align		4
.L_283:
        /*0068*/ 	.byte	0x04, 0x36
        /*006a*/ 	.short	(.L_285 - .L_284)
.L_284:
        /*006c*/ 	.word	0x00000008
.L_285:


//--------------------- .nv.info._ZN3cub18CUB_300001_SM_10006detail11EmptyKernelIvEEvv --------------------------
	.section	.nv.info._ZN3cub18CUB_300001_SM_10006detail11EmptyKernelIvEEvv,"",@"SHT_CUDA_INFO"
	.sectionflags	@""
	.align	4


	//----- nvinfo : EIATTR_CUDA_API_VERSION
	.align		4
        /*0000*/ 	.byte	0x04, 0x37
        /*0002*/ 	.short	(.L_287 - .L_286)
.L_286:
        /*0004*/ 	.word	0x00000082


	//----- nvinfo : EIATTR_SPARSE_MMA_MASK
	.align		4
.L_287:
        /*0008*/ 	.byte	0x03, 0x50
        /*000a*/ 	.short	0x0000


	//----- nvinfo : EIATTR_MAXREG_COUNT
	.align		4
        /*000c*/ 	.byte	0x03, 0x1b
        /*000e*/ 	.short	0x00ff


	//----- nvinfo : EIATTR_MERCURY_ISA_VERSION
	.align		4
        /*0010*/ 	.byte	0x03, 0x5f
        /*0012*/ 	.short	0x0101


	//----- nvinfo : EIATTR_VRC_CTA_INIT_COUNT
	.align		4
        /*0014*/ 	.byte	0x02, 0x4a
	.zero		1
	.zero		1


	//----- nvinfo : EIATTR_EXIT_INSTR_OFFSETS
	.align		4
        /*0018*/ 	.byte	0x04, 0x1c
        /*001a*/ 	.short	(.L_289 - .L_288)


	//   ....[0]....
.L_288:
        /*001c*/ 	.word	0x00000010


	//----- nvinfo : EIATTR_SW_WAR
	.align		4
.L_289:
        /*0020*/ 	.byte	0x04, 0x36
        /*0022*/ 	.short	(.L_291 - .L_290)
.L_290:
        /*0024*/ 	.word	0x00000008
.L_291:


//--------------------- .nv.info._Z8functionPdS_c --------------------------
	.section	.nv.info._Z8functionPdS_c,"",@"SHT_CUDA_INFO"
	.sectionflags	@""
	.align	4


	//----- nvinfo : EIATTR_CUDA_API_VERSION
	.align		4
        /*0000*/ 	.byte	0x04, 0x37
        /*0002*/ 	.short	(.L_293 - .L_292)
.L_292:
        /*0004*/ 	.word	0x00000082


	//----- nvinfo : EIATTR_KPARAM_INFO
	.align		4
.L_293:
        /*0008*/ 	.byte	0x04, 0x17
        /*000a*/ 	.short	(.L_295 - .L_294)
.L_294:
        /*000c*/ 	.word	0x00000000
        /*0010*/ 	.short	0x0002
        /*0012*/ 	.short	0x0010
        /*0014*/ 	.byte	0x00, 0xf0, 0x05, 0x00


	//----- nvinfo : EIATTR_KPARAM_INFO
	.align		4
.L_295:
        /*0018*/ 	.byte	0x04, 0x17
        /*001a*/ 	.short	(.L_297 - .L_296)
.L_296:
        /*001c*/ 	.word	0x00000000
        /*0020*/ 	.short	0x0001
        /*0022*/ 	.short	0x0008
        /*0024*/ 	.byte	0x00, 0xf5, 0x21, 0x00


	//----- nvinfo : EIATTR_KPARAM_INFO
	.align		4
.L_297:
        /*0028*/ 	.byte	0x04, 0x17
        /*002a*/ 	.short	(.L_299 - .L_298)
.L_298:
        /*002c*/ 	.word	0x00000000
        /*0030*/ 	.short	0x0000
        /*0032*/ 	.short	0x0000
        /*0034*/ 	.byte	0x00, 0xf5, 0x21, 0x00


	//----- nvinfo : EIATTR_SPARSE_MMA_MASK
	.align		4
.L_299:
        /*0038*/ 	.byte	0x03, 0x50
        /*003a*/ 	.short	0x0000


	//----- nvinfo : EIATTR_MAXREG_COUNT
	.align		4
        /*003c*/ 	.byte	0x03, 0x1b
        /*003e*/ 	.short	0x00ff


	//----- nvinfo : EIATTR_NUM_BARRIERS
	.align		4
        /*0040*/ 	.byte	0x02, 0x4c
        /*0042*/ 	.byte	0x01
	.zero		1


	//----- nvinfo : EIATTR_MERCURY_ISA_VERSION
	.align		4
        /*0044*/ 	.byte	0x03, 0x5f
        /*0046*/ 	.short	0x0101


	//----- nvinfo : EIATTR_INT_WARP_WIDE_INSTR_OFFSETS
	.align		4
        /*0048*/ 	.byte	0x04, 0x31
        /*004a*/ 	.short	(.L_301 - .L_300)


	//   ....[0]....
.L_300:
        /*004c*/ 	.word	0x00000890


	//----- nvinfo : EIATTR_VRC_CTA_INIT_COUNT
	.align		4
.L_301:
        /*0050*/ 	.byte	0x02, 0x4a
	.zero		1
	.zero		1


	//----- nvinfo : EIATTR_EXIT_INSTR_OFFSETS
	.align		4
        /*0054*/ 	.byte	0x04, 0x1c
        /*0056*/ 	.short	(.L_303 - .L_302)


	//   ....[0]....
.L_302:
        /*0058*/ 	.word	0x00000820


	//   ....[1]....
        /*005c*/ 	.word	0x000008e0


	//----- nvinfo : EIATTR_CRS_STACK_SIZE
	.align		4
.L_303:
        /*0060*/ 	.byte	0x04, 0x1e
        /*0062*/ 	.short	(.L_305 - .L_304)
.L_304:
        /*0064*/ 	.word	0x00000000


	//----- nvinfo : EIATTR_CBANK_PARAM_SIZE
	.align		4
.L_305:
        /*0068*/ 	.byte	0x03, 0x19
        /*006a*/ 	.short	0x0011


	//----- nvinfo : EIATTR_PARAM_CBANK
	.align		4
        /*006c*/ 	.byte	0x04, 0x0a
        /*006e*/ 	.short	(.L_307 - .L_306)
	.align		4
.L_306:
        /*0070*/ 	.word	index@(.nv.constant0._Z8functionPdS_c)
        /*0074*/ 	.short	0x0380
        /*0076*/ 	.short	0x0011


	//----- nvinfo : EIATTR_SW_WAR
	.align		4
.L_307:
        /*0078*/ 	.byte	0x04, 0x36
        /*007a*/ 	.short	(.L_309 - .L_308)
.L_308:
        /*007c*/ 	.word	0x00000008
.L_309:


//--------------------- .nv.info._Z3setv          --------------------------
	.section	.nv.info._Z3setv,"",@"SHT_CUDA_INFO"
	.sectionflags	@""
	.align	4


	//----- nvinfo : EIATTR_CUDA_API_VERSION
	.align		4
        /*0000*/ 	.byte	0x04, 0x37
        /*0002*/ 	.short	(.L_311 - .L_310)
.L_310:
        /*0004*/ 	.word	0x00000082


	//----- nvinfo : EIATTR_SPARSE_MMA_MASK
	.align		4
.L_311:
        /*0008*/ 	.byte	0x03, 0x50
        /*000a*/ 	.short	0x0000


	//----- nvinfo : EIATTR_MAXREG_COUNT
	.align		4
        /*000c*/ 	.byte	0x03, 0x1b
        /*000e*/ 	.short	0x00ff


	//----- nvinfo : EIATTR_MERCURY_ISA_VERSION
	.align		4
        /*0010*/ 	.byte	0x03, 0x5f
        /*0012*/ 	.short	0x0101


	//----- nvinfo : EIATTR_VRC_CTA_INIT_COUNT
	.align		4
        /*0014*/ 	.byte	0x02, 0x4a
	.zero		1
	.zero		1


	//----- nvinfo : EIATTR_EXIT_INSTR_OFFSETS
	.align		4
        /*0018*/ 	.byte	0x04, 0x1c
        /*001a*/ 	.short	(.L_313 - .L_312)


	//   ....[0]....
.L_312:
        /*001c*/ 	.word	0x00000040


	//----- nvinfo : EIATTR_SW_WAR
	.align		4
.L_313:
        /*0020*/ 	.byte	0x04, 0x36
        /*0022*/ 	.short	(.L_315 - .L_314)
.L_314:
        /*0024*/ 	.word	0x00000008
.L_315:


//--------------------- .nv.callgraph             --------------------------
	.section	.nv.callgraph,"",@"SHT_CUDA_CALLGRAPH"
	.align	4
	.sectionentsize	8
	.align		4
        /*0000*/ 	.word	0x00000000
	.align		4
        /*0004*/ 	.word	0xffffffff
	.align		4
        /*0008*/ 	.word	0x00000000
	.align		4
        /*000c*/ 	.word	0xfffffffe
	.align		4
        /*0010*/ 	.word	0x00000000
	.align		4
        /*0014*/ 	.word	0xfffffffd
	.align		4
        /*0018*/ 	.word	0x00000000
	.align		4
        /*001c*/ 	.word	0xfffffffc


//--------------------- .nv.constant4             --------------------------
	.section	.nv.constant4,"a",@progbits
	.align	8
	.align		8
.nv.constant4:
        /*0000*/ 	.dword	dim_count
	.align		8
        /*0008*/ 	.dword	_ZN32_INTERNAL_b4712c61_4_k_cu_maxeps4cuda3std3__45__cpo5beginE
	.align		8
        /*0010*/ 	.dword	_ZN32_INTERNAL_b4712c61_4_k_cu_maxeps4cuda3std3__45__cpo3endE
	.align		8
        /*0018*/ 	.dword	_ZN32_INTERNAL_b4712c61_4_k_cu_maxeps4cuda3std3__45__cpo6cbeginE
	.align		8
        /*0020*/ 	.dword	_ZN32_INTERNAL_b4712c61_4_k_cu_maxeps4cuda3std3__45__cpo4cendE
	.align		8
        /*0028*/ 	.dword	_ZN32_INTERNAL_b4712c61_4_k_cu_maxeps4cuda3std3__45__cpo6rbeginE
	.align		8
        /*0030*/ 	.dword	_ZN32_INTERNAL_b4712c61_4_k_cu_maxeps4cuda3std3__45__cpo4rendE
	.align		8
        /*0038*/ 	.dword	_ZN32_INTERNAL_b4712c61_4_k_cu_maxeps4cuda3std3__45__cpo7crbeginE
	.align		8
        /*0040*/ 	.dword	_ZN32_INTERNAL_b4712c61_4_k_cu_maxeps4cuda3std3__45__cpo5crendE
	.align		8
        /*0048*/ 	.dword	_ZN32_INTERNAL_b4712c61_4_k_cu_maxeps4cuda3std3__434_GLOBAL__N__b4712c61_4_k_cu_maxeps6ignoreE
	.align		8
        /*0050*/ 	.dword	_ZN32_INTERNAL_b4712c61_4_k_cu_maxeps4cuda3std3__419piecewise_constructE
	.align		8
        /*0058*/ 	.dword	_ZN32_INTERNAL_b4712c61_4_k_cu_maxeps4cuda3std3__48in_placeE
	.align		8
        /*0060*/ 	.dword	_ZN32_INTERNAL_b4712c61_4_k_cu_maxeps4cuda3std3__420unreachable_sentinelE
	.align		8
        /*0068*/ 	.dword	_ZN32_INTERNAL_b4712c61_4_k_cu_maxeps4cuda3std3__47nulloptE
	.align		8
        /*0070*/ 	.dword	_ZN32_INTERNAL_b4712c61_4_k_cu_maxeps4cuda3std3__48unexpectE
	.align		8
        /*0078*/ 	.dword	_ZN32_INTERNAL_b4712c61_4_k_cu_maxeps4cuda3std6ranges3__45__cpo4swapE
	.align		8
        /*0080*/ 	.dword	_ZN32_INTERNAL_b4712c61_4_k_cu_maxeps4cuda3std6ranges3__45__cpo9iter_moveE
	.align		8
        /*0088*/ 	.dword	_ZN32_INTERNAL_b4712c61_4_k_cu_maxeps4cuda3std6ranges3__45__cpo5beginE
	.align		8
        /*0090*/ 	.dword	_ZN32_INTERNAL_b4712c61_4_k_cu_maxeps4cuda3std6ranges3__45__cpo3endE
	.align		8
        /*0098*/ 	.dword	_ZN32_INTERNAL_b4712c61_4_k_cu_maxeps4cuda3std6ranges3__45__cpo6cbeginE
	.align		8
        /*00a0*/ 	.dword	_ZN32_INTERNAL_b4712c61_4_k_cu_maxeps4cuda3std6ranges3__45__cpo4cendE
	.align		8
        /*00a8*/ 	.dword	_ZN32_INTERNAL_b4712c61_4_k_cu_maxeps4cuda3std6ranges3__45__cpo7advanceE
	.align		8
        /*00b0*/ 	.dword	_ZN32_INTERNAL_b4712c61_4_k_cu_maxeps4cuda3std6ranges3__45__cpo9iter_swapE
	.align		8
        /*00b8*/ 	.dword	_ZN32_INTERNAL_b4712c61_4_k_cu_maxeps4cuda3std6ranges3__45__cpo4nextE
	.align		8
        /*00c0*/ 	.dword	_ZN32_INTERNAL_b4712c61_4_k_cu_maxeps4cuda3std6ranges3__45__cpo4prevE
	.align		8
        /*00c8*/ 	.dword	_ZN32_INTERNAL_b4712c61_4_k_cu_maxeps4cuda3std6ranges3__45__cpo4dataE
	.align		8
        /*00d0*/ 	.dword	_ZN32_INTERNAL_b4712c61_4_k_cu_maxeps4cuda3std6ranges3__45__cpo5cdataE
	.align		8
        /*00d8*/ 	.dword	_ZN32_INTERNAL_b4712c61_4_k_cu_maxeps4cuda3std6ranges3__45__cpo4sizeE
	.align		8
        /*00e0*/ 	.dword	_ZN32_INTERNAL_b4712c61_4_k_cu_maxeps4cuda3std6ranges3__45__cpo5ssizeE
	.align		8
        /*00e8*/ 	.dword	_ZN32_INTERNAL_b4712c61_4_k_cu_maxeps4cuda3std6ranges3__45__cpo8distanceE
	.align		8
        /*00f0*/ 	.dword	_ZN32_INTERNAL_b4712c61_4_k_cu_maxeps6thrust24THRUST_300001_SM_1000_NS8cuda_cub3parE
	.align		8
        /*00f8*/ 	.dword	_ZN32_INTERNAL_b4712c61_4_k_cu_maxeps6thrust24THRUST_300001_SM_1000_NS8cuda_cub10par_nosyncE
	.align		8
        /*0100*/ 	.dword	_ZN32_INTERNAL_b4712c61_4_k_cu_maxeps6thrust24THRUST_300001_SM_1000_NS6system6detail10sequential3seqE
	.align		8
        /*0108*/ 	.dword	_ZN32_INTERNAL_b4712c61_4_k_cu_maxeps6thrust24THRUST_300001_SM_1000_NS12placeholders2_1E
	.align		8
        /*0110*/ 	.dword	_ZN32_INTERNAL_b4712c61_4_k_cu_maxeps6thrust24THRUST_300001_SM_1000_NS12placeholders2_2E
	.align		8
        /*0118*/ 	.dword	_ZN32_INTERNAL_b4712c61_4_k_cu_maxeps6thrust24THRUST_300001_SM_1000_NS12placeholders2_3E
	.align		8
        /*0120*/ 	.dword	_ZN32_INTERNAL_b4712c61_4_k_cu_maxeps6thrust24THRUST_300001_SM_1000_NS12placeholders2_4E
	.align		8
        /*0128*/ 	.dword	_ZN32_INTERNAL_b4712c61_4_k_cu_maxeps6thrust24THRUST_300001_SM_1000_NS12placeholders2_5E
	.align		8
        /*0130*/ 	.dword	_ZN32_INTERNAL_b4712c61_4_k_cu_maxeps6thrust24THRUST_300001_SM_1000_NS12placeholders2_6E
	.align		8
        /*0138*/ 	.dword	_ZN32_INTERNAL_b4712c61_4_k_cu_maxeps6thrust24THRUST_300001_SM_1000_NS12placeholders2_7E
	.align		8
        /*0140*/ 	.dword	_ZN32_INTERNAL_b4712c61_4_k_cu_maxeps6thrust24THRUST_300001_SM_1000_NS12placeholders2_8E
	.align		8
        /*0148*/ 	.dword	_ZN32_INTERNAL_b4712c61_4_k_cu_maxeps6thrust24THRUST_300001_SM_1000_NS12placeholders2_9E
	.align		8
        /*0150*/ 	.dword	_ZN32_INTERNAL_b4712c61_4_k_cu_maxeps6thrust24THRUST_300001_SM_1000_NS12placeholders3_10E
	.align		8
        /*0158*/ 	.dword	_ZN32_INTERNAL_b4712c61_4_k_cu_maxeps6thrust24THRUST_300001_SM_1000_NS3seqE


//--------------------- .text._ZN3cub18CUB_300001_SM_10006detail6reduce28DeviceReduceSingleTileKernelINS2_10policy_hubIdyN4cuda3__47maximumIdEEE10Policy1000EPdSB_iS8_ddNS5_3std3__410__identityEEEvT0_T1_T2_T3_T4_T6_ --------------------------
	.section	.text._ZN3cub18CUB_300001_SM_10006detail6reduce28DeviceReduceSingleTileKernelINS2_10policy_hubIdyN4cuda3__47maximumIdEEE10Policy1000EPdSB_iS8_ddNS5_3std3__410__identityEEEvT0_T1_T2_T3_T4_T6_,"ax",@progbits
	.align	128
        .global         _ZN3cub18CUB_300001_SM_10006detail6reduce28DeviceReduceSingleTileKernelINS2_10policy_hubIdyN4cuda3__47maximumIdEEE10Policy1000EPdSB_iS8_ddNS5_3std3__410__identityEEEvT0_T1_T2_T3_T4_T6_
        .type           _ZN3cub18CUB_300001_SM_10006detail6reduce28DeviceReduceSingleTileKernelINS2_10policy_hubIdyN4cuda3__47maximumIdEEE10Policy1000EPdSB_iS8_ddNS5_3std3__410__identityEEEvT0_T1_T2_T3_T4_T6_,@function
        .size           _ZN3cub18CUB_300001_SM_10006detail6reduce28DeviceReduceSingleTileKernelINS2_10policy_hubIdyN4cuda3__47maximumIdEEE10Policy1000EPdSB_iS8_ddNS5_3std3__410__identityEEEvT0_T1_T2_T3_T4_T6_,(.L_x_254 - _ZN3cub18CUB_300001_SM_10006detail6reduce28DeviceReduceSingleTileKernelINS2_10policy_hubIdyN4cuda3__47maximumIdEEE10Policy1000EPdSB_iS8_ddNS5_3std3__410__identityEEEvT0_T1_T2_T3_T4_T6_)
        .other          _ZN3cub18CUB_300001_SM_10006detail6reduce28DeviceReduceSingleTileKernelINS2_10policy_hubIdyN4cuda3__47maximumIdEEE10Policy1000EPdSB_iS8_ddNS5_3std3__410__identityEEEvT0_T1_T2_T3_T4_T6_,@"STO_CUDA_ENTRY STV_DEFAULT"
_ZN3cub18CUB_300001_SM_10006detail6reduce28DeviceReduceSingleTileKernelINS2_10policy_hubIdyN4cuda3__47maximumIdEEE10Policy1000EPdSB_iS8_ddNS5_3std3__410__identityEEEvT0_T1_T2_T3_T4_T6_:
.text._ZN3cub18CUB_300001_SM_10006detail6reduce28DeviceReduceSingleTileKernelINS2_10policy_hubIdyN4cuda3__47maximumIdEEE10Policy1000EPdSB_iS8_ddNS5_3std3__410__identityEEEvT0_T1_T2_T3_T4_T6_:
[----:B------:R-:W-:Y:S01]  /*0000*/  LDC R1, c[0x0][0x37c] ;  /* 0x0000df00ff017b82 */ /* 0x000fe20000000800 */
[----:B------:R-:W0:Y:S01]  /*0010*/  LDCU UR4, c[0x0][0x390] ;  /* 0x00007200ff0477ac */ /* 0x000e220008000800 */
[----:B------:R-:W1:Y:S01]  /*0020*/  LDCU.64 UR6, c[0x0][0x358] ;  /* 0x00006b00ff0677ac */ /* 0x000e620008000a00 */
[----:B0-----:R-:W-:-:S05]  /*0030*/  IMAD.U32 R4, RZ, RZ, UR4 ;  /* 0x00000004ff047e24 */ /* 0x001fca000f8e00ff */
[----:B------:R-:W-:-:S13]  /*0040*/  ISETP.NE.AND P0, PT, R4, RZ, PT ;  /* 0x000000ff0400720c */ /* 0x000fda0003f05270 */
[----:B-1----:R-:W-:Y:S05]  /*0050*/  @P0 BRA `(.L_x_0) ;  /* 0x00000000001c0947 */ /* 0x002fea0003800000 */
[----:B------:R-:W0:Y:S02]  /*0060*/  S2R R0, SR_TID.X ;  /* 0x0000000000007919 */ /* 0x000e240000002100 */
[----:B0-----:R-:W-:-:S13]  /*0070*/  ISETP.NE.AND P0, PT, R0, RZ, PT ;  /* 0x000000ff0000720c */ /* 0x001fda0003f05270 */
[----:B------:R-:W-:Y:S05]  /*0080*/  @P0 EXIT ;  /* 0x000000000000094d */ /* 0x000fea0003800000 */
[----:B------:R-:W0:Y:S08]  /*0090*/  LDC.64 R2, c[0x0][0x388] ;  /* 0x0000e200ff027b82 */ /* 0x000e300000000a00 */
[----:B------:R-:W0:Y:S02]  /*00a0*/  LDC.64 R4, c[0x0][0x398] ;  /* 0x0000e600ff047b82 */ /* 0x000e240000000a00 */
[----:B0-----:R-:W-:Y:S01]  /*00b0*/  STG.E.64 desc[UR6][R2.64], R4 ;  /* 0x0000000402007986 */ /* 0x001fe2000c101b06 */
[----:B------:R-:W-:Y:S05]  /*00c0*/  EXIT ;  /* 0x000000000000794d */ /* 0x000fea0003800000 */
.L_x_0:
[----:B------:R-:W0:Y:S01]  /*00d0*/  LDCU UR4, c[0x0][0x380] ;  /* 0x00007000ff0477ac */ /* 0x000e220008000800 */
[----:B------:R-:W-:Y:S01]  /*00e0*/  BSSY.RECONVERGENT B0, `(.L_x_1) ;  /* 0x00005b3000007945 */ /* 0x000fe20003800200 */
[----:B0-----:R-:W-:-:S09]  /*00f0*/  ULOP3.LUT UP0, URZ, UR4, 0x1f, URZ, 0xc0, !UPT ;  /* 0x0000001f04ff7892 */ /* 0x001fd2000f80c0ff */
[----:B------:R-:W-:Y:S05]  /*0100*/  BRA.U UP0, `(.L_x_2) ;  /* 0x0000002d003c7547 */ /* 0x000fea000b800000 */
[----:B------:R-:W-:-:S13]  /*0110*/  ISETP.GT.AND P0, PT, R4, 0x7ff, PT ;  /* 0x000007ff0400780c */ /* 0x000fda0003f04270 */
[----:B------:R-:W-:Y:S05]  /*0120*/  @P0 BRA `(.L_x_3) ;  /* 0x0000001400e80947 */ /* 0x000fea0003800000 */
[----:B------:R-:W0:Y:S01]  /*0130*/  S2R R3, SR_TID.X ;  /* 0x0000000000037919 */ /* 0x000e220000002100 */
[----:B------:R-:W-:Y:S01]  /*0140*/  BSSY.RECONVERGENT B1, `(.L_x_4) ;  /* 0x0000009000017945 */ /* 0x000fe20003800200 */
[----:B------:R-:W-:Y:S02]  /*0150*/  CS2R R6, SRZ ;  /* 0x0000000000067805 */ /* 0x000fe4000001ff00 */
[----:B0-----:R-:W-:Y:S01]  /*0160*/  ISETP.GE.AND P0, PT, R3, R4, PT ;  /* 0x000000040300720c */ /* 0x001fe20003f06270 */
[----:B------:R-:W-:-:S12]  /*0170*/  IMAD.MOV.U32 R5, RZ, RZ, R3 ;  /* 0x000000ffff057224 */ /* 0x000fd800078e0003 */
[----:B------:R-:W-:Y:S05]  /*0180*/  @P0 BRA `(.L_x_5) ;  /* 0x0000000000100947 */ /* 0x000fea0003800000 */
[----:B------:R-:W0:Y:S02]  /*0190*/  LDC.64 R6, c[0x0][0x380] ;  /* 0x0000e000ff067b82 */ /* 0x000e240000000a00 */
[----:B0-----:R-:W-:-:S06]  /*01a0*/  IMAD.WIDE.U32 R6, R3, 0x8, R6 ;  /* 0x0000000803067825 */ /* 0x001fcc00078e0006 */
[----:B------:R-:W5:Y:S01]  /*01b0*/  LDG.E.64.CONSTANT R6, desc[UR6][R6.64] ;  /* 0x0000000606067981 */ /* 0x000f62000c1e9b00 */
[----:B------:R-:W-:-:S07]  /*01c0*/  VIADD R5, R3, 0x100 ;  /* 0x0000010003057836 */ /* 0x000fce0000000000 */
.L_x_5:
[----:B------:R-:W-:Y:S05]  /*01d0*/  BSYNC.RECONVERGENT B1 ;  /* 0x0000000000017941 */ /* 0x000fea0003800200 */
.L_x_4:
[----:B------:R-:W-:Y:S01]  /*01e0*/  ISETP.GE.AND P0, PT, R5, R4, PT ;  /* 0x000000040500720c */ /* 0x000fe20003f06270 */
[----:B------:R-:W-:-:S12]  /*01f0*/  BSSY.RECONVERGENT B1, `(.L_x_6) ;  /* 0x00000b0000017945 */ /* 0x000fd80003800200 */
[----:B------:R-:W-:Y:S05]  /*0200*/  @P0 BRA `(.L_x_7) ;  /* 0x0000000800b80947 */ /* 0x000fea0003800000 */
[----:B------:R-:W-:Y:S01]  /*0210*/  LOP3.LUT R9, RZ, R5, RZ, 0x33, !PT ;  /* 0x00000005ff097212 */ /* 0x000fe200078e33ff */
[----:B------:R-:W-:Y:S04]  /*0220*/  BSSY.RECONVERGENT B2, `(.L_x_8) ;  /* 0x0000019000027945 */ /* 0x000fe80003800200 */
[----:B------:R-:W-:-:S05]  /*0230*/  IMAD.IADD R0, R9, 0x1, R4 ;  /* 0x0000000109007824 */ /* 0x000fca00078e0204 */
[C---:B------:R-:W-:Y:S02]  /*0240*/  LOP3.LUT R2, R0.reuse, 0x300, RZ, 0xc0, !PT ;  /* 0x0000030000027812 */ /* 0x040fe400078ec0ff */
[----:B------:R-:W-:Y:S02]  /*0250*/  ISETP.GE.U32.AND P0, PT, R0, 0x300, PT ;  /* 0x000003000000780c */ /* 0x000fe40003f06070 */
[----:B------:R-:W-:-:S13]  /*0260*/  ISETP.NE.AND P1, PT, R2, 0x300, PT ;  /* 0x000003000200780c */ /* 0x000fda0003f25270 */
[----:B------:R-:W-:Y:S05]  /*0270*/  @!P1 BRA `(.L_x_9) ;  /* 0x00000000004c9947 */ /* 0x000fea0003800000 */
[----:B------:R-:W0:Y:S01]  /*0280*/  LDC.64 R8, c[0x0][0x380] ;  /* 0x0000e000ff087b82 */ /* 0x000e220000000a00 */
[----:B------:R-:W-:-:S04]  /*0290*/  LEA.HI R0, R0, 0x1, RZ, 0x18 ;  /* 0x0000000100007811 */ /* 0x000fc800078fc0ff */
[----:B------:R-:W-:-:S05]  /*02a0*/  LOP3.LUT R0, R0, 0x3, RZ, 0xc0, !PT ;  /* 0x0000000300007812 */ /* 0x000fca00078ec0ff */
[----:B------:R-:W-:Y:S02]  /*02b0*/  IMAD.MOV R0, RZ, RZ, -R0 ;  /* 0x000000ffff007224 */ /* 0x000fe400078e0a00 */
[----:B0-----:R-:W-:-:S04]  /*02c0*/  IMAD.WIDE.U32 R8, R5, 0x8, R8 ;  /* 0x0000000805087825 */ /* 0x001fc800078e0008 */
[----:B------:R-:W-:Y:S02]  /*02d0*/  IMAD.MOV.U32 R2, RZ, RZ, R8 ;  /* 0x000000ffff027224 */ /* 0x000fe400078e0008 */
[----:B------:R-:W-:-:S07]  /*02e0*/  IMAD.MOV.U32 R11, RZ, RZ, R9 ;  /* 0x000000ffff0b7224 */ /* 0x000fce00078e0009 */
.L_x_10:
[----:B------:R-:W-:Y:S02]  /*02f0*/  IMAD.MOV.U32 R8, RZ, RZ, R2 ;  /* 0x000000ffff087224 */ /* 0x000fe400078e0002 */
[----:B------:R-:W-:-:S06]  /*0300*/  IMAD.MOV.U32 R9, RZ, RZ, R11 ;  /* 0x000000ffff097224 */ /* 0x000fcc00078e000b */
[----:B------:R-:W2:Y:S01]  /*0310*/  LDG.E.64.CONSTANT R8, desc[UR6][R8.64] ;  /* 0x0000000608087981 */ /* 0x000ea2000c1e9b00 */
[----:B------:R-:W-:Y:S01]  /*0320*/  VIADD R0, R0, 0x1 ;  /* 0x0000000100007836 */ /* 0x000fe20000000000 */
[----:B------:R-:W-:Y:S01]  /*0330*/  IADD3 R2, P3, PT, R2, 0x800, RZ ;  /* 0x0000080002027810 */ /* 0x000fe20007f7e0ff */
[----:B------:R-:W-:-:S03]  /*0340*/  VIADD R5, R5, 0x100 ;  /* 0x0000010005057836 */ /* 0x000fc60000000000 */
[----:B------:R-:W-:Y:S01]  /*0350*/  ISETP.NE.AND P2, PT, R0, RZ, PT ;  /* 0x000000ff0000720c */ /* 0x000fe20003f45270 */
[----:B------:R-:W-:Y:S01]  /*0360*/  IMAD.X R11, RZ, RZ, R11, P3 ;  /* 0x000000ffff0b7224 */ /* 0x000fe200018e060b */
[----:B--2--5:R-:W-:-:S06]  /*0370*/  DSETP.GEU.AND P1, PT, R6, R8, PT ;  /* 0x000000080600722a */ /* 0x024fcc0003f2e000 */
[----:B------:R-:W-:Y:S02]  /*0380*/  FSEL R6, R8, R6, !P1 ;  /* 0x0000000608067208 */ /* 0x000fe40004800000 */
[----:B------:R-:W-:-:S03]  /*0390*/  FSEL R7, R9, R7, !P1 ;  /* 0x0000000709077208 */ /* 0x000fc60004800000 */
[----:B------:R-:W-:Y:S05]  /*03a0*/  @P2 BRA `(.L_x_10) ;  /* 0xfffffffc00d02947 */ /* 0x000fea000383ffff */
.L_x_9:
[----:B------:R-:W-:Y:S05]  /*03b0*/  BSYNC.RECONVERGENT B2 ;  /* 0x0000000000027941 */ /* 0x000fea0003800200 */
.L_x_8:
[----:B------:R-:W-:Y:S05]  /*03c0*/  @!P0 BRA `(.L_x_7) ;  /* 0x0000000800488947 */ /* 0x000fea0003800000 */
[----:B------:R-:W-:Y:S01]  /*03d0*/  IMAD.IADD R0, R4, 0x1, -R5 ;  /* 0x0000000104007824 */ /* 0x000fe200078e0a05 */
[----:B------:R-:W-:Y:S01]  /*03e0*/  BSSY.RECONVERGENT B2, `(.L_x_11) ;  /* 0x0000051000027945 */ /* 0x000fe20003800200 */
[----:B------:R-:W-:-:S03]  /*03f0*/  PLOP3.LUT P0, PT, PT, PT, PT, 0x80, 0x8 ;  /* 0x000000000008781c */ /* 0x000fc60003f0f070 */
[----:B------:R-:W-:-:S13]  /*0400*/  ISETP.GT.AND P1, PT, R0, 0xc00, PT ;  /* 0x00000c000000780c */ /* 0x000fda0003f24270 */
[----:B------:R-:W-:Y:S05]  /*0410*/  @!P1 BRA `(.L_x_12) ;  /* 0x0000000400349947 */ /* 0x000fea0003800000 */
[----:B------:R-:W0:Y:S01]  /*0420*/  LDC.64 R8, c[0x0][0x380] ;  /* 0x0000e000ff087b82 */ /* 0x000e220000000a00 */
[----:B------:R-:W-:Y:S01]  /*0430*/  PLOP3.LUT P0, PT, PT, PT, PT, 0x8, 0x80 ;  /* 0x000000000080781c */ /* 0x000fe20003f0e170 */
[----:B------:R-:W-:-:S12]  /*0440*/  VIADD R0, R4, 0xfffff400 ;  /* 0xfffff40004007836 */ /* 0x000fd80000000000 */
.L_x_13:
[----:B0-----:R-:W-:-:S05]  /*0450*/  IMAD.WIDE R30, R5, 0x8, R8 ;  /* 0x00000008051e7825 */ /* 0x001fca00078e0208 */
[----:B------:R-:W2:Y:S04]  /*0460*/  LDG.E.64.CONSTANT R10, desc[UR6][R30.64] ;  /* 0x000000061e0a7981 */ /* 0x000ea8000c1e9b00 */
[----:B------:R-:W3:Y:S04]  /*0470*/  LDG.E.64.CONSTANT R12, desc[UR6][R30.64+0x800] ;  /* 0x000800061e0c7981 */ /* 0x000ee8000c1e9b00 */
[----:B------:R-:W4:Y:S01]  /*0480*/  LDG.E.64.CONSTANT R14, desc[UR6][R30.64+0x1000] ;  /* 0x001000061e0e7981 */ /* 0x000f22000c1e9b00 */
[----:B------:R-:W-:-:S03]  /*0490*/  VIADD R39, R5, 0x400 ;  /* 0x0000040005277836 */ /* 0x000fc60000000000 */
[----:B------:R-:W4:Y:S01]  /*04a0*/  LDG.E.64.CONSTANT R16, desc[UR6][R30.64+0x1800] ;  /* 0x001800061e107981 */ /* 0x000f22000c1e9b00 */
[----:B------:R-:W-:-:S05]  /*04b0*/  IMAD.WIDE R38, R39, 0x8, R8 ;  /* 0x0000000827267825 */ /* 0x000fca00078e0208 */
[----:B------:R-:W4:Y:S04]  /*04c0*/  LDG.E.64.CONSTANT R18, desc[UR6][R38.64] ;  /* 0x0000000626127981 */ /* 0x000f28000c1e9b00 */
[----:B------:R-:W4:Y:S04]  /*04d0*/  LDG.E.64.CONSTANT R20, desc[UR6][R38.64+0x800] ;  /* 0x0008000626147981 */ /* 0x000f28000c1e9b00 */
        /* <DEDUP_REMOVED lines=12> */
[----:B------:R-:W4:Y:S04]  /*05a0*/  LDG.E.64.CONSTANT R38, desc[UR6][R44.64+0x1000] ;  /* 0x001000062c267981 */ /* 0x000f28000c1e9b00 */
[----:B------:R-:W4:Y:S01]  /*05b0*/  LDG.E.64.CONSTANT R40, desc[UR6][R44.64+0x1800] ;  /* 0x001800062c287981 */ /* 0x000f22000c1e9b00 */
[----:B------:R-:W-:-:S05]  /*05c0*/  VIADD R5, R5, 0x1000 ;  /* 0x0000100005057836 */ /* 0x000fca0000000000 */
[----:B------:R-:W-:Y:S01]  /*05d0*/  ISETP.GE.AND P2, PT, R5, R0, PT ;  /* 0x000000000500720c */ /* 0x000fe20003f46270 */
[----:B--2--5:R-:W-:-:S06]  /*05e0*/  DSETP.GEU.AND P1, PT, R6, R10, PT ;  /* 0x0000000a0600722a */ /* 0x024fcc0003f2e000 */
[----:B------:R-:W-:Y:S02]  /*05f0*/  FSEL R6, R10, R6, !P1 ;  /* 0x000000060a067208 */ /* 0x000fe40004800000 */
[----:B------:R-:W-:-:S06]  /*0600*/  FSEL R7, R11, R7, !P1 ;  /* 0x000000070b077208 */ /* 0x000fcc0004800000 */
[----:B---3--:R-:W-:-:S06]  /*0610*/  DSETP.GEU.AND P1, PT, R6, R12, PT ;  /* 0x0000000c0600722a */ /* 0x008fcc0003f2e000 */
[----:B------:R-:W-:Y:S02]  /*0620*/  FSEL R6, R12, R6, !P1 ;  /* 0x000000060c067208 */ /* 0x000fe40004800000 */
[----:B------:R-:W-:-:S06]  /*0630*/  FSEL R7, R13, R7, !P1 ;  /* 0x000000070d077208 */ /* 0x000fcc0004800000 */
[----:B----4-:R-:W-:-:S06]  /*0640*/  DSETP.GEU.AND P1, PT, R6, R14, PT ;  /* 0x0000000e0600722a */ /* 0x010fcc0003f2e000 */
[----:B------:R-:W-:Y:S02]  /*0650*/  FSEL R6, R14, R6, !P1 ;  /* 0x000000060e067208 */ /* 0x000fe40004800000 */
[----:B------:R-:W-:-:S06]  /*0660*/  FSEL R7, R15, R7, !P1 ;  /* 0x000000070f077208 */ /* 0x000fcc0004800000 */
[----:B------:R-:W-:-:S06]  /*0670*/  DSETP.GEU.AND P1, PT, R6, R16, PT ;  /* 0x000000100600722a */ /* 0x000fcc0003f2e000 */
        /* <DEDUP_REMOVED lines=37> */
[----:B------:R-:W-:Y:S01]  /*08d0*/  FSEL R7, R41, R7, !P1 ;  /* 0x0000000729077208 */ /* 0x000fe20004800000 */
[----:B------:R-:W-:Y:S06]  /*08e0*/  @!P2 BRA `(.L_x_13) ;  /* 0xfffffff800d8a947 */ /* 0x000fec000383ffff */
.L_x_12:
[----:B------:R-:W-:Y:S05]  /*08f0*/  BSYNC.RECONVERGENT B2 ;  /* 0x0000000000027941 */ /* 0x000fea0003800200 */
.L_x_11:
[----:B------:R-:W-:Y:S01]  /*0900*/  IMAD.IADD R0, R4, 0x1, -R5 ;  /* 0x0000000104007824 */ /* 0x000fe200078e0a05 */
[----:B------:R-:W-:Y:S04]  /*0910*/  BSSY.RECONVERGENT B2, `(.L_x_14) ;  /* 0x0000029000027945 */ /* 0x000fe80003800200 */
[----:B------:R-:W-:-:S13]  /*0920*/  ISETP.GT.AND P1, PT, R0, 0x400, PT ;  /* 0x000004000000780c */ /* 0x000fda0003f24270 */
[----:B------:R-:W-:Y:S05]  /*0930*/  @!P1 BRA `(.L_x_15) ;  /* 0x0000000000989947 */ /* 0x000fea0003800000 */
[----:B------:R-:W0:Y:S02]  /*0940*/  LDC.64 R18, c[0x0][0x380] ;  /* 0x0000e000ff127b82 */ /* 0x000e240000000a00 */
        /* <DEDUP_REMOVED lines=11> */
[----:B------:R-:W-:Y:S01]  /*0a00*/  VIADD R5, R5, 0x800 ;  /* 0x0000080005057836 */ /* 0x000fe20000000000 */
        /* <DEDUP_REMOVED lines=20> */
[----:B------:R-:W-:Y:S02]  /*0b50*/  FSEL R7, R25, R7, !P0 ;  /* 0x0000000719077208 */ /* 0x000fe40004000000 */
[----:B------:R-:W-:-:S04]  /*0b60*/  PLOP3.LUT P0, PT, PT, PT, PT, 0x8, 0x80 ;  /* 0x000000000080781c */ /* 0x000fc80003f0e170 */
[----:B------:R-:W-:-:S06]  /*0b70*/  DSETP.GEU.AND P1, PT, R6, R26, PT ;  /* 0x0000001a0600722a */ /* 0x000fcc0003f2e000 */
[----:B------:R-:W-:Y:S02]  /*0b80*/  FSEL R6, R26, R6, !P1 ;  /* 0x000000061a067208 */ /* 0x000fe40004800000 */
[----:B------:R-:W-:-:S07]  /*0b90*/  FSEL R7, R27, R7, !P1 ;  /* 0x000000071b077208 */ /* 0x000fce0004800000 */
.L_x_15:
[----:B------:R-:W-:Y:S05]  /*0ba0*/  BSYNC.RECONVERGENT B2 ;  /* 0x0000000000027941 */ /* 0x000fea0003800200 */
.L_x_14:
[----:B------:R-:W-:-:S13]  /*0bb0*/  ISETP.LT.OR P0, PT, R5, R4, P0 ;  /* 0x000000040500720c */ /* 0x000fda0000701670 */
[----:B------:R-:W-:Y:S05]  /*0bc0*/  @!P0 BRA `(.L_x_7) ;  /* 0x0000000000488947 */ /* 0x000fea0003800000 */
[----:B------:R-:W0:Y:S02]  /*0bd0*/  LDC.64 R8, c[0x0][0x380] ;  /* 0x0000e000ff087b82 */ /* 0x000e240000000a00 */
[----:B0-----:R-:W-:-:S05]  /*0be0*/  IMAD.WIDE R8, R5, 0x8, R8 ;  /* 0x0000000805087825 */ /* 0x001fca00078e0208 */
[----:B------:R-:W2:Y:S04]  /*0bf0*/  LDG.E.64.CONSTANT R10, desc[UR6][R8.64] ;  /* 0x00000006080a7981 */ /* 0x000ea8000c1e9b00 */
[----:B------:R-:W3:Y:S04]  /*0c00*/  LDG.E.64.CONSTANT R12, desc[UR6][R8.64+0x800] ;  /* 0x00080006080c7981 */ /* 0x000ee8000c1e9b00 */
[----:B------:R-:W4:Y:S04]  /*0c10*/  LDG.E.64.CONSTANT R14, desc[UR6][R8.64+0x1000] ;  /* 0x00100006080e7981 */ /* 0x000f28000c1e9b00 */
[----:B------:R-:W4:Y:S01]  /*0c20*/  LDG.E.64.CONSTANT R16, desc[UR6][R8.64+0x1800] ;  /* 0x0018000608107981 */ /* 0x000f22000c1e9b00 */
        /* <DEDUP_REMOVED lines=11> */
[----:B------:R-:W-:-:S07]  /*0ce0*/  FSEL R7, R17, R7, !P0 ;  /* 0x0000000711077208 */ /* 0x000fce0004000000 */
.L_x_7:
[----:B------:R-:W-:Y:S05]  /*0cf0*/  BSYNC.RECONVERGENT B1 ;  /* 0x0000000000017941 */ /* 0x000fea0003800200 */
.L_x_6:
[----:B------:R-:W-:-:S13]  /*0d00*/  ISETP.GE.AND P0, PT, R4, 0x100, PT ;  /* 0x000001000400780c */ /* 0x000fda0003f06270 */
[----:B------:R-:W-:Y:S05]  /*0d10*/  @!P0 BRA `(.L_x_16) ;  /* 0x00000004003c8947 */ /* 0x000fea0003800000 */
[----:B------:R-:W0:Y:S01]  /*0d20*/  S2R R8, SR_LANEID ;  /* 0x0000000000087919 */ /* 0x000e220000000000 */
[----:B-----5:R-:W-:Y:S04]  /*0d30*/  SHFL.DOWN PT, R4, R6, 0x1, 0x1f ;  /* 0x08201f0006047f89 */ /* 0x020fe800000e0000 */
[----:B------:R-:W1:Y:S02]  /*0d40*/  SHFL.DOWN PT, R5, R7, 0x1, 0x1f ;  /* 0x08201f0007057f89 */ /* 0x000e6400000e0000 */
[----:B-1----:R-:W-:Y:S01]  /*0d50*/  DSETP.GEU.AND P1, PT, R6, R4, PT ;  /* 0x000000040600722a */ /* 0x002fe20003f2e000 */
[C---:B0-----:R-:W-:Y:S02]  /*0d60*/  ISETP.GT.AND P0, PT, R8.reuse, 0x1e, PT ;  /* 0x0000001e0800780c */ /* 0x041fe40003f04270 */
[----:B------:R-:W-:-:S03]  /*0d70*/  ISETP.NE.AND P2, PT, R8, RZ, PT ;  /* 0x000000ff0800720c */ /* 0x000fc60003f45270 */
[----:B------:R-:W-:Y:S02]  /*0d80*/  FSEL R9, R4, R6, !P1 ;  /* 0x0000000604097208 */ /* 0x000fe40004800000 */
[----:B------:R-:W-:Y:S02]  /*0d90*/  FSEL R5, R5, R7, !P1 ;  /* 0x0000000705057208 */ /* 0x000fe40004800000 */
[----:B------:R-:W-:Y:S02]  /*0da0*/  FSEL R6, R6, R9, P0 ;  /* 0x0000000906067208 */ /* 0x000fe40000000000 */
[----:B------:R-:W-:Y:S02]  /*0db0*/  FSEL R11, R7, R5, P0 ;  /* 0x00000005070b7208 */ /* 0x000fe40000000000 */
[----:B------:R-:W-:Y:S01]  /*0dc0*/  ISETP.GT.AND P0, PT, R8, 0x1d, PT ;  /* 0x0000001d0800780c */ /* 0x000fe20003f04270 */
[----:B------:R-:W-:Y:S01]  /*0dd0*/  SHFL.DOWN PT, R4, R6, 0x2, 0x1f ;  /* 0x08401f0006047f89 */ /* 0x000fe200000e0000 */
[----:B------:R-:W-:Y:S01]  /*0de0*/  @!P2 MOV R2, 0x400 ;  /* 0x000004000002a802 */ /* 0x000fe20000000f00 */
[----:B------:R-:W-:Y:S01]  /*0df0*/  IMAD.MOV.U32 R7, RZ, RZ, R11 ;  /* 0x000000ffff077224 */ /* 0x000fe200078e000b */
[----:B------:R-:W-:Y:S01]  /*0e00*/  @!P2 SHF.R.U32.HI R0, RZ, 0x2, R3 ;  /* 0x00000002ff00a819 */ /* 0x000fe20000011603 */
[----:B------:R-:W0:Y:S03]  /*0e10*/  SHFL.DOWN PT, R5, R11, 0x2, 0x1f ;  /* 0x08401f000b057f89 */ /* 0x000e2600000e0000 */
[----:B------:R-:W-:Y:S01]  /*0e20*/  @!P2 LOP3.LUT R0, R0, 0xf8, RZ, 0xc0, !PT ;  /* 0x000000f80000a812 */ /* 0x000fe200078ec0ff */
[----:B------:R-:W1:Y:S01]  /*0e30*/  @!P2 S2R R9, SR_CgaCtaId ;  /* 0x000000000009a919 */ /* 0x000e620000008800 */
[----:B0-----:R-:W-:-:S06]  /*0e40*/  DSETP.GEU.AND P1, PT, R6, R4, PT ;  /* 0x000000040600722a */ /* 0x001fcc0003f2e000 */
[----:B------:R-:W-:Y:S02]  /*0e50*/  @!P0 FSEL R6, R4, R6, !P1 ;  /* 0x0000000604068208 */ /* 0x000fe40004800000 */
[----:B------:R-:W-:Y:S02]  /*0e60*/  @!P0 FSEL R11, R5, R11, !P1 ;  /* 0x0000000b050b8208 */ /* 0x000fe40004800000 */
[----:B------:R-:W-:Y:S01]  /*0e70*/  ISETP.GT.AND P0, PT, R8, 0x1b, PT ;  /* 0x0000001b0800780c */ /* 0x000fe20003f04270 */
[----:B------:R-:W-:Y:S02]  /*0e80*/  SHFL.DOWN PT, R4, R6, 0x4, 0x1f ;  /* 0x08801f0006047f89 */ /* 0x000fe400000e0000 */
[----:B------:R-:W-:Y:S02]  /*0e90*/  IMAD.MOV.U32 R7, RZ, RZ, R11 ;  /* 0x000000ffff077224 */ /* 0x000fe400078e000b */
[----:B------:R-:W0:Y:S04]  /*0ea0*/  SHFL.DOWN PT, R5, R11, 0x4, 0x1f ;  /* 0x08801f000b057f89 */ /* 0x000e2800000e0000 */
        /* <DEDUP_REMOVED lines=14> */
[----:B0-----:R-:W-:Y:S01]  /*0f90*/  DSETP.GEU.AND P0, PT, R6, R4, PT ;  /* 0x000000040600722a */ /* 0x001fe20003f0e000 */
[----:B-1----:R-:W-:-:S05]  /*0fa0*/  @!P2 LEA R7, R9, R2, 0x18 ;  /* 0x000000020907a211 */ /* 0x002fca00078ec0ff */
[----:B------:R-:W-:Y:S01]  /*0fb0*/  FSEL R4, R4, R6, !P0 ;  /* 0x0000000604047208 */ /* 0x000fe20004000000 */
[----:B------:R-:W-:Y:S01]  /*0fc0*/  @!P2 IMAD.IADD R9, R0, 0x1, R7 ;  /* 0x000000010009a824 */ /* 0x000fe200078e0207 */
[----:B------:R-:W-:Y:S02]  /*0fd0*/  FSEL R5, R5, R11, !P0 ;  /* 0x0000000b05057208 */ /* 0x000fe40004000000 */
[----:B------:R-:W-:Y:S02]  /*0fe0*/  ISETP.NE.AND P0, PT, R3, RZ, PT ;  /* 0x000000ff0300720c */ /* 0x000fe40003f05270 */
[----:B------:R-:W-:Y:S01]  /*0ff0*/  FSEL R6, R6, R4, P1 ;  /* 0x0000000406067208 */ /* 0x000fe20000800000 */
[----:B------:R3:W-:Y:S01]  /*1000*/  @!P2 STS.64 [R9+0x8], R4 ;  /* 0x000008040900a388 */ /* 0x0007e20000000a00 */
[----:B------:R-:W-:Y:S01]  /*1010*/  FSEL R7, R11, R5, P1 ;  /* 0x000000050b077208 */ /* 0x000fe20000800000 */
[----:B------:R-:W-:Y:S08]  /*1020*/  BAR.SYNC.DEFER_BLOCKING 0x0 ;  /* 0x0000000000007b1d */ /* 0x000ff00000010000 */
[----:B------:R-:W-:Y:S05]  /*1030*/  @P0 BRA `(.L_x_17) ;  /* 0x0000004800f40947 */ /* 0x000fea0003800000 */
[----:B------:R-:W0:Y:S01]  /*1040*/  S2UR UR5, SR_CgaCtaId ;  /* 0x00000000000579c3 */ /* 0x000e220000008800 */
[----:B------:R-:W-:Y:S02]  /*1050*/  UMOV UR4, 0x400 ;  /* 0x0000040000047882 */ /* 0x000fe40000000000 */
[----:B0-----:R-:W-:-:S09]  /*1060*/  ULEA UR4, UR5, UR4, 0x18 ;  /* 0x0000000405047291 */ /* 0x001fd2000f8ec0ff */
[----:B---3--:R-:W0:Y:S04]  /*1070*/  LDS.128 R8, [UR4+0x10] ;  /* 0x00001004ff087984 */ /* 0x008e280008000c00 */
[----:B------:R-:W1:Y:S01]  /*1080*/  LDS.128 R12, [UR4+0x20] ;  /* 0x00002004ff0c7984 */ /* 0x000e620008000c00 */
[----:B0-----:R-:W-:-:S06]  /*1090*/  DSETP.GEU.AND P1, PT, R6, R8, PT ;  /* 0x000000080600722a */ /* 0x001fcc0003f2e000 */
[----:B------:R-:W-:Y:S02]  /*10a0*/  FSEL R2, R8, R6, !P1 ;  /* 0x0000000608027208 */ /* 0x000fe40004800000 */
[----:B------:R-:W-:Y:S02]  /*10b0*/  FSEL R3, R9, R7, !P1 ;  /* 0x0000000709037208 */ /* 0x000fe40004800000 */
[----:B------:R-:W0:Y:S04]  /*10c0*/  LDS.128 R4, [UR4+0x30] ;  /* 0x00003004ff047984 */ /* 0x000e280008000c00 */
[----:B------:R-:W-:-:S06]  /*10d0*/  DSETP.GEU.AND P1, PT, R2, R10, PT ;  /* 0x0000000a0200722a */ /* 0x000fcc0003f2e000 */
[----:B------:R-:W-:Y:S02]  /*10e0*/  FSEL R2, R10, R2, !P1 ;  /* 0x000000020a027208 */ /* 0x000fe40004800000 */
[----:B------:R-:W-:-:S06]  /*10f0*/  FSEL R3, R11, R3, !P1 ;  /* 0x000000030b037208 */ /* 0x000fcc0004800000 */
[----:B-1----:R-:W-:-:S06]  /*1100*/  DSETP.GEU.AND P1, PT, R2, R12, PT ;  /* 0x0000000c0200722a */ /* 0x002fcc0003f2e000 */
[----:B------:R-:W-:Y:S02]  /*1110*/  FSEL R8, R12, R2, !P1 ;  /* 0x000000020c087208 */ /* 0x000fe40004800000 */
[----:B------:R-:W-:Y:S02]  /*1120*/  FSEL R9, R13, R3, !P1 ;  /* 0x000000030d097208 */ /* 0x000fe40004800000 */
[----:B------:R-:W1:Y:S04]  /*1130*/  LDS.64 R2, [UR4+0x40] ;  /* 0x00004004ff027984 */ /* 0x000e680008000a00 */
[----:B------:R-:W-:-:S06]  /*1140*/  DSETP.GEU.AND P1, PT, R8, R14, PT ;  /* 0x0000000e0800722a */ /* 0x000fcc0003f2e000 */
[----:B------:R-:W-:Y:S02]  /*1150*/  FSEL R8, R14, R8, !P1 ;  /* 0x000000080e087208 */ /* 0x000fe40004800000 */
[----:B------:R-:W-:-:S06]  /*1160*/  FSEL R9, R15, R9, !P1 ;  /* 0x000000090f097208 */ /* 0x000fcc0004800000 */
[----:B0-----:R-:W-:-:S06]  /*1170*/  DSETP.GEU.AND P1, PT, R8, R4, PT ;  /* 0x000000040800722a */ /* 0x001fcc0003f2e000 */
[----:B------:R-:W-:Y:S02]  /*1180*/  FSEL R4, R4, R8, !P1 ;  /* 0x0000000804047208 */ /* 0x000fe40004800000 */
[----:B------:R-:W-:-:S06]  /*1190*/  FSEL R5, R5, R9, !P1 ;  /* 0x0000000905057208 */ /* 0x000fcc0004800000 */
[----:B------:R-:W-:-:S06]  /*11a0*/  DSETP.GEU.AND P1, PT, R4, R6, PT ;  /* 0x000000060400722a */ /* 0x000fcc0003f2e000 */
[----:B------:R-:W-:Y:S02]  /*11b0*/  FSEL R4, R6, R4, !P1 ;  /* 0x0000000406047208 */ /* 0x000fe40004800000 */
[----:B------:R-:W-:-:S06]  /*11c0*/  FSEL R5, R7, R5, !P1 ;  /* 0x0000000507057208 */ /* 0x000fcc0004800000 */
[----:B-1----:R-:W-:-:S06]  /*11d0*/  DSETP.GEU.AND P1, PT, R4, R2, PT ;  /* 0x000000020400722a */ /* 0x002fcc0003f2e000 */
[----:B------:R-:W-:Y:S02]  /*11e0*/  FSEL R6, R2, R4, !P1 ;  /* 0x0000000402067208 */ /* 0x000fe40004800000 */
[----:B------:R-:W-:Y:S01]  /*11f0*/  FSEL R7, R3, R5, !P1 ;  /* 0x0000000503077208 */ /* 0x000fe20004800000 */
[----:B------:R-:W-:Y:S06]  /*1200*/  BRA `(.L_x_17) ;  /* 0x0000004800807947 */ /* 0x000fec0003800000 */
.L_x_16:
[----:B------:R-:W-:Y:S01]  /*1210*/  LOP3.LUT R0, R3, 0x3e0, RZ, 0xc0, !PT ;  /* 0x000003e003007812 */ /* 0x000fe200078ec0ff */
[----:B------:R-:W0:Y:S03]  /*1220*/  S2R R10, SR_LANEID ;  /* 0x00000000000a7919 */ /* 0x000e260000000000 */
[----:B------:R-:W-:Y:S01]  /*1230*/  LOP3.LUT R9, RZ, R0, RZ, 0x33, !PT ;  /* 0x00000000ff097212 */ /* 0x000fe200078e33ff */
[----:B------:R-:W-:-:S04]  /*1240*/  VIADD R5, R0, 0x20 ;  /* 0x0000002000057836 */ /* 0x000fc80000000000 */
[----:B------:R-:W-:Y:S01]  /*1250*/  IMAD.IADD R9, R9, 0x1, R4 ;  /* 0x0000000109097824 */ /* 0x000fe200078e0204 */
[----:B------:R-:W-:-:S04]  /*1260*/  ISETP.GT.AND P0, PT, R5, R4, PT ;  /* 0x000000040500720c */ /* 0x000fc80003f04270 */
[----:B------:R-:W-:-:S05]  /*1270*/  SEL R5, R9, 0x1f, P0 ;  /* 0x0000001f09057807 */ /* 0x000fca0000000000 */
[----:B-----5:R-:W-:Y:S04]  /*1280*/  SHFL.DOWN PT, R8, R6, 0x1, R5 ;  /* 0x0820000006087989 */ /* 0x020fe800000e0005 */
[----:B------:R-:W1:Y:S01]  /*1290*/  SHFL.DOWN PT, R9, R7, 0x1, R5 ;  /* 0x0820000007097989 */ /* 0x000e6200000e0005 */
[C---:B0-----:R-:W-:Y:S01]  /*12a0*/  ISETP.GE.AND P0, PT, R10.reuse, R5, PT ;  /* 0x000000050a00720c */ /* 0x041fe20003f06270 */
[----:B------:R-:W-:Y:S01]  /*12b0*/  VIADD R0, R10, 0x2 ;  /* 0x000000020a007836 */ /* 0x000fe20000000000 */
[----:B-1----:R-:W-:-:S06]  /*12c0*/  DSETP.GEU.AND P1, PT, R6, R8, PT ;  /* 0x000000080600722a */ /* 0x002fcc0003f2e000 */
[-C--:B------:R-:W-:Y:S02]  /*12d0*/  FSEL R11, R8, R6.reuse, !P1 ;  /* 0x00000006080b7208 */ /* 0x080fe40004800000 */
[-C--:B------:R-:W-:Y:S02]  /*12e0*/  FSEL R9, R9, R7.reuse, !P1 ;  /* 0x0000000709097208 */ /* 0x080fe40004800000 */
[----:B------:R-:W-:Y:S02]  /*12f0*/  FSEL R2, R11, R6, !P0 ;  /* 0x000000060b027208 */ /* 0x000fe40004000000 */
[----:B------:R-:W-:Y:S02]  /*1300*/  FSEL R11, R9, R7, !P0 ;  /* 0x00000007090b7208 */ /* 0x000fe40004000000 */
[----:B------:R-:W-:Y:S01]  /*1310*/  ISETP.GT.AND P0, PT, R0, R5, PT ;  /* 0x000000050000720c */ /* 0x000fe20003f04270 */
[----:B------:R-:W-:Y:S01]  /*1320*/  SHFL.DOWN PT, R8, R2, 0x2, R5 ;  /* 0x0840000002087989 */ /* 0x000fe200000e0005 */
[----:B------:R-:W-:-:S02]  /*1330*/  IMAD.MOV.U32 R6, RZ, RZ, R2 ;  /* 0x000000ffff067224 */ /* 0x000fc400078e0002 */
[----:B------:R-:W-:Y:S01]  /*1340*/  IMAD.MOV.U32 R7, RZ, RZ, R11 ;  /* 0x000000ffff077224 */ /* 0x000fe200078e000b */
[----:B------:R-:W0:Y:S01]  /*1350*/  SHFL.DOWN PT, R9, R11, 0x2, R5 ;  /* 0x084000000b097989 */ /* 0x000e2200000e0005 */
[----:B------:R-:W-:-:S04]  /*1360*/  VIADD R0, R10, 0x4 ;  /* 0x000000040a007836 */ /* 0x000fc80000000000 */
[----:B0-----:R-:W-:-:S06]  /*1370*/  DSETP.GEU.AND P1, PT, R6, R8, PT ;  /* 0x000000080600722a */ /* 0x001fcc0003f2e000 */
[----:B------:R-:W-:Y:S02]  /*1380*/  @!P0 FSEL R2, R8, R2, !P1 ;  /* 0x0000000208028208 */ /* 0x000fe40004800000 */
[----:B------:R-:W-:Y:S02]  /*1390*/  @!P0 FSEL R11, R9, R11, !P1 ;  /* 0x0000000b090b8208 */ /* 0x000fe40004800000 */
[----:B------:R-:W-:Y:S01]  /*13a0*/  ISETP.GT.AND P0, PT, R0, R5, PT ;  /* 0x000000050000720c */ /* 0x000fe20003f04270 */
[----:B------:R-:W-:Y:S01]  /*13b0*/  SHFL.DOWN PT, R6, R2, 0x4, R5 ;  /* 0x0880000002067989 */ /* 0x000fe200000e0005 */
[----:B------:R-:W-:Y:S02]  /*13c0*/  IMAD.MOV.U32 R8, RZ, RZ, R2 ;  /* 0x000000ffff087224 */ /* 0x000fe400078e0002 */
        /* <DEDUP_REMOVED lines=8> */
[----:B------:R-:W-:Y:S01]  /*1450*/  IMAD.MOV.U32 R8, RZ, RZ, R2 ;  /* 0x000000ffff087224 */ /* 0x000fe200078e0002 */
[C---:B------:R-:W-:Y:S01]  /*1460*/  ISETP.NE.AND P0, PT, R10.reuse, RZ, PT ;  /* 0x000000ff0a00720c */ /* 0x040fe20003f05270 */
[----:B------:R-:W-:Y:S01]  /*1470*/  IMAD.MOV.U32 R9, RZ, RZ, R11 ;  /* 0x000000ffff097224 */ /* 0x000fe200078e000b */
[----:B------:R-:W0:Y:S01]  /*1480*/  SHFL.DOWN PT, R7, R11, 0x8, R5 ;  /* 0x090000000b077989 */ /* 0x000e2200000e0005 */
[----:B------:R-:W-:-:S10]  /*1490*/  VIADD R0, R10, 0x10 ;  /* 0x000000100a007836 */ /* 0x000fd40000000000 */
[----:B------:R-:W1:Y:S01]  /*14a0*/  @!P0 S2R R13, SR_CgaCtaId ;  /* 0x00000000000d8919 */ /* 0x000e620000008800 */
[----:B0-----:R-:W-:-:S06]  /*14b0*/  DSETP.GEU.AND P2, PT, R8, R6, PT ;  /* 0x000000060800722a */ /* 0x001fcc0003f4e000 */
[----:B------:R-:W-:Y:S02]  /*14c0*/  @!P1 FSEL R2, R6, R2, !P2 ;  /* 0x0000000206029208 */ /* 0x000fe40005000000 */
[----:B------:R-:W-:Y:S02]  /*14d0*/  @!P1 FSEL R11, R7, R11, !P2 ;  /* 0x0000000b070b9208 */ /* 0x000fe40005000000 */
[----:B------:R-:W-:Y:S01]  /*14e0*/  ISETP.GT.AND P1, PT, R0, R5, PT ;  /* 0x000000050000720c */ /* 0x000fe20003f24270 */
[----:B------:R-:W-:Y:S01]  /*14f0*/  SHFL.DOWN PT, R6, R2, 0x10, R5 ;  /* 0x0a00000002067989 */ /* 0x000fe200000e0005 */
[----:B------:R-:W-:Y:S01]  /*1500*/  IMAD.MOV.U32 R8, RZ, RZ, R2 ;  /* 0x000000ffff087224 */ /* 0x000fe200078e0002 */
[----:B------:R-:W-:Y:S01]  /*1510*/  @!P0 SHF.R.U32.HI R0, RZ, 0x2, R3 ;  /* 0x00000002ff008819 */ /* 0x000fe20000011603 */
[----:B------:R-:W-:Y:S01]  /*1520*/  IMAD.MOV.U32 R9, RZ, RZ, R11 ;  /* 0x000000ffff097224 */ /* 0x000fe200078e000b */
[----:B------:R-:W0:Y:S02]  /*1530*/  SHFL.DOWN PT, R7, R11, 0x10, R5 ;  /* 0x0a0000000b077989 */ /* 0x000e2400000e0005 */
[----:B------:R-:W-:-:S03]  /*1540*/  @!P0 LOP3.LUT R0, R0, 0xf8, RZ, 0xc0, !PT ;  /* 0x000000f800008812 */ /* 0x000fc600078ec0ff */
[----:B0-----:R-:W-:Y:S01]  /*1550*/  DSETP.GEU.AND P2, PT, R8, R6, PT ;  /* 0x000000060800722a */ /* 0x001fe20003f4e000 */
[----:B------:R-:W-:-:S04]  /*1560*/  @!P0 MOV R8, 0x400 ;  /* 0x0000040000088802 */ /* 0x000fc80000000f00 */
[----:B-1----:R-:W-:Y:S02]  /*1570*/  @!P0 LEA R13, R13, R8, 0x18 ;  /* 0x000000080d0d8211 */ /* 0x002fe400078ec0ff */
[----:B------:R-:W-:Y:S02]  /*1580*/  @!P1 FSEL R2, R6, R2, !P2 ;  /* 0x0000000206029208 */ /* 0x000fe40005000000 */
[----:B------:R-:W-:Y:S01]  /*1590*/  @!P1 FSEL R11, R7, R11, !P2 ;  /* 0x0000000b070b9208 */ /* 0x000fe20005000000 */
[----:B------:R-:W-:Y:S02]  /*15a0*/  @!P0 IMAD.IADD R13, R0, 0x1, R13 ;  /* 0x00000001000d8824 */ /* 0x000fe400078e020d */
[----:B------:R-:W-:Y:S02]  /*15b0*/  IMAD.MOV.U32 R6, RZ, RZ, R2 ;  /* 0x000000ffff067224 */ /* 0x000fe400078e0002 */
[----:B------:R-:W-:-:S05]  /*15c0*/  IMAD.MOV.U32 R7, RZ, RZ, R11 ;  /* 0x000000ffff077224 */ /* 0x000fca00078e000b */
[----:B------:R3:W-:Y:S01]  /*15d0*/  @!P0 STS.64 [R13+0x8], R6 ;  /* 0x000008060d008388 */ /* 0x0007e20000000a00 */
[----:B------:R-:W-:Y:S01]  /*15e0*/  BAR.SYNC.DEFER_BLOCKING 0x0 ;  /* 0x0000000000007b1d */ /* 0x000fe20000010000 */
[----:B------:R-:W-:-:S13]  /*15f0*/  ISETP.NE.AND P0, PT, R3, RZ, PT ;  /* 0x000000ff0300720c */ /* 0x000fda0003f05270 */
[----:B---3--:R-:W-:Y:S05]  /*1600*/  @P0 BRA `(.L_x_17) ;  /* 0x0000004400800947 */ /* 0x008fea0003800000 */
[----:B------:R-:W0:Y:S01]  /*1610*/  S2UR UR5, SR_CgaCtaId ;  /* 0x00000000000579c3 */ /* 0x000e220000008800 */
[----:B------:R-:W-:Y:S01]  /*1620*/  UMOV UR4, 0x400 ;  /* 0x0000040000047882 */ /* 0x000fe20000000000 */
[----:B------:R-:W-:Y:S01]  /*1630*/  ISETP.GT.AND P2, PT, R4, 0x20, PT ;  /* 0x000000200400780c */ /* 0x000fe20003f44270 */
[----:B0-----:R-:W-:-:S09]  /*1640*/  ULEA UR4, UR5, UR4, 0x18 ;  /* 0x0000000405047291 */ /* 0x001fd2000f8ec0ff */
[----:B------:R-:W0:Y:S04]  /*1650*/  LDS.128 R16, [UR4+0x10] ;  /* 0x00001004ff107984 */ /* 0x000e280008000c00 */
[----:B------:R-:W1:Y:S04]  /*1660*/  LDS.128 R12, [UR4+0x20] ;  /* 0x00002004ff0c7984 */ /* 0x000e680008000c00 */
[----:B------:R-:W2:Y:S01]  /*1670*/  LDS.128 R8, [UR4+0x30] ;  /* 0x00003004ff087984 */ /* 0x000ea20008000c00 */
[----:B0-----:R-:W-:-:S06]  /*1680*/  DSETP.GEU.AND P1, PT, R6, R16, PT ;  /* 0x000000100600722a */ /* 0x001fcc0003f2e000 */
[-C--:B------:R-:W-:Y:S02]  /*1690*/  FSEL R3, R16, R6.reuse, !P1 ;  /* 0x0000000610037208 */ /* 0x080fe40004800000 */
[-C--:B------:R-:W-:Y:S02]  /*16a0*/  FSEL R17, R17, R7.reuse, !P1 ;  /* 0x0000000711117208 */ /* 0x080fe40004800000 */
[----:B------:R-:W-:Y:S02]  /*16b0*/  FSEL R6, R3, R6, P2 ;  /* 0x0000000603067208 */ /* 0x000fe40001000000 */
[----:B------:R-:W-:Y:S02]  /*16c0*/  FSEL R7, R17, R7, P2 ;  /* 0x0000000711077208 */ /* 0x000fe40001000000 */
[C---:B------:R-:W-:Y:S01]  /*16d0*/  ISETP.GT.AND P1, PT, R4.reuse, 0x40, PT ;  /* 0x000000400400780c */ /* 0x040fe20003f24270 */
[----:B------:R-:W-:Y:S01]  /*16e0*/  IMAD.MOV.U32 R2, RZ, RZ, R6 ;  /* 0x000000ffff027224 */ /* 0x000fe200078e0006 */
[----:B------:R-:W-:Y:S01]  /*16f0*/  ISETP.GT.AND P2, PT, R4, 0x60, PT ;  /* 0x000000600400780c */ /* 0x000fe20003f44270 */
[----:B------:R-:W-:-:S06]  /*1700*/  IMAD.MOV.U32 R3, RZ, RZ, R7 ;  /* 0x000000ffff037224 */ /* 0x000fcc00078e0007 */
[----:B------:R-:W-:-:S06]  /*1710*/  DSETP.GEU.AND P3, PT, R2, R18, PT ;  /* 0x000000120200722a */ /* 0x000fcc0003f6e000 */
[----:B------:R-:W-:Y:S02]  /*1720*/  @P1 FSEL R6, R18, R6, !P3 ;  /* 0x0000000612061208 */ /* 0x000fe40005800000 */
[----:B------:R-:W-:Y:S02]  /*1730*/  @P1 FSEL R7, R19, R7, !P3 ;  /* 0x0000000713071208 */ /* 0x000fe40005800000 */
[----:B------:R-:W-:Y:S01]  /*1740*/  ISETP.GT.AND P1, PT, R4, 0x80, PT ;  /* 0x000000800400780c */ /* 0x000fe20003f24270 */
[----:B------:R-:W-:Y:S02]  /*1750*/  IMAD.MOV.U32 R2, RZ, RZ, R6 ;  /* 0x000000ffff027224 */ /* 0x000fe400078e0006 */
[----:B------:R-:W-:-:S06]  /*1760*/  IMAD.MOV.U32 R3, RZ, RZ, R7 ;  /* 0x000000ffff037224 */ /* 0x000fcc00078e0007 */
[----:B-1----:R-:W-:Y:S01]  /*1770*/  DSETP.GEU.AND P3, PT, R2, R12, PT ;  /* 0x0000000c0200722a */ /* 0x002fe20003f6e000 */
[----:B------:R-:W0:Y:S05]  /*1780*/  LDS.64 R2, [UR4+0x40] ;  /* 0x00004004ff027984 */ /* 0x000e2a0008000a00 */
[----:B------:R-:W-:Y:S02]  /*1790*/  @P2 FSEL R6, R12, R6, !P3 ;  /* 0x000000060c062208 */ /* 0x000fe40005800000 */
[----:B------:R-:W-:Y:S02]  /*17a0*/  @P2 FSEL R7, R13, R7, !P3 ;  /* 0x000000070d072208 */ /* 0x000fe40005800000 */
[----:B------:R-:W-:-:S04]  /*17b0*/  ISETP.GT.AND P2, PT, R4, 0xa0, PT ;  /* 0x000000a00400780c */ /* 0x000fc80003f44270 */
[----:B------:R-:W-:-:S06]  /*17c0*/  DSETP.GEU.AND P3, PT, R6, R14, PT ;  /* 0x0000000e0600722a */ /* 0x000fcc0003f6e000 */
[----:B------:R-:W-:Y:S02]  /*17d0*/  @P1 FSEL R6, R14, R6, !P3 ;  /* 0x000000060e061208 */ /* 0x000fe40005800000 */
[----:B------:R-:W-:Y:S02]  /*17e0*/  @P1 FSEL R7, R15, R7, !P3 ;  /* 0x000000070f071208 */ /* 0x000fe40005800000 */
[----:B------:R-:W-:-:S04]  /*17f0*/  ISETP.GT.AND P1, PT, R4, 0xc0, PT ;  /* 0x000000c00400780c */ /* 0x000fc80003f24270 */
[----:B--2---:R-:W-:-:S06]  /*1800*/  DSETP.GEU.AND P3, PT, R6, R8, PT ;  /* 0x000000080600722a */ /* 0x004fcc0003f6e000 */
[----:B------:R-:W-:Y:S02]  /*1810*/  @P2 FSEL R6, R8, R6, !P3 ;  /* 0x0000000608062208 */ /* 0x000fe40005800000 */
[----:B------:R-:W-:Y:S02]  /*1820*/  @P2 FSEL R7, R9, R7, !P3 ;  /* 0x0000000709072208 */ /* 0x000fe40005800000 */
[----:B------:R-:W-:-:S04]  /*1830*/  ISETP.GT.AND P2, PT, R4, 0xe0, PT ;  /* 0x000000e00400780c */ /* 0x000fc80003f44270 */
[----:B------:R-:W-:-:S06]  /*1840*/  DSETP.GEU.AND P3, PT, R6, R10, PT ;  /* 0x0000000a0600722a */ /* 0x000fcc0003f6e000 */
[----:B------:R-:W-:Y:S02]  /*1850*/  @P1 FSEL R6, R10, R6, !P3 ;  /* 0x000000060a061208 */ /* 0x000fe40005800000 */
[----:B------:R-:W-:-:S03]  /*1860*/  @P1 FSEL R7, R11, R7, !P3 ;  /* 0x000000070b071208 */ /* 0x000fc60005800000 */
[----:B------:R-:W-:Y:S02]  /*1870*/  IMAD.MOV.U32 R4, RZ, RZ, R6 ;  /* 0x000000ffff047224 */ /* 0x000fe400078e0006 */
[----:B------:R-:W-:-:S06]  /*1880*/  IMAD.MOV.U32 R5, RZ, RZ, R7 ;  /* 0x000000ffff057224 */ /* 0x000fcc00078e0007 */
[----:B0-----:R-:W-:-:S06]  /*1890*/  DSETP.GEU.AND P1, PT, R4, R2, PT ;  /* 0x000000020400722a */ /* 0x001fcc0003f2e000 */
[----:B------:R-:W-:Y:S02]  /*18a0*/  @P2 FSEL R6, R2, R6, !P1 ;  /* 0x0000000602062208 */ /* 0x000fe40004800000 */
[----:B------:R-:W-:Y:S01]  /*18b0*/  @P2 FSEL R7, R3, R7, !P1 ;  /* 0x0000000703072208 */ /* 0x000fe20004800000 */
[----:B------:R-:W-:Y:S06]  /*18c0*/  BRA `(.L_x_17) ;  /* 0x0000004000d07947 */ /* 0x000fec0003800000 */
.L_x_3:
[----:B------:R-:W0:Y:S01]  /*18d0*/  S2R R0, SR_TID.X ;  /* 0x0000000000007919 */ /* 0x000e220000002100 */
[----:B------:R-:W1:Y:S02]  /*18e0*/  LDCU.64 UR4, c[0x0][0x380] ;  /* 0x00007000ff0477ac */ /* 0x000e640008000a00 */
[----:B-1----:R-:W-:Y:S02]  /*18f0*/  IMAD.U32 R2, RZ, RZ, UR4 ;  /* 0x00000004ff027e24 */ /* 0x002fe4000f8e00ff */
[----:B------:R-:W-:Y:S02]  /*1900*/  IMAD.U32 R3, RZ, RZ, UR5 ;  /* 0x00000005ff037e24 */ /* 0x000fe4000f8e00ff */
[----:B0-----:R-:W-:-:S04]  /*1910*/  IMAD.SHL.U32 R5, R0, 0x4, RZ ;  /* 0x0000000400057824 */ /* 0x001fc800078e00ff */
[----:B------:R-:W-:-:S05]  /*1920*/  IMAD.WIDE.U32 R6, R5, 0x8, R2 ;  /* 0x0000000805067825 */ /* 0x000fca00078e0002 */
[----:B------:R-:W2:Y:S04]  /*1930*/  LDG.E.128.CONSTANT R20, desc[UR6][R6.64] ;  /* 0x0000000606147981 */ /* 0x000ea8000c1e9d00 */
[----:B------:R-:W3:Y:S04]  /*1940*/  LDG.E.128.CONSTANT R12, desc[UR6][R6.64+0x10] ;  /* 0x00001006060c7981 */ /* 0x000ee8000c1e9d00 */
[----:B------:R-:W4:Y:S04]  /*1950*/  LDG.E.128.CONSTANT R8, desc[UR6][R6.64+0x2000] ;  /* 0x0020000606087981 */ /* 0x000f28000c1e9d00 */
[----:B------:R0:W5:Y:S01]  /*1960*/  LDG.E.128.CONSTANT R16, desc[UR6][R6.64+0x2010] ;  /* 0x0020100606107981 */ /* 0x000162000c1e9d00 */
[----:B------:R-:W-:Y:S01]  /*1970*/  ISETP.GE.U32.AND P1, PT, R4, 0x1000, PT ;  /* 0x000010000400780c */ /* 0x000fe20003f26070 */
[----:B------:R-:W-:Y:S01]  /*1980*/  UMOV UR4, 0x800 ;  /* 0x0000080000047882 */ /* 0x000fe20000000000 */
[----:B--2---:R-:W-:-:S06]  /*1990*/  DSETP.GEU.AND P0, PT, R20, R22, PT ;  /* 0x000000161400722a */ /* 0x004fcc0003f0e000 */
[----:B------:R-:W-:Y:S02]  /*19a0*/  FSEL R20, R22, R20, !P0 ;  /* 0x0000001416147208 */ /* 0x000fe40004000000 */
[----:B------:R-:W-:-:S06]  /*19b0*/  FSEL R21, R23, R21, !P0 ;  /* 0x0000001517157208 */ /* 0x000fcc0004000000 */
[----:B---3--:R-:W-:-:S06]  /*19c0*/  DSETP.GEU.AND P0, PT, R20, R12, PT ;  /* 0x0000000c1400722a */ /* 0x008fcc0003f0e000 */
[----:B------:R-:W-:Y:S02]  /*19d0*/  FSEL R12, R12, R20, !P0 ;  /* 0x000000140c0c7208 */ /* 0x000fe40004000000 */
[----:B------:R-:W-:-:S06]  /*19e0*/  FSEL R13, R13, R21, !P0 ;  /* 0x000000150d0d7208 */ /* 0x000fcc0004000000 */
[----:B------:R-:W-:-:S06]  /*19f0*/  DSETP.GEU.AND P0, PT, R12, R14, PT ;  /* 0x0000000e0c00722a */ /* 0x000fcc0003f0e000 */
[----:B------:R-:W-:Y:S02]  /*1a00*/  FSEL R12, R14, R12, !P0 ;  /* 0x0000000c0e0c7208 */ /* 0x000fe40004000000 */
[----:B------:R-:W-:-:S06]  /*1a10*/  FSEL R13, R15, R13, !P0 ;  /* 0x0000000d0f0d7208 */ /* 0x000fcc0004000000 */
[----:B----4-:R-:W-:-:S06]  /*1a20*/  DSETP.GEU.AND P0, PT, R12, R8, PT ;  /* 0x000000080c00722a */ /* 0x010fcc0003f0e000 */
[----:B0-----:R-:W-:Y:S02]  /*1a30*/  FSEL R6, R8, R12, !P0 ;  /* 0x0000000c08067208 */ /* 0x001fe40004000000 */
[----:B------:R-:W-:-:S06]  /*1a40*/  FSEL R7, R9, R13, !P0 ;  /* 0x0000000d09077208 */ /* 0x000fcc0004000000 */
[----:B------:R-:W-:-:S06]  /*1a50*/  DSETP.GEU.AND P0, PT, R6, R10, PT ;  /* 0x0000000a0600722a */ /* 0x000fcc0003f0e000 */
[----:B------:R-:W-:Y:S02]  /*1a60*/  FSEL R6, R10, R6, !P0 ;  /* 0x000000060a067208 */ /* 0x000fe40004000000 */
[----:B------:R-:W-:-:S06]  /*1a70*/  FSEL R7, R11, R7, !P0 ;  /* 0x000000070b077208 */ /* 0x000fcc0004000000 */
[----:B-----5:R-:W-:-:S06]  /*1a80*/  DSETP.GEU.AND P0, PT, R6, R16, PT ;  /* 0x000000100600722a */ /* 0x020fcc0003f0e000 */
[----:B------:R-:W-:Y:S02]  /*1a90*/  FSEL R6, R16, R6, !P0 ;  /* 0x0000000610067208 */ /* 0x000fe40004000000 */
[----:B------:R-:W-:-:S06]  /*1aa0*/  FSEL R7, R17, R7, !P0 ;  /* 0x0000000711077208 */ /* 0x000fcc0004000000 */
[----:B------:R-:W-:-:S06]  /*1ab0*/  DSETP.GEU.AND P0, PT, R6, R18, PT ;  /* 0x000000120600722a */ /* 0x000fcc0003f0e000 */
[----:B------:R-:W-:Y:S02]  /*1ac0*/  FSEL R6, R18, R6, !P0 ;  /* 0x0000000612067208 */ /* 0x000fe40004000000 */
[----:B------:R-:W-:Y:S01]  /*1ad0*/  FSEL R7, R19, R7, !P0 ;  /* 0x0000000713077208 */ /* 0x000fe20004000000 */
[----:B------:R-:W-:Y:S06]  /*1ae0*/  @!P1 BRA `(.L_x_18) ;  /* 0x0000000000a49947 */ /* 0x000fec0003800000 */
[----:B------:R-:W0:Y:S01]  /*1af0*/  LDC R24, c[0x0][0x390] ;  /* 0x0000e400ff187b82 */ /* 0x000e220000000800 */
[----:B------:R-:W-:Y:S01]  /*1b00*/  VIADD R25, R4, 0xfffff800 ;  /* 0xfffff80004197836 */ /* 0x000fe20000000000 */
[----:B------:R-:W-:-:S06]  /*1b10*/  UMOV UR4, 0x800 ;  /* 0x0000080000047882 */ /* 0x000fcc0000000000 */
[----:B------:R-:W1:Y:S02]  /*1b20*/  LDC.64 R2, c[0x0][0x380] ;  /* 0x0000e000ff027b82 */ /* 0x000e640000000a00 */
.L_x_20:
[----:B------:R-:W-:-:S04]  /*1b30*/  VIADD R27, R5, UR4 ;  /* 0x00000004051b7c36 */ /* 0x000fc80008000000 */
[----:B-1----:R-:W-:-:S05]  /*1b40*/  IMAD.WIDE.U32 R26, R27, 0x8, R2 ;  /* 0x000000081b1a7825 */ /* 0x002fca00078e0002 */
[----:B------:R-:W2:Y:S04]  /*1b50*/  LDG.E.128.CONSTANT R12, desc[UR6][R26.64] ;  /* 0x000000061a0c7981 */ /* 0x000ea8000c1e9d00 */
[----:B------:R-:W3:Y:S04]  /*1b60*/  LDG.E.128.CONSTANT R16, desc[UR6][R26.64+0x10] ;  /* 0x000010061a107981 */ /* 0x000ee8000c1e9d00 */
[----:B------:R-:W4:Y:S04]  /*1b70*/  LDG.E.128.CONSTANT R20, desc[UR6][R26.64+0x2000] ;  /* 0x002000061a147981 */ /* 0x000f28000c1e9d00 */
[----:B------:R-:W5:Y:S01]  /*1b80*/  LDG.E.128.CONSTANT R8, desc[UR6][R26.64+0x2010] ;  /* 0x002010061a087981 */ /* 0x000f62000c1e9d00 */
[----:B0-----:R-:W-:Y:S01]  /*1b90*/  IMAD.MOV.U32 R4, RZ, RZ, R24 ;  /* 0x000000ffff047224 */ /* 0x001fe200078e0018 */
[----:B--2---:R-:W-:-:S06]  /*1ba0*/  DSETP.GEU.AND P0, PT, R6, R12, PT ;  /* 0x0000000c0600722a */ /* 0x004fcc0003f0e000 */
[----:B------:R-:W-:Y:S02]  /*1bb0*/  FSEL R6, R12, R6, !P0 ;  /* 0x000000060c067208 */ /* 0x000fe40004000000 */
[----:B------:R-:W-:-:S06]  /*1bc0*/  FSEL R7, R13, R7, !P0 ;  /* 0x000000070d077208 */ /* 0x000fcc0004000000 */
[----:B------:R-:W-:-:S06]  /*1bd0*/  DSETP.GEU.AND P0, PT, R6, R14, PT ;  /* 0x0000000e0600722a */ /* 0x000fcc0003f0e000 */
        /* <DEDUP_REMOVED lines=14> */
[----:B-----5:R-:W-:-:S06]  /*1cc0*/  DSETP.GEU.AND P0, PT, R6, R8, PT ;  /* 0x000000080600722a */ /* 0x020fcc0003f0e000 */
[----:B------:R-:W-:Y:S01]  /*1cd0*/  FSEL R6, R8, R6, !P0 ;  /* 0x0000000608067208 */ /* 0x000fe20004000000 */
[----:B------:R-:W-:Y:S01]  /*1ce0*/  VIADD R8, R4, -UR4 ;  /* 0x8000000404087c36 */ /* 0x000fe20008000000 */
[----:B------:R-:W-:-:S04]  /*1cf0*/  FSEL R7, R9, R7, !P0 ;  /* 0x0000000709077208 */ /* 0x000fc80004000000 */
[----:B------:R-:W-:Y:S02]  /*1d00*/  ISETP.GE.AND P1, PT, R8, 0x800, PT ;  /* 0x000008000800780c */ /* 0x000fe40003f26270 */
[----:B------:R-:W-:-:S06]  /*1d10*/  DSETP.GEU.AND P0, PT, R6, R10, PT ;  /* 0x0000000a0600722a */ /* 0x000fcc0003f0e000 */
[----:B------:R-:W-:Y:S02]  /*1d20*/  FSEL R6, R10, R6, !P0 ;  /* 0x000000060a067208 */ /* 0x000fe40004000000 */
[----:B------:R-:W-:-:S03]  /*1d30*/  FSEL R7, R11, R7, !P0 ;  /* 0x000000070b077208 */ /* 0x000fc60004000000 */
[----:B------:R-:W-:Y:S05]  /*1d40*/  @!P1 BRA `(.L_x_19) ;  /* 0x0000000c00009947 */ /* 0x000fea0003800000 */
[----:B------:R-:W-:-:S06]  /*1d50*/  UIADD3 UR4, UPT, UPT, UR4, 0x800, URZ ;  /* 0x0000080004047890 */ /* 0x000fcc000fffe0ff */
[----:B------:R-:W-:-:S13]  /*1d60*/  ISETP.LT.AND P0, PT, R25, UR4, PT ;  /* 0x0000000419007c0c */ /* 0x000fda000bf01270 */
[----:B------:R-:W-:Y:S05]  /*1d70*/  @!P0 BRA `(.L_x_20) ;  /* 0xfffffffc006c8947 */ /* 0x000fea000383ffff */
.L_x_18:
[----:B------:R-:W-:-:S13]  /*1d80*/  ISETP.LE.AND P0, PT, R4, UR4, PT ;  /* 0x0000000404007c0c */ /* 0x000fda000bf03270 */
[----:B------:R-:W-:Y:S05]  /*1d90*/  @P0 BRA `(.L_x_19) ;  /* 0x0000000800ec0947 */ /* 0x000fea0003800000 */
[----:B------:R-:W-:Y:S01]  /*1da0*/  VIADD R41, R4, -UR4 ;  /* 0x8000000404297c36 */ /* 0x000fe20008000000 */
[----:B------:R-:W-:Y:S04]  /*1db0*/  BSSY.RECONVERGENT B1, `(.L_x_19) ;  /* 0x00000b9000017945 */ /* 0x000fe80003800200 */
[----:B------:R-:W-:-:S13]  /*1dc0*/  ISETP.GE.AND P0, PT, R0, R41, PT ;  /* 0x000000290000720c */ /* 0x000fda0003f06270 */
[----:B------:R-:W-:Y:S05]  /*1dd0*/  @P0 BRA `(.L_x_21) ;  /* 0x0000000800d80947 */ /* 0x000fea0003800000 */
[----:B------:R-:W-:Y:S01]  /*1de0*/  LOP3.LUT R5, RZ, R0, RZ, 0x33, !PT ;  /* 0x00000000ff057212 */ /* 0x000fe200078e33ff */
[----:B------:R-:W-:Y:S01]  /*1df0*/  BSSY.RECONVERGENT B2, `(.L_x_22) ;  /* 0x0000016000027945 */ /* 0x000fe20003800200 */
[----:B------:R-:W-:Y:S02]  /*1e00*/  IMAD.MOV.U32 R40, RZ, RZ, R0 ;  /* 0x000000ffff287224 */ /* 0x000fe400078e0000 */
[----:B------:R-:W-:-:S04]  /*1e10*/  IADD3 R4, PT, PT, R4, -UR4, R5 ;  /* 0x8000000404047c10 */ /* 0x000fc8000fffe005 */
[C---:B------:R-:W-:Y:S02]  /*1e20*/  LOP3.LUT R5, R4.reuse, 0x300, RZ, 0xc0, !PT ;  /* 0x0000030004057812 */ /* 0x040fe400078ec0ff */
[----:B------:R-:W-:Y:S02]  /*1e30*/  ISETP.GE.U32.AND P2, PT, R4, 0x300, PT ;  /* 0x000003000400780c */ /* 0x000fe40003f46070 */
[----:B------:R-:W-:-:S13]  /*1e40*/  ISETP.NE.AND P0, PT, R5, 0x300, PT ;  /* 0x000003000500780c */ /* 0x000fda0003f05270 */
[----:B------:R-:W-:Y:S05]  /*1e50*/  @!P0 BRA `(.L_x_23) ;  /* 0x00000000003c8947 */ /* 0x000fea0003800000 */
[----:B------:R-:W-:Y:S01]  /*1e60*/  LEA.HI R4, R4, 0x1, RZ, 0x18 ;  /* 0x0000000104047811 */ /* 0x000fe200078fc0ff */
[----:B------:R-:W-:Y:S02]  /*1e70*/  VIADD R9, R0, UR4 ;  /* 0x0000000400097c36 */ /* 0x000fe40008000000 */
[----:B------:R-:W-:Y:S01]  /*1e80*/  IMAD.MOV.U32 R40, RZ, RZ, R0 ;  /* 0x000000ffff287224 */ /* 0x000fe200078e0000 */
[----:B------:R-:W-:-:S05]  /*1e90*/  LOP3.LUT R4, R4, 0x3, RZ, 0xc0, !PT ;  /* 0x0000000304047812 */ /* 0x000fca00078ec0ff */
[----:B------:R-:W-:-:S07]  /*1ea0*/  IMAD.MOV R8, RZ, RZ, -R4 ;  /* 0x000000ffff087224 */ /* 0x000fce00078e0a04 */
.L_x_24:
[----:B------:R-:W-:-:S06]  /*1eb0*/  IMAD.WIDE.U32 R4, R9, 0x8, R2 ;  /* 0x0000000809047825 */ /* 0x000fcc00078e0002 */
[----:B------:R-:W2:Y:S01]  /*1ec0*/  LDG.E.64.CONSTANT R4, desc[UR6][R4.64] ;  /* 0x0000000604047981 */ /* 0x000ea2000c1e9b00 */
[----:B------:R-:W-:Y:S02]  /*1ed0*/  VIADD R8, R8, 0x1 ;  /* 0x0000000108087836 */ /* 0x000fe40000000000 */
[----:B------:R-:W-:Y:S02]  /*1ee0*/  VIADD R40, R40, 0x100 ;  /* 0x0000010028287836 */ /* 0x000fe40000000000 */
[----:B------:R-:W-:Y:S01]  /*1ef0*/  VIADD R9, R9, 0x100 ;  /* 0x0000010009097836 */ /* 0x000fe20000000000 */
[----:B------:R-:W-:Y:S01]  /*1f00*/  ISETP.NE.AND P1, PT, R8, RZ, PT ;  /* 0x000000ff0800720c */ /* 0x000fe20003f25270 */
[----:B--2---:R-:W-:-:S06]  /*1f10*/  DSETP.GEU.AND P0, PT, R6, R4, PT ;  /* 0x000000040600722a */ /* 0x004fcc0003f0e000 */
[----:B------:R-:W-:Y:S02]  /*1f20*/  FSEL R6, R4, R6, !P0 ;  /* 0x0000000604067208 */ /* 0x000fe40004000000 */
[----:B------:R-:W-:-:S04]  /*1f30*/  FSEL R7, R5, R7, !P0 ;  /* 0x0000000705077208 */ /* 0x000fc80004000000 */
[----:B------:R-:W-:Y:S05]  /*1f40*/  @P1 BRA `(.L_x_24) ;  /* 0xfffffffc00d81947 */ /* 0x000fea000383ffff */
.L_x_23:
[----:B------:R-:W-:Y:S05]  /*1f50*/  BSYNC.RECONVERGENT B2 ;  /* 0x0000000000027941 */ /* 0x000fea0003800200 */
.L_x_22:
[----:B------:R-:W-:Y:S05]  /*1f60*/  @!P2 BRA `(.L_x_21) ;  /* 0x000000080074a947 */ /* 0x000fea0003800000 */
[----:B------:R-:W0:Y:S01]  /*1f70*/  LDCU.64 UR8, c[0x0][0x380] ;  /* 0x00007000ff0877ac */ /* 0x000e220008000a00 */
[----:B------:R-:W-:Y:S01]  /*1f80*/  IMAD.IADD R9, R41, 0x1, -R40 ;  /* 0x0000000129097824 */ /* 0x000fe200078e0a28 */
[C---:B------:R-:W-:Y:S01]  /*1f90*/  IADD3 R5, P0, PT, R40.reuse, UR4, RZ ;  /* 0x0000000428057c10 */ /* 0x040fe2000ff1e0ff */
[----:B------:R-:W-:Y:S01]  /*1fa0*/  BSSY.RECONVERGENT B2, `(.L_x_25) ;  /* 0x0000059000027945 */ /* 0x000fe20003800200 */
[----:B------:R-:W-:Y:S02]  /*1fb0*/  VIADD R43, R40, UR4 ;  /* 0x00000004282b7c36 */ /* 0x000fe40008000000 */
[----:B------:R-:W-:Y:S01]  /*1fc0*/  ISETP.GT.AND P1, PT, R9, 0xc00, PT ;  /* 0x00000c000900780c */ /* 0x000fe20003f24270 */
[----:B------:R-:W-:Y:S01]  /*1fd0*/  IMAD.X R8, RZ, RZ, RZ, P0 ;  /* 0x000000ffff087224 */ /* 0x000fe200000e06ff */
[----:B0-----:R-:W-:-:S04]  /*1fe0*/  LEA R4, P0, R5, UR8, 0x3 ;  /* 0x0000000805047c11 */ /* 0x001fc8000f8018ff */
[----:B------:R-:W-:Y:S02]  /*1ff0*/  LEA.HI.X R5, R5, UR9, R8, 0x3, P0 ;  /* 0x0000000905057c11 */ /* 0x000fe400080f1c08 */
[----:B------:R-:W-:-:S05]  /*2000*/  IADD3 R4, P0, PT, R4, 0x1000, RZ ;  /* 0x0000100004047810 */ /* 0x000fca0007f1e0ff */
[----:B------:R-:W-:Y:S01]  /*2010*/  IMAD.X R5, RZ, RZ, R5, P0 ;  /* 0x000000ffff057224 */ /* 0x000fe200000e0605 */
[----:B------:R-:W-:Y:S01]  /*2020*/  PLOP3.LUT P0, PT, PT, PT, PT, 0x80, 0x8 ;  /* 0x000000000008781c */ /* 0x000fe20003f0f070 */
[----:B------:R-:W-:-:S12]  /*2030*/  @!P1 BRA `(.L_x_26) ;  /* 0x00000004003c9947 */ /* 0x000fd80003800000 */
[----:B------:R-:W-:Y:S01]  /*2040*/  PLOP3.LUT P0, PT, PT, PT, PT, 0x8, 0x80 ;  /* 0x000000000080781c */ /* 0x000fe20003f0e170 */
[----:B------:R-:W-:-:S12]  /*2050*/  VIADD R45, R41, 0xfffff400 ;  /* 0xfffff400292d7836 */ /* 0x000fd80000000000 */
.L_x_27:
[C---:B------:R-:W-:Y:S01]  /*2060*/  IMAD.WIDE.U32 R38, R43.reuse, 0x8, R2 ;  /* 0x000000082b267825 */ /* 0x040fe200078e0002 */
[----:B------:R-:W2:Y:S04]  /*2070*/  LDG.E.64.CONSTANT R8, desc[UR6][R4.64+-0x800] ;  /* 0xfff8000604087981 */ /* 0x000ea8000c1e9b00 */
[----:B------:R-:W3:Y:S04]  /*2080*/  LDG.E.64.CONSTANT R10, desc[UR6][R4.64] ;  /* 0x00000006040a7981 */ /* 0x000ee8000c1e9b00 */
[----:B------:R-:W4:Y:S01]  /*2090*/  LDG.E.64.CONSTANT R38, desc[UR6][R38.64] ;  /* 0x0000000626267981 */ /* 0x000f22000c1e9b00 */
[----:B------:R-:W-:-:S03]  /*20a0*/  VIADD R15, R43, 0x400 ;  /* 0x000004002b0f7836 */ /* 0x000fc60000000000 */
[----:B------:R-:W5:Y:S01]  /*20b0*/  LDG.E.64.CONSTANT R12, desc[UR6][R4.64+0x800] ;  /* 0x00080006040c7981 */ /* 0x000f62000c1e9b00 */
[----:B------:R-:W-:-:S03]  /*20c0*/  IMAD.WIDE.U32 R14, R15, 0x8, R2 ;  /* 0x000000080f0e7825 */ /* 0x000fc600078e0002 */
[----:B------:R-:W5:Y:S04]  /*20d0*/  LDG.E.64.CONSTANT R16, desc[UR6][R4.64+0x1800] ;  /* 0x0018000604107981 */ /* 0x000f68000c1e9b00 */
[----:B------:R-:W5:Y:S04]  /*20e0*/  LDG.E.64.CONSTANT R14, desc[UR6][R14.64] ;  /* 0x000000060e0e7981 */ /* 0x000f68000c1e9b00 */
[----:B------:R-:W5:Y:S01]  /*20f0*/  LDG.E.64.CONSTANT R18, desc[UR6][R4.64+0x2000] ;  /* 0x0020000604127981 */ /* 0x000f62000c1e9b00 */
        /* <DEDUP_REMOVED lines=11> */
[----:B------:R-:W5:Y:S04]  /*21b0*/  LDG.E.64.CONSTANT R34, desc[UR6][R4.64+0x6000] ;  /* 0x0060000604227981 */ /* 0x000f68000c1e9b00 */
[----:B------:R0:W5:Y:S01]  /*21c0*/  LDG.E.64.CONSTANT R36, desc[UR6][R4.64+0x6800] ;  /* 0x0068000604247981 */ /* 0x000162000c1e9b00 */
[----:B------:R-:W-:-:S05]  /*21d0*/  VIADD R40, R40, 0x1000 ;  /* 0x0000100028287836 */ /* 0x000fca0000000000 */
[----:B------:R-:W-:Y:S02]  /*21e0*/  ISETP.GE.AND P2, PT, R40, R45, PT ;  /* 0x0000002d2800720c */ /* 0x000fe40003f46270 */
[----:B0-----:R-:W-:Y:S01]  /*21f0*/  IADD3 R4, P3, PT, R4, 0x8000, RZ ;  /* 0x0000800004047810 */ /* 0x001fe20007f7e0ff */
[----:B------:R-:W-:-:S04]  /*2200*/  VIADD R43, R43, 0x1000 ;  /* 0x000010002b2b7836 */ /* 0x000fc80000000000 */
[----:B------:R-:W-:Y:S01]  /*2210*/  IMAD.X R5, RZ, RZ, R5, P3 ;  /* 0x000000ffff057224 */ /* 0x000fe200018e0605 */
[----:B----4-:R-:W-:-:S06]  /*2220*/  DSETP.GEU.AND P1, PT, R6, R38, PT ;  /* 0x000000260600722a */ /* 0x010fcc0003f2e000 */
[----:B------:R-:W-:Y:S02]  /*2230*/  FSEL R6, R38, R6, !P1 ;  /* 0x0000000626067208 */ /* 0x000fe40004800000 */
[----:B------:R-:W-:-:S06]  /*2240*/  FSEL R7, R39, R7, !P1 ;  /* 0x0000000727077208 */ /* 0x000fcc0004800000 */
[----:B--2---:R-:W-:-:S06]  /*2250*/  DSETP.GEU.AND P1, PT, R6, R8, PT ;  /* 0x000000080600722a */ /* 0x004fcc0003f2e000 */
[----:B------:R-:W-:Y:S02]  /*2260*/  FSEL R6, R8, R6, !P1 ;  /* 0x0000000608067208 */ /* 0x000fe40004800000 */
[----:B------:R-:W-:-:S06]  /*2270*/  FSEL R7, R9, R7, !P1 ;  /* 0x0000000709077208 */ /* 0x000fcc0004800000 */
[----:B---3--:R-:W-:-:S06]  /*2280*/  DSETP.GEU.AND P1, PT, R6, R10, PT ;  /* 0x0000000a0600722a */ /* 0x008fcc0003f2e000 */
[----:B------:R-:W-:Y:S02]  /*2290*/  FSEL R6, R10, R6, !P1 ;  /* 0x000000060a067208 */ /* 0x000fe40004800000 */
[----:B------:R-:W-:-:S06]  /*22a0*/  FSEL R7, R11, R7, !P1 ;  /* 0x000000070b077208 */ /* 0x000fcc0004800000 */
[----:B-----5:R-:W-:-:S06]  /*22b0*/  DSETP.GEU.AND P1, PT, R6, R12, PT ;  /* 0x0000000c0600722a */ /* 0x020fcc0003f2e000 */
        /* <DEDUP_REMOVED lines=39> */
.L_x_26:
[----:B------:R-:W-:Y:S05]  /*2530*/  BSYNC.RECONVERGENT B2 ;  /* 0x0000000000027941 */ /* 0x000fea0003800200 */
.L_x_25:
[----:B------:R-:W-:Y:S01]  /*2540*/  IMAD.IADD R8, R41, 0x1, -R40 ;  /* 0x0000000129087824 */ /* 0x000fe200078e0a28 */
[----:B------:R-:W-:Y:S04]  /*2550*/  BSSY.RECONVERGENT B2, `(.L_x_28) ;  /* 0x000002b000027945 */ /* 0x000fe80003800200 */
[----:B------:R-:W-:-:S13]  /*2560*/  ISETP.GT.AND P1, PT, R8, 0x400, PT ;  /* 0x000004000800780c */ /* 0x000fda0003f24270 */
[----:B------:R-:W-:Y:S05]  /*2570*/  @!P1 BRA `(.L_x_29) ;  /* 0x0000000000a09947 */ /* 0x000fea0003800000 */
        /* <DEDUP_REMOVED lines=9> */
[----:B------:R-:W5:Y:S04]  /*2610*/  LDG.E.64.CONSTANT R22, desc[UR6][R4.64+0x2000] ;  /* 0x0020000604167981 */ /* 0x000f68000c1e9b00 */
[----:B------:R0:W5:Y:S01]  /*2620*/  LDG.E.64.CONSTANT R8, desc[UR6][R4.64+0x2800] ;  /* 0x0028000604087981 */ /* 0x000162000c1e9b00 */
[----:B------:R-:W-:-:S02]  /*2630*/  VIADD R40, R40, 0x800 ;  /* 0x0000080028287836 */ /* 0x000fc40000000000 */
[----:B------:R-:W-:Y:S01]  /*2640*/  VIADD R43, R43, 0x800 ;  /* 0x000008002b2b7836 */ /* 0x000fe20000000000 */
[----:B0-----:R-:W-:-:S05]  /*2650*/  IADD3 R4, P2, PT, R4, 0x4000, RZ ;  /* 0x0000400004047810 */ /* 0x001fca0007f5e0ff */
        /* <DEDUP_REMOVED lines=22> */
[----:B------:R-:W-:Y:S01]  /*27c0*/  DSETP.GEU.AND P1, PT, R6, R8, PT ;  /* 0x000000080600722a */ /* 0x000fe20003f2e000 */
[----:B------:R-:W-:-:S05]  /*27d0*/  PLOP3.LUT P0, PT, PT, PT, PT, 0x8, 0x80 ;  /* 0x000000000080781c */ /* 0x000fca0003f0e170 */
[----:B------:R-:W-:Y:S02]  /*27e0*/  FSEL R6, R8, R6, !P1 ;  /* 0x0000000608067208 */ /* 0x000fe40004800000 */
[----:B------:R-:W-:-:S07]  /*27f0*/  FSEL R7, R9, R7, !P1 ;  /* 0x0000000709077208 */ /* 0x000fce0004800000 */
.L_x_29:
[----:B------:R-:W-:Y:S05]  /*2800*/  BSYNC.RECONVERGENT B2 ;  /* 0x0000000000027941 */ /* 0x000fea0003800200 */
.L_x_28:
[----:B------:R-:W-:-:S13]  /*2810*/  ISETP.LT.OR P0, PT, R40, R41, P0 ;  /* 0x000000292800720c */ /* 0x000fda0000701670 */
[----:B------:R-:W-:Y:S05]  /*2820*/  @!P0 BRA `(.L_x_21) ;  /* 0x0000000000448947 */ /* 0x000fea0003800000 */
[----:B------:R-:W-:Y:S01]  /*2830*/  IMAD.WIDE.U32 R2, R43, 0x8, R2 ;  /* 0x000000082b027825 */ /* 0x000fe200078e0002 */
[----:B------:R-:W2:Y:S04]  /*2840*/  LDG.E.64.CONSTANT R8, desc[UR6][R4.64+-0x800] ;  /* 0xfff8000604087981 */ /* 0x000ea8000c1e9b00 */
[----:B------:R-:W3:Y:S04]  /*2850*/  LDG.E.64.CONSTANT R10, desc[UR6][R4.64] ;  /* 0x00000006040a7981 */ /* 0x000ee8000c1e9b00 */
[----:B------:R-:W4:Y:S04]  /*2860*/  LDG.E.64.CONSTANT R2, desc[UR6][R2.64] ;  /* 0x0000000602027981 */ /* 0x000f28000c1e9b00 */
[----:B------:R-:W5:Y:S01]  /*2870*/  LDG.E.64.CONSTANT R12, desc[UR6][R4.64+0x800] ;  /* 0x00080006040c7981 */ /* 0x000f62000c1e9b00 */
        /* <DEDUP_REMOVED lines=11> */
[----:B------:R-:W-:-:S07]  /*2930*/  FSEL R7, R13, R3, !P0 ;  /* 0x000000030d077208 */ /* 0x000fce0004000000 */
.L_x_21:
[----:B------:R-:W-:Y:S05]  /*2940*/  BSYNC.RECONVERGENT B1 ;  /* 0x0000000000017941 */ /* 0x000fea0003800200 */
.L_x_19:
[----:B------:R-:W0:Y:S01]  /*2950*/  S2R R10, SR_LANEID ;  /* 0x00000000000a7919 */ /* 0x000e220000000000 */
[----:B------:R-:W-:Y:S04]  /*2960*/  SHFL.DOWN PT, R2, R6, 0x1, 0x1f ;  /* 0x08201f0006027f89 */ /* 0x000fe800000e0000 */
        /* <DEDUP_REMOVED lines=10> */
[----:B------:R-:W-:-:S02]  /*2a10*/  @!P2 MOV R7, 0x400 ;  /* 0x000004000007a802 */ /* 0x000fc40000000f00 */
        /* <DEDUP_REMOVED lines=8> */
[----:B------:R-:W-:Y:S01]  /*2aa0*/  SHFL.DOWN PT, R2, R4, 0x4, 0x1f ;  /* 0x08801f0004027f89 */ /* 0x000fe200000e0000 */
[----:B-1----:R-:W-:-:S03]  /*2ab0*/  @!P2 LEA R7, R8, R7, 0x18 ;  /* 0x000000070807a211 */ /* 0x002fc600078ec0ff */
[----:B------:R-:W0:Y:S02]  /*2ac0*/  SHFL.DOWN PT, R3, R5, 0x4, 0x1f ;  /* 0x08801f0005037f89 */ /* 0x000e2400000e0000 */
[----:B------:R-:W-:Y:S01]  /*2ad0*/  @!P2 IMAD.IADD R9, R6, 0x1, R7 ;  /* 0x000000010609a824 */ /* 0x000fe200078e0207 */
[----:B0-----:R-:W-:-:S06]  /*2ae0*/  DSETP.GEU.AND P0, PT, R4, R2, PT ;  /* 0x000000020400722a */ /* 0x001fcc0003f0e000 */
[----:B------:R-:W-:Y:S02]  /*2af0*/  @!P1 FSEL R4, R2, R4, !P0 ;  /* 0x0000000402049208 */ /* 0x000fe40004000000 */
[----:B------:R-:W-:Y:S02]  /*2b00*/  @!P1 FSEL R5, R3, R5, !P0 ;  /* 0x0000000503059208 */ /* 0x000fe40004000000 */
[----:B------:R-:W-:Y:S01]  /*2b10*/  ISETP.GT.AND P1, PT, R10, 0x17, PT ;  /* 0x000000170a00780c */ /* 0x000fe20003f24270 */
[----:B------:R-:W-:Y:S04]  /*2b20*/  SHFL.DOWN PT, R2, R4, 0x8, 0x1f ;  /* 0x09001f0004027f89 */ /* 0x000fe800000e0000 */
[----:B------:R-:W0:Y:S02]  /*2b30*/  SHFL.DOWN PT, R3, R5, 0x8, 0x1f ;  /* 0x09001f0005037f89 */ /* 0x000e2400000e0000 */
[----:B0-----:R-:W-:-:S06]  /*2b40*/  DSETP.GEU.AND P0, PT, R4, R2, PT ;  /* 0x000000020400722a */ /* 0x001fcc0003f0e000 */
[----:B------:R-:W-:Y:S02]  /*2b50*/  @!P1 FSEL R4, R2, R4, !P0 ;  /* 0x0000000402049208 */ /* 0x000fe40004000000 */
[----:B------:R-:W-:Y:S02]  /*2b60*/  @!P1 FSEL R5, R3, R5, !P0 ;  /* 0x0000000503059208 */ /* 0x000fe40004000000 */
[----:B------:R-:W-:Y:S01]  /*2b70*/  ISETP.GT.AND P1, PT, R10, 0xf, PT ;  /* 0x0000000f0a00780c */ /* 0x000fe20003f24270 */
[----:B------:R-:W-:Y:S04]  /*2b80*/  SHFL.DOWN PT, R2, R4, 0x10, 0x1f ;  /* 0x0a001f0004027f89 */ /* 0x000fe800000e0000 */
[----:B------:R-:W0:Y:S02]  /*2b90*/  SHFL.DOWN PT, R3, R5, 0x10, 0x1f ;  /* 0x0a001f0005037f89 */ /* 0x000e2400000e0000 */
[----:B0-----:R-:W-:-:S06]  /*2ba0*/  DSETP.GEU.AND P0, PT, R4, R2, PT ;  /* 0x000000020400722a */ /* 0x001fcc0003f0e000 */
[----:B------:R-:W-:Y:S02]  /*2bb0*/  FSEL R2, R2, R4, !P0 ;  /* 0x0000000402027208 */ /* 0x000fe40004000000 */
        /* <DEDUP_REMOVED lines=10> */
[----:B--2---:R-:W0:Y:S04]  /*2c60*/  LDS.128 R8, [UR4+0x10] ;  /* 0x00001004ff087984 */ /* 0x004e280008000c00 */
        /* <DEDUP_REMOVED lines=25> */
.L_x_2:
        /* <DEDUP_REMOVED lines=12> */
.L_x_32:
[----:B------:R-:W-:Y:S05]  /*2ec0*/  BSYNC.RECONVERGENT B1 ;  /* 0x0000000000017941 */ /* 0x000fea0003800200 */
.L_x_31:
        /* <DEDUP_REMOVED lines=17> */
.L_x_37:
        /* <DEDUP_REMOVED lines=12> */
.L_x_36:
[----:B------:R-:W-:Y:S05]  /*30a0*/  BSYNC.RECONVERGENT B2 ;  /* 0x0000000000027941 */ /* 0x000fea0003800200 */
.L_x_35:
        /* <DEDUP_REMOVED lines=9> */
.L_x_40:
        /* <DEDUP_REMOVED lines=74> */
.L_x_39:
[----:B------:R-:W-:Y:S05]  /*35e0*/  BSYNC.RECONVERGENT B2 ;  /* 0x0000000000027941 */ /* 0x000fea0003800200 */
.L_x_38:
        /* <DEDUP_REMOVED lines=42> */
.L_x_42:
[----:B------:R-:W-:Y:S05]  /*3890*/  BSYNC.RECONVERGENT B2 ;  /* 0x0000000000027941 */ /* 0x000fea0003800200 */
.L_x_41:
        /* <DEDUP_REMOVED lines=20> */
.L_x_34:
[----:B------:R-:W-:Y:S05]  /*39e0*/  BSYNC.RECONVERGENT B1 ;  /* 0x0000000000017941 */ /* 0x000fea0003800200 */
.L_x_33:
        /* <DEDUP_REMOVED lines=14> */
[----:B------:R-:W-:Y:S01]  /*3ad0*/  IMAD.MOV.U32 R2, RZ, RZ, R9 ;  /* 0x000000ffff027224 */ /* 0x000fe200078e0009 */
[----:B------:R-:W-:Y:S01]  /*3ae0*/  @!P2 MOV R4, 0x400 ;  /* 0x000004000004a802 */ /* 0x000fe20000000f00 */
[----:B------:R-:W-:Y:S01]  /*3af0*/  IMAD.MOV.U32 R3, RZ, RZ, R11 ;  /* 0x000000ffff037224 */ /* 0x000fe200078e000b */
[----:B------:R-:W0:Y:S01]  /*3b00*/  SHFL.DOWN PT, R7, R11, 0x2, 0x1f ;  /* 0x08401f000b077f89 */ /* 0x000e2200000e0000 */
[----:B------:R-:W-:Y:S01]  /*3b10*/  @!P2 SHF.R.U32.HI R0, RZ, 0x2, R5 ;  /* 0x00000002ff00a819 */ /* 0x000fe20000011605 */
[----:B------:R-:W1:Y:S03]  /*3b20*/  @!P2 S2R R13, SR_CgaCtaId ;  /* 0x00000000000da919 */ /* 0x000e660000008800 */
[----:B------:R-:W-:Y:S01]  /*3b30*/  @!P2 LOP3.LUT R0, R0, 0xf8, RZ, 0xc0, !PT ;  /* 0x000000f80000a812 */ /* 0x000fe200078ec0ff */
[----:B0-----:R-:W-:-:S06]  /*3b40*/  DSETP.GEU.AND P0, PT, R2, R6, PT ;  /* 0x000000060200722a */ /* 0x001fcc0003f0e000 */
[----:B------:R-:W-:Y:S02]  /*3b50*/  @!P1 FSEL R9, R6, R9, !P0 ;  /* 0x0000000906099208 */ /* 0x000fe40004000000 */
[----:B------:R-:W-:Y:S02]  /*3b60*/  @!P1 FSEL R11, R7, R11, !P0 ;  /* 0x0000000b070b9208 */ /* 0x000fe40004000000 */
[----:B------:R-:W-:Y:S01]  /*3b70*/  ISETP.GT.AND P1, PT, R8, 0x1b, PT ;  /* 0x0000001b0800780c */ /* 0x000fe20003f24270 */
[----:B------:R-:W-:Y:S01]  /*3b80*/  SHFL.DOWN PT, R2, R9, 0x4, 0x1f ;  /* 0x08801f0009027f89 */ /* 0x000fe200000e0000 */
[----:B------:R-:W-:Y:S01]  /*3b90*/  IMAD.MOV.U32 R6, RZ, RZ, R9 ;  /* 0x000000ffff067224 */ /* 0x000fe200078e0009 */
[----:B-1----:R-:W-:Y:S01]  /*3ba0*/  @!P2 LEA R13, R13, R4, 0x18 ;  /* 0x000000040d0da211 */ /* 0x002fe200078ec0ff */
[----:B------:R-:W-:Y:S01]  /*3bb0*/  IMAD.MOV.U32 R7, RZ, RZ, R11 ;  /* 0x000000ffff077224 */ /* 0x000fe200078e000b */
[----:B------:R-:W0:Y:S03]  /*3bc0*/  SHFL.DOWN PT, R3, R11, 0x4, 0x1f ;  /* 0x08801f000b037f89 */ /* 0x000e2600000e0000 */
[----:B------:R-:W-:-:S02]  /*3bd0*/  @!P2 IMAD.IADD R13, R0, 0x1, R13 ;  /* 0x00000001000da824 */ /* 0x000fc400078e020d */
[----:B0-----:R-:W-:-:S06]  /*3be0*/  DSETP.GEU.AND P0, PT, R6, R2, PT ;  /* 0x000000020600722a */ /* 0x001fcc0003f0e000 */
[----:B------:R-:W-:Y:S02]  /*3bf0*/  @!P1 FSEL R9, R2, R9, !P0 ;  /* 0x0000000902099208 */ /* 0x000fe40004000000 */
[----:B------:R-:W-:Y:S02]  /*3c00*/  @!P1 FSEL R11, R3, R11, !P0 ;  /* 0x0000000b030b9208 */ /* 0x000fe40004000000 */
[----:B------:R-:W-:Y:S01]  /*3c10*/  ISETP.GT.AND P1, PT, R8, 0x17, PT ;  /* 0x000000170800780c */ /* 0x000fe20003f24270 */
[----:B------:R-:W-:Y:S01]  /*3c20*/  SHFL.DOWN PT, R2, R9, 0x8, 0x1f ;  /* 0x09001f0009027f89 */ /* 0x000fe200000e0000 */
[----:B------:R-:W-:Y:S02]  /*3c30*/  IMAD.MOV.U32 R6, RZ, RZ, R9 ;  /* 0x000000ffff067224 */ /* 0x000fe400078e0009 */
[----:B------:R-:W-:Y:S01]  /*3c40*/  IMAD.MOV.U32 R7, RZ, RZ, R11 ;  /* 0x000000ffff077224 */ /* 0x000fe200078e000b */
[----:B------:R-:W0:Y:S05]  /*3c50*/  SHFL.DOWN PT, R3, R11, 0x8, 0x1f ;  /* 0x09001f000b037f89 */ /* 0x000e2a00000e0000 */
        /* <DEDUP_REMOVED lines=20> */
[----:B------:R-:W0:Y:S04]  /*3da0*/  LDS.128 R8, [UR4+0x10] ;  /* 0x00001004ff087984 */ /* 0x000e280008000c00 */
[----:B-1----:R-:W1:Y:S01]  /*3db0*/  LDS.128 R12, [UR4+0x20] ;  /* 0x00002004ff0c7984 */ /* 0x002e620008000c00 */
        /* <DEDUP_REMOVED lines=24> */
.L_x_43:
        /* <DEDUP_REMOVED lines=20> */
[----:B------:R-:W0:Y:S05]  /*4080*/  SHFL.DOWN PT, R7, R0, 0x2, R11 ;  /* 0x0840000000077989 */ /* 0x000e2a00000e000b */
[----:B0-----:R-:W-:-:S06]  /*4090*/  DSETP.GEU.AND P0, PT, R2, R6, PT ;  /* 0x000000060200722a */ /* 0x001fcc0003f0e000 */
[----:B------:R-:W-:Y:S01]  /*40a0*/  @!P1 FSEL R9, R6, R9, !P0 ;  /* 0x0000000906099208 */ /* 0x000fe20004000000 */
[----:B------:R-:W-:Y:S01]  /*40b0*/  VIADD R6, R8, 0x4 ;  /* 0x0000000408067836 */ /* 0x000fe20000000000 */
[----:B------:R-:W-:-:S03]  /*40c0*/  @!P1 FSEL R0, R7, R0, !P0 ;  /* 0x0000000007009208 */ /* 0x000fc60004000000 */
[----:B------:R-:W-:Y:S01]  /*40d0*/  SHFL.DOWN PT, R2, R9, 0x4, R11 ;  /* 0x0880000009027989 */ /* 0x000fe200000e000b */
[----:B------:R-:W-:Y:S01]  /*40e0*/  ISETP.GT.AND P1, PT, R6, R11, PT ;  /* 0x0000000b0600720c */ /* 0x000fe20003f24270 */
[----:B------:R-:W-:Y:S02]  /*40f0*/  IMAD.MOV.U32 R6, RZ, RZ, R9 ;  /* 0x000000ffff067224 */ /* 0x000fe400078e0009 */
[----:B------:R-:W0:Y:S01]  /*4100*/  SHFL.DOWN PT, R3, R0, 0x4, R11 ;  /* 0x0880000000037989 */ /* 0x000e2200000e000b */
[----:B------:R-:W-:-:S06]  /*4110*/  IMAD.MOV.U32 R7, RZ, RZ, R0 ;  /* 0x000000ffff077224 */ /* 0x000fcc00078e0000 */
[----:B0-----:R-:W-:Y:S01]  /*4120*/  DSETP.GEU.AND P0, PT, R6, R2, PT ;  /* 0x000000020600722a */ /* 0x001fe20003f0e000 */
[----:B------:R-:W-:-:S05]  /*4130*/  VIADD R6, R8, 0x8 ;  /* 0x0000000808067836 */ /* 0x000fca0000000000 */
        /* <DEDUP_REMOVED lines=15> */
[----:B------:R-:W-:Y:S02]  /*4230*/  IMAD.MOV.U32 R6, RZ, RZ, R9 ;  /* 0x000000ffff067224 */ /* 0x000fe400078e0009 */
[----:B------:R-:W-:Y:S01]  /*4240*/  IMAD.MOV.U32 R7, RZ, RZ, R0 ;  /* 0x000000ffff077224 */ /* 0x000fe200078e0000 */
[----:B------:R-:W0:Y:S05]  /*4250*/  SHFL.DOWN PT, R3, R0, 0x10, R11 ;  /* 0x0a00000000037989 */ /* 0x000e2a00000e000b */
[----:B0-----:R-:W-:Y:S01]  /*4260*/  DSETP.GEU.AND P1, PT, R6, R2, PT ;  /* 0x000000020600722a */ /* 0x001fe20003f2e000 */
[----:B------:R-:W-:-:S02]  /*4270*/  @!P0 MOV R7, 0x400 ;  /* 0x0000040000078802 */ /* 0x000fc40000000f00 */
[----:B------:R-:W-:Y:S02]  /*4280*/  @!P0 SHF.R.U32.HI R6, RZ, 0x2, R5 ;  /* 0x00000002ff068819 */ /* 0x000fe40000011605 */
[----:B-1----:R-:W-:Y:S02]  /*4290*/  @!P0 LEA R7, R10, R7, 0x18 ;  /* 0x000000070a078211 */ /* 0x002fe400078ec0ff */
[----:B------:R-:W-:Y:S02]  /*42a0*/  @!P0 LOP3.LUT R6, R6, 0xf8, RZ, 0xc0, !PT ;  /* 0x000000f806068812 */ /* 0x000fe400078ec0ff */
[----:B------:R-:W-:Y:S02]  /*42b0*/  @!P2 FSEL R9, R2, R9, !P1 ;  /* 0x000000090209a208 */ /* 0x000fe40004800000 */
[----:B------:R-:W-:Y:S01]  /*42c0*/  @!P2 FSEL R0, R3, R0, !P1 ;  /* 0x000000000300a208 */ /* 0x000fe20004800000 */
[----:B------:R-:W-:Y:S02]  /*42d0*/  @!P0 IMAD.IADD R3, R6, 0x1, R7 ;  /* 0x0000000106038824 */ /* 0x000fe400078e0207 */
[----:B------:R-:W-:-:S02]  /*42e0*/  IMAD.MOV.U32 R6, RZ, RZ, R9 ;  /* 0x000000ffff067224 */ /* 0x000fc400078e0009 */
[----:B------:R-:W-:-:S05]  /*42f0*/  IMAD.MOV.U32 R7, RZ, RZ, R0 ;  /* 0x000000ffff077224 */ /* 0x000fca00078e0000 */
[----:B------:R1:W-:Y:S01]  /*4300*/  @!P0 STS.64 [R3+0x8], R6 ;  /* 0x0000080603008388 */ /* 0x0003e20000000a00 */
[----:B------:R-:W-:Y:S01]  /*4310*/  BAR.SYNC.DEFER_BLOCKING 0x0 ;  /* 0x0000000000007b1d */ /* 0x000fe20000010000 */
[----:B------:R-:W-:-:S13]  /*4320*/  ISETP.NE.AND P0, PT, R5, RZ, PT ;  /* 0x000000ff0500720c */ /* 0x000fda0003f05270 */
[----:B-1----:R-:W-:Y:S05]  /*4330*/  @P0 BRA `(.L_x_17) ;  /* 0x0000001800340947 */ /* 0x002fea0003800000 */
[----:B------:R-:W0:Y:S01]  /*4340*/  S2UR UR5, SR_CgaCtaId ;  /* 0x00000000000579c3 */ /* 0x000e220000008800 */
[----:B------:R-:W-:Y:S01]  /*4350*/  UMOV UR4, 0x400 ;  /* 0x0000040000047882 */ /* 0x000fe20000000000 */
[C---:B------:R-:W-:Y:S02]  /*4360*/  ISETP.GT.AND P3, PT, R4.reuse, 0x20, PT ;  /* 0x000000200400780c */ /* 0x040fe40003f64270 */
        /* <DEDUP_REMOVED lines=10> */
[----:B------:R-:W-:Y:S01]  /*4410*/  ISETP.GT.AND P1, PT, R4, 0x60, PT ;  /* 0x000000600400780c */ /* 0x000fe20003f24270 */
[----:B------:R-:W-:Y:S02]  /*4420*/  IMAD.MOV.U32 R2, RZ, RZ, R6 ;  /* 0x000000ffff027224 */ /* 0x000fe400078e0006 */
        /* <DEDUP_REMOVED lines=29> */
.L_x_30:
[----:B------:R-:W0:Y:S01]  /*4600*/  S2R R41, SR_TID.X ;  /* 0x0000000000297919 */ /* 0x000e220000002100 */
[----:B------:R-:W0:Y:S02]  /*4610*/  LDC.64 R6, c[0x0][0x380] ;  /* 0x0000e000ff067b82 */ /* 0x000e240000000a00 */
[----:B0-----:R-:W-:-:S05]  /*4620*/  IMAD.WIDE.U32 R6, R41, 0x8, R6 ;  /* 0x0000000829067825 */ /* 0x001fca00078e0006 */
[----:B------:R-:W2:Y:S04]  /*4630*/  LDG.E.64.CONSTANT R20, desc[UR6][R6.64] ;  /* 0x0000000606147981 */ /* 0x000ea8000c1e9b00 */
[----:B------:R-:W2:Y:S04]  /*4640*/  LDG.E.64.CONSTANT R2, desc[UR6][R6.64+0x800] ;  /* 0x0008000606027981 */ /* 0x000ea8000c1e9b00 */
[----:B------:R-:W3:Y:S04]  /*4650*/  LDG.E.64.CONSTANT R8, desc[UR6][R6.64+0x1000] ;  /* 0x0010000606087981 */ /* 0x000ee8000c1e9b00 */
[----:B------:R-:W4:Y:S04]  /*4660*/  LDG.E.64.CONSTANT R10, desc[UR6][R6.64+0x1800] ;  /* 0x00180006060a7981 */ /* 0x000f28000c1e9b00 */
[----:B------:R-:W5:Y:S04]  /*4670*/  LDG.E.64.CONSTANT R12, desc[UR6][R6.64+0x2000] ;  /* 0x00200006060c7981 */ /* 0x000f68000c1e9b00 */
[----:B------:R-:W5:Y:S04]  /*4680*/  LDG.E.64.CONSTANT R14, desc[UR6][R6.64+0x2800] ;  /* 0x00280006060e7981 */ /* 0x000f68000c1e9b00 */
[----:B------:R-:W5:Y:S04]  /*4690*/  LDG.E.64.CONSTANT R16, desc[UR6][R6.64+0x3000] ;  /* 0x0030000606107981 */ /* 0x000f68000c1e9b00 */
[----:B------:R-:W5:Y:S01]  /*46a0*/  LDG.E.64.CONSTANT R18, desc[UR6][R6.64+0x3800] ;  /* 0x0038000606127981 */ /* 0x000f62000c1e9b00 */
[----:B------:R-:W-:Y:S01]  /*46b0*/  ISETP.GE.U32.AND P1, PT, R4, 0x1000, PT ;  /* 0x000010000400780c */ /* 0x000fe20003f26070 */
[----:B------:R-:W-:Y:S01]  /*46c0*/  IMAD.MOV.U32 R45, RZ, RZ, 0x800 ;  /* 0x00000800ff2d7424 */ /* 0x000fe200078e00ff */
[----:B--2---:R-:W-:-:S06]  /*46d0*/  DSETP.GEU.AND P0, PT, R20, R2, PT ;  /* 0x000000021400722a */ /* 0x004fcc0003f0e000 */
        /* <DEDUP_REMOVED lines=21> */
[----:B------:R-:W0:Y:S01]  /*4830*/  LDC R24, c[0x0][0x390] ;  /* 0x0000e400ff187b82 */ /* 0x000e220000000800 */
[----:B------:R-:W-:Y:S02]  /*4840*/  VIADD R0, R4, 0xfffff800 ;  /* 0xfffff80004007836 */ /* 0x000fe40000000000 */
[----:B------:R-:W-:-:S07]  /*4850*/  IMAD.MOV.U32 R45, RZ, RZ, 0x800 ;  /* 0x00000800ff2d7424 */ /* 0x000fce00078e00ff */
.L_x_46:
[----:B------:R-:W-:-:S05]  /*4860*/  IMAD.WIDE R4, R45, 0x8, R6 ;  /* 0x000000082d047825 */ /* 0x000fca00078e0206 */
[----:B------:R-:W2:Y:S04]  /*4870*/  LDG.E.64.CONSTANT R10, desc[UR6][R4.64] ;  /* 0x00000006040a7981 */ /* 0x000ea8000c1e9b00 */
[----:B------:R-:W3:Y:S04]  /*4880*/  LDG.E.64.CONSTANT R12, desc[UR6][R4.64+0x800] ;  /* 0x00080006040c7981 */ /* 0x000ee8000c1e9b00 */
[----:B------:R-:W4:Y:S04]  /*4890*/  LDG.E.64.CONSTANT R14, desc[UR6][R4.64+0x1000] ;  /* 0x00100006040e7981 */ /* 0x000f28000c1e9b00 */
[----:B------:R-:W5:Y:S04]  /*48a0*/  LDG.E.64.CONSTANT R16, desc[UR6][R4.64+0x1800] ;  /* 0x0018000604107981 */ /* 0x000f68000c1e9b00 */
[----:B------:R-:W5:Y:S04]  /*48b0*/  LDG.E.64.CONSTANT R18, desc[UR6][R4.64+0x2000] ;  /* 0x0020000604127981 */ /* 0x000f68000c1e9b00 */
[----:B------:R-:W5:Y:S04]  /*48c0*/  LDG.E.64.CONSTANT R20, desc[UR6][R4.64+0x2800] ;  /* 0x0028000604147981 */ /* 0x000f68000c1e9b00 */
[----:B------:R-:W5:Y:S04]  /*48d0*/  LDG.E.64.CONSTANT R22, desc[UR6][R4.64+0x3000] ;  /* 0x0030000604167981 */ /* 0x000f68000c1e9b00 */
[----:B------:R0:W5:Y:S02]  /*48e0*/  LDG.E.64.CONSTANT R8, desc[UR6][R4.64+0x3800] ;  /* 0x0038000604087981 */ /* 0x000164000c1e9b00 */
[----:B0-----:R-:W-:-:S04]  /*48f0*/  IMAD.MOV.U32 R4, RZ, RZ, R24 ;  /* 0x000000ffff047224 */ /* 0x001fc800078e0018 */
[----:B------:R-:W-:-:S05]  /*4900*/  IMAD.IADD R5, R4, 0x1, -R45 ;  /* 0x0000000104057824 */ /* 0x000fca00078e0a2d */
[----:B------:R-:W-:Y:S01]  /*4910*/  ISETP.GE.AND P1, PT, R5, 0x800, PT ;  /* 0x000008000500780c */ /* 0x000fe20003f26270 */
        /* <DEDUP_REMOVED lines=25> */
[----:B------:R-:W-:-:S05]  /*4ab0*/  VIADD R45, R45, 0x800 ;  /* 0x000008002d2d7836 */ /* 0x000fca0000000000 */
[----:B------:R-:W-:-:S13]  /*4ac0*/  ISETP.GT.AND P0, PT, R45, R0, PT ;  /* 0x000000002d00720c */ /* 0x000fda0003f04270 */
[----:B------:R-:W-:Y:S05]  /*4ad0*/  @!P0 BRA `(.L_x_46) ;  /* 0xfffffffc00608947 */ /* 0x000fea000383ffff */
.L_x_44:
[----:B------:R-:W-:-:S13]  /*4ae0*/  ISETP.GE.AND P0, PT, R45, R4, PT ;  /* 0x000000042d00720c */ /* 0x000fda0003f06270 */
[----:B------:R-:W-:Y:S05]  /*4af0*/  @P0 BRA `(.L_x_45) ;  /* 0x0000000800fc0947 */ /* 0x000fea0003800000 */
[----:B------:R-:W-:Y:S01]  /*4b00*/  IMAD.IADD R0, R4, 0x1, -R45 ;  /* 0x0000000104007824 */ /* 0x000fe200078e0a2d */
[----:B------:R-:W-:Y:S04]  /*4b10*/  BSSY.RECONVERGENT B1, `(.L_x_45) ;  /* 0x00000bd000017945 */ /* 0x000fe80003800200 */
[----:B------:R-:W-:-:S13]  /*4b20*/  ISETP.GE.AND P0, PT, R41, R0, PT ;  /* 0x000000002900720c */ /* 0x000fda0003f06270 */
[----:B------:R-:W-:Y:S05]  /*4b30*/  @P0 BRA `(.L_x_47) ;  /* 0x0000000800e80947 */ /* 0x000fea0003800000 */
[----:B------:R-:W-:Y:S01]  /*4b40*/  LOP3.LUT R5, RZ, R41, RZ, 0x33, !PT ;  /* 0x00000029ff057212 */ /* 0x000fe200078e33ff */
[----:B------:R-:W-:Y:S01]  /*4b50*/  BSSY.RECONVERGENT B2, `(.L_x_48) ;  /* 0x0000017000027945 */ /* 0x000fe20003800200 */
[----:B------:R-:W-:Y:S02]  /*4b60*/  IMAD.MOV.U32 R43, RZ, RZ, R41 ;  /* 0x000000ffff2b7224 */ /* 0x000fe400078e0029 */
[----:B------:R-:W-:-:S04]  /*4b70*/  IADD3 R4, PT, PT, -R45, R4, R5 ;  /* 0x000000042d047210 */ /* 0x000fc80007ffe105 */
[C---:B------:R-:W-:Y:S02]  /*4b80*/  LOP3.LUT R5, R4.reuse, 0x300, RZ, 0xc0, !PT ;  /* 0x0000030004057812 */ /* 0x040fe400078ec0ff */
[----:B------:R-:W-:Y:S02]  /*4b90*/  ISETP.GE.U32.AND P2, PT, R4, 0x300, PT ;  /* 0x000003000400780c */ /* 0x000fe40003f46070 */
[----:B------:R-:W-:-:S13]  /*4ba0*/  ISETP.NE.AND P0, PT, R5, 0x300, PT ;  /* 0x000003000500780c */ /* 0x000fda0003f05270 */
[----:B------:R-:W-:Y:S05]  /*4bb0*/  @!P0 BRA `(.L_x_49) ;  /* 0x0000000000408947 */ /* 0x000fea0003800000 */
[----:B------:R-:W0:Y:S01]  /*4bc0*/  LDC.64 R6, c[0x0][0x380] ;  /* 0x0000e000ff067b82 */ /* 0x000e220000000a00 */
[----:B------:R-:W-:Y:S01]  /*4bd0*/  LEA.HI R4, R4, 0x1, RZ, 0x18 ;  /* 0x0000000104047811 */ /* 0x000fe200078fc0ff */
[----:B------:R-:W-:Y:S02]  /*4be0*/  IMAD.IADD R9, R41, 0x1, R45 ;  /* 0x0000000129097824 */ /* 0x000fe400078e022d */
[----:B------:R-:W-:Y:S01]  /*4bf0*/  IMAD.MOV.U32 R43, RZ, RZ, R41 ;  /* 0x000000ffff2b7224 */ /* 0x000fe200078e0029 */
[----:B------:R-:W-:-:S05]  /*4c00*/  LOP3.LUT R4, R4, 0x3, RZ, 0xc0, !PT ;  /* 0x0000000304047812 */ /* 0x000fca00078ec0ff */
[----:B------:R-:W-:-:S07]  /*4c10*/  IMAD.MOV R8, RZ, RZ, -R4 ;  /* 0x000000ffff087224 */ /* 0x000fce00078e0a04 */
.L_x_50:
[----:B0-----:R-:W-:-:S06]  /*4c20*/  IMAD.WIDE.U32 R4, R9, 0x8, R6 ;  /* 0x0000000809047825 */ /* 0x001fcc00078e0006 */
        /* <DEDUP_REMOVED lines=9> */
.L_x_49:
[----:B------:R-:W-:Y:S05]  /*4cc0*/  BSYNC.RECONVERGENT B2 ;  /* 0x0000000000027941 */ /* 0x000fea0003800200 */
.L_x_48:
[----:B------:R-:W-:Y:S05]  /*4cd0*/  @!P2 BRA `(.L_x_47) ;  /* 0x000000080080a947 */ /* 0x000fea0003800000 */
[----:B------:R-:W0:Y:S01]  /*4ce0*/  LDCU.64 UR4, c[0x0][0x380] ;  /* 0x00007000ff0477ac */ /* 0x000e220008000a00 */
[----:B------:R-:W-:Y:S01]  /*4cf0*/  IMAD.IADD R7, R0, 0x1, -R43 ;  /* 0x0000000100077824 */ /* 0x000fe200078e0a2b */
[C---:B------:R-:W-:Y:S01]  /*4d00*/  IADD3 R5, P0, PT, R43.reuse, R45, RZ ;  /* 0x0000002d2b057210 */ /* 0x040fe20007f1e0ff */
[----:B------:R-:W-:Y:S01]  /*4d10*/  BSSY.RECONVERGENT B2, `(.L_x_51) ;  /* 0x000005a000027945 */ /* 0x000fe20003800200 */
[----:B------:R-:W-:Y:S02]  /*4d20*/  IMAD.IADD R45, R43, 0x1, R45 ;  /* 0x000000012b2d7824 */ /* 0x000fe400078e022d */
        /* <DEDUP_REMOVED lines=8> */
[----:B------:R-:W0:Y:S01]  /*4db0*/  LDC.64 R6, c[0x0][0x380] ;  /* 0x0000e000ff067b82 */ /* 0x000e220000000a00 */
[----:B------:R-:W-:Y:S01]  /*4dc0*/  PLOP3.LUT P0, PT, PT, PT, PT, 0x8, 0x80 ;  /* 0x000000000080781c */ /* 0x000fe20003f0e170 */
[----:B------:R-:W-:-:S12]  /*4dd0*/  VIADD R40, R0, 0xfffff400 ;  /* 0xfffff40000287836 */ /* 0x000fd80000000000 */
.L_x_53:
[C---:B0-----:R-:W-:Y:S01]  /*4de0*/  IMAD.WIDE.U32 R38, R45.reuse, 0x8, R6 ;  /* 0x000000082d267825 */ /* 0x041fe200078e0006 */
        /* <DEDUP_REMOVED lines=76> */
.L_x_52:
[----:B------:R-:W-:Y:S05]  /*52b0*/  BSYNC.RECONVERGENT B2 ;  /* 0x0000000000027941 */ /* 0x000fea0003800200 */
.L_x_51:
[----:B------:R-:W-:Y:S01]  /*52c0*/  IMAD.IADD R6, R0, 0x1, -R43 ;  /* 0x0000000100067824 */ /* 0x000fe200078e0a2b */
[----:B------:R-:W-:Y:S04]  /*52d0*/  BSSY.RECONVERGENT B2, `(.L_x_54) ;  /* 0x000002c000027945 */ /* 0x000fe80003800200 */
[----:B------:R-:W-:-:S13]  /*52e0*/  ISETP.GT.AND P1, PT, R6, 0x400, PT ;  /* 0x000004000600780c */ /* 0x000fda0003f24270 */
[----:B------:R-:W-:Y:S05]  /*52f0*/  @!P1 BRA `(.L_x_55) ;  /* 0x0000000000a49947 */ /* 0x000fea0003800000 */
[----:B------:R-:W0:Y:S01]  /*5300*/  LDC.64 R16, c[0x0][0x380] ;  /* 0x0000e000ff107b82 */ /* 0x000e220000000a00 */
[----:B------:R-:W2:Y:S04]  /*5310*/  LDG.E.64.CONSTANT R10, desc[UR6][R4.64+-0x800] ;  /* 0xfff80006040a7981 */ /* 0x000ea8000c1e9b00 */
[----:B------:R-:W3:Y:S01]  /*5320*/  LDG.E.64.CONSTANT R12, desc[UR6][R4.64] ;  /* 0x00000006040c7981 */ /* 0x000ee2000c1e9b00 */
[----:B------:R-:W-:-:S03]  /*5330*/  VIADD R7, R45, 0x400 ;  /* 0x000004002d077836 */ /* 0x000fc60000000000 */
[----:B------:R-:W4:Y:S04]  /*5340*/  LDG.E.64.CONSTANT R14, desc[UR6][R4.64+0x800] ;  /* 0x00080006040e7981 */ /* 0x000f28000c1e9b00 */
[----:B------:R-:W5:Y:S04]  /*5350*/  LDG.E.64.CONSTANT R18, desc[UR6][R4.64+0x1800] ;  /* 0x0018000604127981 */ /* 0x000f68000c1e9b00 */
[----:B------:R-:W5:Y:S01]  /*5360*/  LDG.E.64.CONSTANT R20, desc[UR6][R4.64+0x2000] ;  /* 0x0020000604147981 */ /* 0x000f62000c1e9b00 */
[----:B0-----:R-:W-:-:S06]  /*5370*/  IMAD.WIDE.U32 R8, R45, 0x8, R16 ;  /* 0x000000082d087825 */ /* 0x001fcc00078e0010 */
[----:B------:R-:W2:Y:S01]  /*5380*/  LDG.E.64.CONSTANT R8, desc[UR6][R8.64] ;  /* 0x0000000608087981 */ /* 0x000ea2000c1e9b00 */
[----:B------:R-:W-:-:S03]  /*5390*/  IMAD.WIDE.U32 R16, R7, 0x8, R16 ;  /* 0x0000000807107825 */ /* 0x000fc600078e0010 */
[----:B------:R0:W5:Y:S04]  /*53a0*/  LDG.E.64.CONSTANT R6, desc[UR6][R4.64+0x2800] ;  /* 0x0028000604067981 */ /* 0x000168000c1e9b00 */
[----:B------:R-:W5:Y:S01]  /*53b0*/  LDG.E.64.CONSTANT R16, desc[UR6][R16.64] ;  /* 0x0000000610107981 */ /* 0x000f62000c1e9b00 */
[----:B------:R-:W-:Y:S01]  /*53c0*/  VIADD R43, R43, 0x800 ;  /* 0x000008002b2b7836 */ /* 0x000fe20000000000 */
[----:B0-----:R-:W-:Y:S01]  /*53d0*/  IADD3 R4, P2, PT, R4, 0x4000, RZ ;  /* 0x0000400004047810 */ /* 0x001fe20007f5e0ff */
[----:B------:R-:W-:-:S04]  /*53e0*/  VIADD R45, R45, 0x800 ;  /* 0x000008002d2d7836 */ /* 0x000fc80000000000 */
[----:B------:R-:W-:Y:S01]  /*53f0*/  IMAD.X R5, RZ, RZ, R5, P2 ;  /* 0x000000ffff057224 */ /* 0x000fe200010e0605 */
        /* <DEDUP_REMOVED lines=25> */
.L_x_55:
[----:B------:R-:W-:Y:S05]  /*5590*/  BSYNC.RECONVERGENT B2 ;  /* 0x0000000000027941 */ /* 0x000fea0003800200 */
.L_x_54:
[----:B------:R-:W-:-:S13]  /*55a0*/  ISETP.LT.OR P0, PT, R43, R0, P0 ;  /* 0x000000002b00720c */ /* 0x000fda0000701670 */
[----:B------:R-:W-:Y:S05]  /*55b0*/  @!P0 BRA `(.L_x_47) ;  /* 0x0000000000488947 */ /* 0x000fea0003800000 */
[----:B------:R-:W0:Y:S01]  /*55c0*/  LDC.64 R6, c[0x0][0x380] ;  /* 0x0000e000ff067b82 */ /* 0x000e220000000a00 */
[----:B------:R-:W2:Y:S04]  /*55d0*/  LDG.E.64.CONSTANT R8, desc[UR6][R4.64+-0x800] ;  /* 0xfff8000604087981 */ /* 0x000ea8000c1e9b00 */
[----:B------:R-:W3:Y:S04]  /*55e0*/  LDG.E.64.CONSTANT R10, desc[UR6][R4.64] ;  /* 0x00000006040a7981 */ /* 0x000ee8000c1e9b00 */
[----:B------:R-:W4:Y:S01]  /*55f0*/  LDG.E.64.CONSTANT R12, desc[UR6][R4.64+0x800] ;  /* 0x00080006040c7981 */ /* 0x000f22000c1e9b00 */
[----:B0-----:R-:W-:-:S06]  /*5600*/  IMAD.WIDE.U32 R6, R45, 0x8, R6 ;  /* 0x000000082d067825 */ /* 0x001fcc00078e0006 */
[----:B------:R-:W5:Y:S02]  /*5610*/  LDG.E.64.CONSTANT R6, desc[UR6][R6.64] ;  /* 0x0000000606067981 */ /* 0x000f64000c1e9b00 */
[----:B-----5:R-:W-:-:S06]  /*5620*/  DSETP.GEU.AND P0, PT, R2, R6, PT ;  /* 0x000000060200722a */ /* 0x020fcc0003f0e000 */
        /* <DEDUP_REMOVED lines=10> */
[----:B------:R-:W-:-:S07]  /*56d0*/  FSEL R3, R13, R3, !P0 ;  /* 0x000000030d037208 */ /* 0x000fce0004000000 */
.L_x_47:
[----:B------:R-:W-:Y:S05]  /*56e0*/  BSYNC.RECONVERGENT B1 ;  /* 0x0000000000017941 */ /* 0x000fea0003800200 */
.L_x_45:
        /* <DEDUP_REMOVED lines=54> */
[----:B------:R-:W1:Y:S01]  /*5a50*/  S2UR UR5, SR_CgaCtaId ;  /* 0x00000000000579c3 */ /* 0x000e620000008800 */
[----:B------:R-:W-:Y:S02]  /*5a60*/  UMOV UR4, 0x400 ;  /* 0x0000040000047882 */ /* 0x000fe40000000000 */
[----:B-1----:R-:W-:-:S09]  /*5a70*/  ULEA UR4, UR5, UR4, 0x18 ;  /* 0x0000000405047291 */ /* 0x002fd2000f8ec0ff */
[----:B0-----:R-:W0:Y:S04]  /*5a80*/  LDS.128 R8, [UR4+0x10] ;  /* 0x00001004ff087984 */ /* 0x001e280008000c00 */
        /* <DEDUP_REMOVED lines=23> */
[----:B------:R-:W-:-:S07]  /*5c00*/  FSEL R7, R3, R5, !P1 ;  /* 0x0000000503077208 */ /* 0x000fce0004800000 */
.L_x_17:
[----:B------:R-:W-:Y:S05]  /*5c10*/  BSYNC.RECONVERGENT B0 ;  /* 0x0000000000007941 */ /* 0x000fea0003800200 */
.L_x_1:
[----:B------:R-:W-:Y:S05]  /*5c20*/  @P0 EXIT ;  /* 0x000000000000094d */ /* 0x000fea0003800000 */
[----:B------:R-:W4:Y:S01]  /*5c30*/  LDCU.64 UR8, c[0x0][0x398] ;  /* 0x00007300ff0877ac */ /* 0x000f220008000a00 */
[----:B---3--:R-:W3:Y:S01]  /*5c40*/  LDC.64 R4, c[0x0][0x388] ;  /* 0x0000e200ff047b82 */ /* 0x008ee20000000a00 */
[----:B------:R-:W0:Y:S01]  /*5c50*/  LDCU.64 UR4, c[0x0][0x398] ;  /* 0x00007300ff0477ac */ /* 0x000e220008000a00 */
[----:B----4-:R-:W-:-:S06]  /*5c60*/  DSETP.GT.AND P0, PT, R6, UR8, PT ;  /* 0x0000000806007e2a */ /* 0x010fcc000bf04000 */
[----:B012---:R-:W-:Y:S02]  /*5c70*/  FSEL R2, R6, UR4, P0 ;  /* 0x0000000406027c08 */ /* 0x007fe40008000000 */
[----:B------:R-:W-:-:S05]  /*5c80*/  FSEL R3, R7, UR5, P0 ;  /* 0x0000000507037c08 */ /* 0x000fca0008000000 */
[----:B---3--:R-:W-:Y:S01]  /*5c90*/  STG.E.64 desc[UR6][R4.64], R2 ;  /* 0x0000000204007986 */ /* 0x008fe2000c101b06 */
[----:B------:R-:W-:Y:S05]  /*5ca0*/  EXIT ;  /* 0x000000000000794d */ /* 0x000fea0003800000 */
.L_x_56:
[----:B------:R-:W-:-:S00]  /*5cb0*/  BRA `(.L_x_56) ;  /* 0xfffffffc00fc7947 */ /* 0x000fc0000383ffff */
[----:B------:R-:W-:-:S00]  /*5cc0*/  NOP ;  /* 0x0000000000007918 */ /* 0x000fc00000000000 */
        /* <DEDUP_REMOVED lines=11> */
.L_x_254:


//--------------------- .text._ZN3cub18CUB_300001_SM_10006detail6reduce18DeviceReduceKernelINS2_10policy_hubIdyN4cuda3__47maximumIdEEE10Policy1000EN6thrust24THRUST_300001_SM_1000_NS6detail15normal_iteratorINSC_10device_ptrIdEEEEyS8_dNS5_3std3__410__identityEEEvT0_PT3_T1_NS0_13GridEvenShareISO_EET2_T4_ --------------------------
	.section	.text._ZN3cub18CUB_300001_SM_10006detail6reduce18DeviceReduceKernelINS2_10policy_hubIdyN4cuda3__47maximumIdEEE10Policy1000EN6thrust24THRUST_300001_SM_1000_NS6detail15normal_iteratorINSC_10device_ptrIdEEEEyS8_dNS5_3std3__410__identityEEEvT0_PT3_T1_NS0_13GridEvenShareISO_EET2_T4_,"ax",@progbits
	.align	128
        .global         _ZN3cub18CUB_300001_SM_10006detail6reduce18DeviceReduceKernelINS2_10policy_hubIdyN4cuda3__47maximumIdEEE10Policy1000EN6thrust24THRUST_300001_SM_1000_NS6detail15normal_iteratorINSC_10device_ptrIdEEEEyS8_dNS5_3std3__410__identityEEEvT0_PT3_T1_NS0_13GridEvenShareISO_EET2_T4_
        .type           _ZN3cub18CUB_300001_SM_10006detail6reduce18DeviceReduceKernelINS2_10policy_hubIdyN4cuda3__47maximumIdEEE10Policy1000EN6thrust24THRUST_300001_SM_1000_NS6detail15normal_iteratorINSC_10device_ptrIdEEEEyS8_dNS5_3std3__410__identityEEEvT0_PT3_T1_NS0_13GridEvenShareISO_EET2_T4_,@function
        .size           _ZN3cub18CUB_300001_SM_10006detail6reduce18DeviceReduceKernelINS2_10policy_hubIdyN4cuda3__47maximumIdEEE10Policy1000EN6thrust24THRUST_300001_SM_1000_NS6detail15normal_iteratorINSC_10device_ptrIdEEEEyS8_dNS5_3std3__410__identityEEEvT0_PT3_T1_NS0_13GridEvenShareISO_EET2_T4_,(.L_x_255 - _ZN3cub18CUB_300001_SM_10006detail6reduce18DeviceReduceKernelINS2_10policy_hubIdyN4cuda3__47maximumIdEEE10Policy1000EN6thrust24THRUST_300001_SM_1000_NS6detail15normal_iteratorINSC_10device_ptrIdEEEEyS8_dNS5_3std3__410__identityEEEvT0_PT3_T1_NS0_13GridEvenShareISO_EET2_T4_)
        .other          _ZN3cub18CUB_300001_SM_10006detail6reduce18DeviceReduceKernelINS2_10policy_hubIdyN4cuda3__47maximumIdEEE10Policy1000EN6thrust24THRUST_300001_SM_1000_NS6detail15normal_iteratorINSC_10device_ptrIdEEEEyS8_dNS5_3std3__410__identityEEEvT0_PT3_T1_NS0_13GridEvenShareISO_EET2_T4_,@"STO_CUDA_ENTRY STV_DEFAULT"
_ZN3cub18CUB_300001_SM_10006detail6reduce18DeviceReduceKernelINS2_10policy_hubIdyN4cuda3__47maximumIdEEE10Policy1000EN6thrust24THRUST_300001_SM_1000_NS6detail15normal_iteratorINSC_10device_ptrIdEEEEyS8_dNS5_3std3__410__identityEEEvT0_PT3_T1_NS0_13GridEvenShareISO_EET2_T4_:
.text._ZN3cub18CUB_300001_SM_10006detail6reduce18DeviceReduceKernelINS2_10policy_hubIdyN4cuda3__47maximumIdEEE10Policy1000EN6thrust24THRUST_300001_SM_1000_NS6detail15normal_iteratorINSC_10device_ptrIdEEEEyS8_dNS5_3std3__410__identityEEEvT0_PT3_T1_NS0_13GridEvenShareISO_EET2_T4_:
[----:B------:R-:W-:Y:S08]  /*0000*/  LDC R1, c[0x0][0x37c] ;  /* 0x0000df00ff017b82 */ /* 0x000ff00000000800 */
[----:B------:R-:W0:Y:S01]  /*0010*/  S2UR UR16, SR_CTAID.X ;  /* 0x00000000001079c3 */ /* 0x000e220000002500 */
[----:B------:R-:W1:Y:S01]  /*0020*/  LDCU.64 UR8, c[0x0][0x3b8] ;  /* 0x00007700ff0877ac */ /* 0x000e620008000a00 */
[----:B------:R-:W-:Y:S01]  /*0030*/  BSSY.RECONVERGENT B0, `(.L_x_57) ;  /* 0x000030b000007945 */ /* 0x000fe20003800200 */
[----:B------:R-:W2:Y:S01]  /*0040*/  LDCU UR5, c[0x0][0x3c0] ;  /* 0x00007800ff0577ac */ /* 0x000ea20008000800 */
[----:B------:R-:W3:Y:S01]  /*0050*/  LDCU.64 UR14, c[0x0][0x358] ;  /* 0x00006b00ff0e77ac */ /* 0x000ee20008000a00 */
[----:B-1----:R-:W-:-:S02]  /*0060*/  IMAD.U32 R4, RZ, RZ, UR8 ;  /* 0x00000008ff047e24 */ /* 0x002fc4000f8e00ff */
[----:B------:R-:W-:Y:S01]  /*0070*/  IMAD.U32 R3, RZ, RZ, UR9 ;  /* 0x00000009ff037e24 */ /* 0x000fe2000f8e00ff */
[----:B--2---:R-:W-:Y:S02]  /*0080*/  USHF.L.U32 UR5, UR5, 0xb, URZ ;  /* 0x0000000b05057899 */ /* 0x004fe400080006ff */
[----:B0-----:R-:W-:Y:S02]  /*0090*/  USHF.L.U32 UR7, UR16, 0xb, URZ ;  /* 0x0000000b10077899 */ /* 0x001fe400080006ff */
[----:B------:R-:W-:-:S04]  /*00a0*/  USHF.R.S32.HI UR4, URZ, 0x1f, UR5 ;  /* 0x0000001fff047899 */ /* 0x000fc80008011405 */
[----:B------:R-:W-:-:S04]  /*00b0*/  IADD3 R5, P1, PT, R4, -UR7, RZ ;  /* 0x8000000704057c10 */ /* 0x000fc8000ff3e0ff */
[----:B------:R-:W-:Y:S02]  /*00c0*/  ISETP.GT.U32.AND P0, PT, R5, 0x7ff, PT ;  /* 0x000007ff0500780c */ /* 0x000fe40003f04070 */
[----:B------:R-:W-:-:S04]  /*00d0*/  IADD3.X R2, PT, PT, R3, -0x1, RZ, P1, !PT ;  /* 0xffffffff03027810 */ /* 0x000fc80000ffe4ff */
[----:B------:R-:W-:-:S13]  /*00e0*/  ISETP.GT.U32.AND.EX P0, PT, R2, RZ, PT, P0 ;  /* 0x000000ff0200720c */ /* 0x000fda0003f04100 */
[----:B---3--:R-:W-:Y:S05]  /*00f0*/  @P0 BRA `(.L_x_58) ;  /* 0x0000001400ec0947 */ /* 0x008fea0003800000 */
[----:B------:R-:W0:Y:S01]  /*0100*/  S2R R0, SR_TID.X ;  /* 0x0000000000007919 */ /* 0x000e220000002100 */
[----:B------:R-:W-:Y:S01]  /*0110*/  VIADD R3, R4, -UR7 ;  /* 0x8000000704037c36 */ /* 0x000fe20008000000 */
[----:B------:R-:W-:Y:S01]  /*0120*/  BSSY.RECONVERGENT B1, `(.L_x_59) ;  /* 0x000000a000017945 */ /* 0x000fe20003800200 */
[----:B------:R-:W-:-:S03]  /*0130*/  CS2R R10, SRZ ;  /* 0x00000000000a7805 */ /* 0x000fc6000001ff00 */
[----:B0-----:R-:W-:Y:S01]  /*0140*/  ISETP.GE.AND P0, PT, R0, R3, PT ;  /* 0x000000030000720c */ /* 0x001fe20003f06270 */
[----:B------:R-:W-:-:S12]  /*0150*/  IMAD.MOV.U32 R2, RZ, RZ, R0 ;  /* 0x000000ffff027224 */ /* 0x000fd800078e0000 */
[----:B------:R-:W-:Y:S05]  /*0160*/  @P0 BRA `(.L_x_60) ;  /* 0x0000000000140947 */ /* 0x000fea0003800000 */
[----:B------:R-:W0:Y:S01]  /*0170*/  LDC.64 R10, c[0x0][0x380] ;  /* 0x0000e000ff0a7b82 */ /* 0x000e220000000a00 */
[----:B------:R-:W-:-:S04]  /*0180*/  VIADD R5, R0, UR7 ;  /* 0x0000000700057c36 */ /* 0x000fc80008000000 */
[----:B0-----:R-:W-:-:S06]  /*0190*/  IMAD.WIDE.U32 R10, R5, 0x8, R10 ;  /* 0x00000008050a7825 */ /* 0x001fcc00078e000a */
[----:B------:R-:W5:Y:S01]  /*01a0*/  LDG.E.64 R10, desc[UR14][R10.64] ;  /* 0x0000000e0a0a7981 */ /* 0x000f62000c1e1b00 */
[----:B------:R-:W-:-:S07]  /*01b0*/  VIADD R2, R0, 0x100 ;  /* 0x0000010000027836 */ /* 0x000fce0000000000 */
.L_x_60:
[----:B------:R-:W-:Y:S05]  /*01c0*/  BSYNC.RECONVERGENT B1 ;  /* 0x0000000000017941 */ /* 0x000fea0003800200 */
.L_x_59:
[----:B------:R-:W-:Y:S01]  /*01d0*/  ISETP.GE.AND P0, PT, R2, R3, PT ;  /* 0x000000030200720c */ /* 0x000fe20003f06270 */
[----:B------:R-:W-:-:S12]  /*01e0*/  BSSY.RECONVERGENT B1, `(.L_x_61) ;  /* 0x00000b3000017945 */ /* 0x000fd80003800200 */
[----:B------:R-:W-:Y:S05]  /*01f0*/  @P0 BRA `(.L_x_62) ;  /* 0x0000000800c40947 */ /* 0x000fea0003800000 */
[----:B------:R-:W-:Y:S01]  /*0200*/  LOP3.LUT R5, RZ, R2, RZ, 0x33, !PT ;  /* 0x00000002ff057212 */ /* 0x000fe200078e33ff */
[----:B------:R-:W-:Y:S03]  /*0210*/  BSSY.RECONVERGENT B2, `(.L_x_63) ;  /* 0x0000057000027945 */ /* 0x000fe60003800200 */
[----:B------:R-:W-:-:S04]  /*0220*/  IADD3 R6, PT, PT, R4, -UR7, R5 ;  /* 0x8000000704067c10 */ /* 0x000fc8000fffe005 */
[C---:B------:R-:W-:Y:S02]  /*0230*/  ISETP.GE.U32.AND P1, PT, R6.reuse, 0xf00, PT ;  /* 0x00000f000600780c */ /* 0x040fe40003f26070 */
[----:B------:R-:W-:-:S04]  /*0240*/  LEA.HI R4, R6, 0x1, RZ, 0x18 ;  /* 0x0000000106047811 */ /* 0x000fc800078fc0ff */
[----:B------:R-:W-:-:S04]  /*0250*/  LOP3.LUT R5, R4, 0xf, RZ, 0xc0, !PT ;  /* 0x0000000f04057812 */ /* 0x000fc800078ec0ff */
[----:B------:R-:W-:-:S03]  /*0260*/  ISETP.NE.AND P0, PT, R5, RZ, PT ;  /* 0x000000ff0500720c */ /* 0x000fc60003f05270 */
[----:B------:R-:W-:Y:S10]  /*0270*/  @!P1 BRA `(.L_x_64) ;  /* 0x0000000400409947 */ /* 0x000ff40003800000 */
[----:B------:R-:W0:Y:S01]  /*0280*/  LDCU.64 UR8, c[0x0][0x380] ;  /* 0x00007000ff0877ac */ /* 0x000e220008000a00 */
[----:B------:R-:W-:Y:S01]  /*0290*/  IMAD.WIDE.U32 R6, R2, 0x8, RZ ;  /* 0x0000000802067825 */ /* 0x000fe200078e00ff */
[----:B------:R-:W-:Y:S01]  /*02a0*/  LOP3.LUT R26, R4, 0x1fffff0, RZ, 0xc0, !PT ;  /* 0x01fffff0041a7812 */ /* 0x000fe200078ec0ff */
[----:B------:R-:W-:-:S04]  /*02b0*/  UIMAD.WIDE.U32 UR4, UR16, 0x4000, URZ ;  /* 0x00004000100478a5 */ /* 0x000fc8000f8e00ff */
[----:B------:R-:W-:Y:S02]  /*02c0*/  IMAD.MOV R26, RZ, RZ, -R26 ;  /* 0x000000ffff1a7224 */ /* 0x000fe400078e0a1a */
[----:B------:R-:W-:Y:S02]  /*02d0*/  LOP3.LUT R6, R6, UR4, RZ, 0xfc, !PT ;  /* 0x0000000406067c12 */ /* 0x000fe4000f8efcff */
[----:B------:R-:W-:Y:S02]  /*02e0*/  LOP3.LUT R7, R7, UR5, RZ, 0xfc, !PT ;  /* 0x0000000507077c12 */ /* 0x000fe4000f8efcff */
[----:B0-----:R-:W-:-:S04]  /*02f0*/  IADD3 R6, P1, PT, R6, UR8, RZ ;  /* 0x0000000806067c10 */ /* 0x001fc8000ff3e0ff */
[----:B------:R-:W-:-:S04]  /*0300*/  IADD3 R6, P2, PT, R6, 0x4000, RZ ;  /* 0x0000400006067810 */ /* 0x000fc80007f5e0ff */
[----:B------:R-:W-:-:S09]  /*0310*/  IADD3.X R7, PT, PT, RZ, UR9, R7, P2, P1 ;  /* 0x00000009ff077c10 */ /* 0x000fd200097e2407 */
.L_x_65:
[----:B------:R-:W2:Y:S04]  /*0320*/  LDG.E.64 R8, desc[UR14][R6.64+-0x4000] ;  /* 0xffc0000e06087981 */ /* 0x000ea8000c1e1b00 */
[----:B------:R-:W3:Y:S04]  /*0330*/  LDG.E.64 R12, desc[UR14][R6.64+-0x3800] ;  /* 0xffc8000e060c7981 */ /* 0x000ee8000c1e1b00 */
[----:B------:R-:W4:Y:S04]  /*0340*/  LDG.E.64 R14, desc[UR14][R6.64+-0x3000] ;  /* 0xffd0000e060e7981 */ /* 0x000f28000c1e1b00 */
[----:B------:R-:W4:Y:S04]  /*0350*/  LDG.E.64 R16, desc[UR14][R6.64+-0x2800] ;  /* 0xffd8000e06107981 */ /* 0x000f28000c1e1b00 */
[----:B------:R-:W4:Y:S04]  /*0360*/  LDG.E.64 R18, desc[UR14][R6.64+-0x2000] ;  /* 0xffe0000e06127981 */ /* 0x000f28000c1e1b00 */
[----:B------:R-:W4:Y:S04]  /*0370*/  LDG.E.64 R20, desc[UR14][R6.64+-0x1800] ;  /* 0xffe8000e06147981 */ /* 0x000f28000c1e1b00 */
[----:B------:R-:W4:Y:S04]  /*0380*/  LDG.E.64 R22, desc[UR14][R6.64+-0x1000] ;  /* 0xfff0000e06167981 */ /* 0x000f28000c1e1b00 */
[----:B------:R-:W4:Y:S01]  /*0390*/  LDG.E.64 R24, desc[UR14][R6.64+-0x800] ;  /* 0xfff8000e06187981 */ /* 0x000f22000c1e1b00 */
[----:B--2--5:R-:W-:-:S06]  /*03a0*/  DSETP.GEU.AND P1, PT, R10, R8, PT ;  /* 0x000000080a00722a */ /* 0x024fcc0003f2e000 */
[----:B------:R-:W-:Y:S02]  /*03b0*/  FSEL R10, R8, R10, !P1 ;  /* 0x0000000a080a7208 */ /* 0x000fe40004800000 */
[----:B------:R-:W-:Y:S02]  /*03c0*/  FSEL R11, R9, R11, !P1 ;  /* 0x0000000b090b7208 */ /* 0x000fe40004800000 */
[----:B------:R-:W2:Y:S04]  /*03d0*/  LDG.E.64 R8, desc[UR14][R6.64] ;  /* 0x0000000e06087981 */ /* 0x000ea8000c1e1b00 */
[----:B---3--:R-:W-:-:S06]  /*03e0*/  DSETP.GEU.AND P1, PT, R10, R12, PT ;  /* 0x0000000c0a00722a */ /* 0x008fcc0003f2e000 */
[----:B------:R-:W-:Y:S02]  /*03f0*/  FSEL R12, R12, R10, !P1 ;  /* 0x0000000a0c0c7208 */ /* 0x000fe40004800000 */
[----:B------:R-:W-:Y:S02]  /*0400*/  FSEL R13, R13, R11, !P1 ;  /* 0x0000000b0d0d7208 */ /* 0x000fe40004800000 */
[----:B------:R-:W3:Y:S04]  /*0410*/  LDG.E.64 R10, desc[UR14][R6.64+0x800] ;  /* 0x0008000e060a7981 */ /* 0x000ee8000c1e1b00 */
[----:B----4-:R-:W-:-:S06]  /*0420*/  DSETP.GEU.AND P1, PT, R12, R14, PT ;  /* 0x0000000e0c00722a */ /* 0x010fcc0003f2e000 */
[----:B------:R-:W-:Y:S02]  /*0430*/  FSEL R14, R14, R12, !P1 ;  /* 0x0000000c0e0e7208 */ /* 0x000fe40004800000 */
[----:B------:R-:W-:Y:S02]  /*0440*/  FSEL R15, R15, R13, !P1 ;  /* 0x0000000d0f0f7208 */ /* 0x000fe40004800000 */
[----:B------:R-:W4:Y:S04]  /*0450*/  LDG.E.64 R12, desc[UR14][R6.64+0x1000] ;  /* 0x0010000e060c7981 */ /* 0x000f28000c1e1b00 */
[----:B------:R-:W-:-:S06]  /*0460*/  DSETP.GEU.AND P1, PT, R14, R16, PT ;  /* 0x000000100e00722a */ /* 0x000fcc0003f2e000 */
        /* <DEDUP_REMOVED lines=18> */
[----:B------:R0:W4:Y:S01]  /*0590*/  LDG.E.64 R24, desc[UR14][R6.64+0x3800] ;  /* 0x0038000e06187981 */ /* 0x000122000c1e1b00 */
[----:B------:R-:W-:-:S05]  /*05a0*/  VIADD R26, R26, 0x10 ;  /* 0x000000101a1a7836 */ /* 0x000fca0000000000 */
[----:B------:R-:W-:Y:S02]  /*05b0*/  ISETP.NE.AND P2, PT, R26, RZ, PT ;  /* 0x000000ff1a00720c */ /* 0x000fe40003f45270 */
[----:B0-----:R-:W-:Y:S01]  /*05c0*/  IADD3 R6, P3, PT, R6, 0x8000, RZ ;  /* 0x0000800006067810 */ /* 0x001fe20007f7e0ff */
[----:B------:R-:W-:-:S04]  /*05d0*/  VIADD R2, R2, 0x1000 ;  /* 0x0000100002027836 */ /* 0x000fc80000000000 */
[----:B------:R-:W-:Y:S01]  /*05e0*/  IMAD.X R7, RZ, RZ, R7, P3 ;  /* 0x000000ffff077224 */ /* 0x000fe200018e0607 */
        /* <DEDUP_REMOVED lines=24> */
[----:B------:R-:W-:Y:S06]  /*0770*/  @P2 BRA `(.L_x_65) ;  /* 0xfffffff800e82947 */ /* 0x000fec000383ffff */
.L_x_64:
[----:B------:R-:W-:Y:S05]  /*0780*/  BSYNC.RECONVERGENT B2 ;  /* 0x0000000000027941 */ /* 0x000fea0003800200 */
.L_x_63:
[----:B------:R-:W-:Y:S05]  /*0790*/  @!P0 BRA `(.L_x_62) ;  /* 0x00000004005c8947 */ /* 0x000fea0003800000 */
[----:B------:R-:W-:Y:S01]  /*07a0*/  ISETP.GE.U32.AND P1, PT, R5, 0x8, PT ;  /* 0x000000080500780c */ /* 0x000fe20003f26070 */
[----:B------:R-:W-:Y:S01]  /*07b0*/  BSSY.RECONVERGENT B2, `(.L_x_66) ;  /* 0x000002a000027945 */ /* 0x000fe20003800200 */
[----:B------:R-:W-:-:S04]  /*07c0*/  LOP3.LUT R26, R4, 0x7, RZ, 0xc0, !PT ;  /* 0x00000007041a7812 */ /* 0x000fc800078ec0ff */
[----:B------:R-:W-:-:S07]  /*07d0*/  ISETP.NE.AND P0, PT, R26, RZ, PT ;  /* 0x000000ff1a00720c */ /* 0x000fce0003f05270 */
[----:B------:R-:W-:Y:S06]  /*07e0*/  @!P1 BRA `(.L_x_67) ;  /* 0x0000000000989947 */ /* 0x000fec0003800000 */
[----:B------:R-:W0:Y:S01]  /*07f0*/  LDCU.64 UR4, c[0x0][0x380] ;  /* 0x00007000ff0477ac */ /* 0x000e220008000a00 */
[----:B------:R-:W-:-:S04]  /*0800*/  IADD3 R5, P1, PT, R2, UR7, RZ ;  /* 0x0000000702057c10 */ /* 0x000fc8000ff3e0ff */
[----:B------:R-:W-:Y:S02]  /*0810*/  LEA.HI.X.SX32 R6, R2, RZ, 0x1, P1 ;  /* 0x000000ff02067211 */ /* 0x000fe400008f0eff */
[----:B0-----:R-:W-:-:S04]  /*0820*/  LEA R24, P1, R5, UR4, 0x3 ;  /* 0x0000000405187c11 */ /* 0x001fc8000f8218ff */
[----:B------:R-:W-:-:S05]  /*0830*/  LEA.HI.X R25, R5, UR5, R6, 0x3, P1 ;  /* 0x0000000505197c11 */ /* 0x000fca00088f1c06 */
        /* <DEDUP_REMOVED lines=32> */
[----:B------:R-:W-:-:S07]  /*0a40*/  FSEL R11, R23, R7, !P1 ;  /* 0x00000007170b7208 */ /* 0x000fce0004800000 */
.L_x_67:
[----:B------:R-:W-:Y:S05]  /*0a50*/  BSYNC.RECONVERGENT B2 ;  /* 0x0000000000027941 */ /* 0x000fea0003800200 */
.L_x_66:
        /* <DEDUP_REMOVED lines=28> */
.L_x_69:
[----:B------:R-:W-:Y:S05]  /*0c20*/  BSYNC.RECONVERGENT B2 ;  /* 0x0000000000027941 */ /* 0x000fea0003800200 */
.L_x_68:
[----:B------:R-:W-:Y:S05]  /*0c30*/  @!P0 BRA `(.L_x_62) ;  /* 0x0000000000348947 */ /* 0x000fea0003800000 */
[----:B------:R-:W0:Y:S01]  /*0c40*/  LDC.64 R6, c[0x0][0x380] ;  /* 0x0000e000ff067b82 */ /* 0x000e220000000a00 */
[----:B------:R-:W-:Y:S02]  /*0c50*/  IMAD.U32 R5, RZ, RZ, UR16 ;  /* 0x00000010ff057e24 */ /* 0x000fe4000f8e00ff */
[----:B------:R-:W-:Y:S02]  /*0c60*/  IMAD.MOV R8, RZ, RZ, -R4 ;  /* 0x000000ffff087224 */ /* 0x000fe400078e0a04 */
[----:B0-----:R-:W-:-:S07]  /*0c70*/  IMAD.WIDE.U32 R4, R5, 0x4000, R6 ;  /* 0x0000400005047825 */ /* 0x001fce00078e0006 */
.L_x_70:
[----:B------:R-:W-:-:S06]  /*0c80*/  IMAD.WIDE R6, R2, 0x8, R4 ;  /* 0x0000000802067825 */ /* 0x000fcc00078e0204 */
[----:B------:R-:W2:Y:S01]  /*0c90*/  LDG.E.64 R6, desc[UR14][R6.64] ;  /* 0x0000000e06067981 */ /* 0x000ea2000c1e1b00 */
[----:B------:R-:W-:Y:S02]  /*0ca0*/  VIADD R8, R8, 0x1 ;  /* 0x0000000108087836 */ /* 0x000fe40000000000 */
[----:B------:R-:W-:-:S03]  /*0cb0*/  VIADD R2, R2, 0x100 ;  /* 0x0000010002027836 */ /* 0x000fc60000000000 */
[----:B------:R-:W-:Y:S01]  /*0cc0*/  ISETP.NE.AND P1, PT, R8, RZ, PT ;  /* 0x000000ff0800720c */ /* 0x000fe20003f25270 */
[----:B--2--5:R-:W-:-:S06]  /*0cd0*/  DSETP.GEU.AND P0, PT, R10, R6, PT ;  /* 0x000000060a00722a */ /* 0x024fcc0003f0e000 */
[----:B------:R-:W-:Y:S02]  /*0ce0*/  FSEL R10, R6, R10, !P0 ;  /* 0x0000000a060a7208 */ /* 0x000fe40004000000 */
[----:B------:R-:W-:-:S04]  /*0cf0*/  FSEL R11, R7, R11, !P0 ;  /* 0x0000000b070b7208 */ /* 0x000fc80004000000 */
[----:B------:R-:W-:Y:S05]  /*0d00*/  @P1 BRA `(.L_x_70) ;  /* 0xfffffffc00dc1947 */ /* 0x000fea000383ffff */
.L_x_62:
[----:B------:R-:W-:Y:S05]  /*0d10*/  BSYNC.RECONVERGENT B1 ;  /* 0x0000000000017941 */ /* 0x000fea0003800200 */
.L_x_61:
        /* <DEDUP_REMOVED lines=16> */
[----:B------:R-:W0:Y:S01]  /*0e20*/  SHFL.DOWN PT, R5, R3, 0x2, 0x1f ;  /* 0x08401f0003057f89 */ /* 0x000e2200000e0000 */
[----:B------:R-:W1:Y:S01]  /*0e30*/  @!P2 S2R R8, SR_CgaCtaId ;  /* 0x000000000008a919 */ /* 0x000e620000008800 */
[----:B0-----:R-:W-:-:S06]  /*0e40*/  DSETP.GEU.AND P1, PT, R2, R4, PT ;  /* 0x000000040200722a */ /* 0x001fcc0003f2e000 */
[----:B------:R-:W-:Y:S02]  /*0e50*/  @!P0 FSEL R2, R4, R2, !P1 ;  /* 0x0000000204028208 */ /* 0x000fe40004800000 */
[----:B------:R-:W-:Y:S02]  /*0e60*/  @!P0 FSEL R3, R5, R3, !P1 ;  /* 0x0000000305038208 */ /* 0x000fe40004800000 */
[----:B------:R-:W-:Y:S01]  /*0e70*/  ISETP.GT.AND P0, PT, R9, 0x1b, PT ;  /* 0x0000001b0900780c */ /* 0x000fe20003f04270 */
[----:B------:R-:W-:Y:S01]  /*0e80*/  SHFL.DOWN PT, R4, R2, 0x4, 0x1f ;  /* 0x08801f0002047f89 */ /* 0x000fe200000e0000 */
[----:B-1----:R-:W-:Y:S02]  /*0e90*/  @!P2 LEA R11, R8, R7, 0x18 ;  /* 0x00000007080ba211 */ /* 0x002fe400078ec0ff */
[----:B------:R-:W-:Y:S01]  /*0ea0*/  @!P2 LOP3.LUT R8, R6, 0xf8, RZ, 0xc0, !PT ;  /* 0x000000f80608a812 */ /* 0x000fe200078ec0ff */
[----:B------:R-:W0:Y:S04]  /*0eb0*/  SHFL.DOWN PT, R5, R3, 0x4, 0x1f ;  /* 0x08801f0003057f89 */ /* 0x000e2800000e0000 */
        /* <DEDUP_REMOVED lines=51> */
.L_x_71:
[----:B------:R-:W-:-:S05]  /*11f0*/  LOP3.LUT R2, R0, 0x3e0, RZ, 0xc0, !PT ;  /* 0x000003e000027812 */ /* 0x000fca00078ec0ff */
[----:B------:R-:W-:Y:S01]  /*1200*/  VIADD R4, R2, 0x20 ;  /* 0x0000002002047836 */ /* 0x000fe20000000000 */
[----:B------:R-:W-:-:S04]  /*1210*/  LOP3.LUT R2, RZ, R2, RZ, 0x33, !PT ;  /* 0x00000002ff027212 */ /* 0x000fc800078e33ff */
[----:B------:R-:W-:Y:S01]  /*1220*/  ISETP.GT.AND P0, PT, R4, R3, PT ;  /* 0x000000030400720c */ /* 0x000fe20003f04270 */
[----:B------:R-:W-:-:S05]  /*1230*/  IMAD.IADD R2, R3, 0x1, R2 ;  /* 0x0000000103027824 */ /* 0x000fca00078e0202 */
[----:B------:R-:W-:Y:S02]  /*1240*/  SEL R5, R2, 0x1f, P0 ;  /* 0x0000001f02057807 */ /* 0x000fe40000000000 */
[----:B------:R-:W0:Y:S03]  /*1250*/  S2R R2, SR_LANEID ;  /* 0x0000000000027919 */ /* 0x000e260000000000 */
[----:B-----5:R-:W-:Y:S04]  /*1260*/  SHFL.DOWN PT, R6, R10, 0x1, R5 ;  /* 0x082000000a067989 */ /* 0x020fe800000e0005 */
[----:B------:R-:W1:Y:S02]  /*1270*/  SHFL.DOWN PT, R7, R11, 0x1, R5 ;  /* 0x082000000b077989 */ /* 0x000e6400000e0005 */
[----:B-1----:R-:W-:Y:S01]  /*1280*/  DSETP.GEU.AND P1, PT, R10, R6, PT ;  /* 0x000000060a00722a */ /* 0x002fe20003f2e000 */
[----:B0-----:R-:W-:-:S05]  /*1290*/  ISETP.GE.AND P0, PT, R2, R5, PT ;  /* 0x000000050200720c */ /* 0x001fca0003f06270 */
[-C--:B------:R-:W-:Y:S01]  /*12a0*/  FSEL R9, R6, R10.reuse, !P1 ;  /* 0x0000000a06097208 */ /* 0x080fe20004800000 */
[----:B------:R-:W-:Y:S01]  /*12b0*/  VIADD R6, R2, 0x2 ;  /* 0x0000000202067836 */ /* 0x000fe20000000000 */
[-C--:B------:R-:W-:Y:S02]  /*12c0*/  FSEL R7, R7, R11.reuse, !P1 ;  /* 0x0000000b07077208 */ /* 0x080fe40004800000 */
[----:B------:R-:W-:Y:S02]  /*12d0*/  FSEL R4, R9, R10, !P0 ;  /* 0x0000000a09047208 */ /* 0x000fe40004000000 */
[----:B------:R-:W-:Y:S02]  /*12e0*/  FSEL R7, R7, R11, !P0 ;  /* 0x0000000b07077208 */ /* 0x000fe40004000000 */
[----:B------:R-:W-:Y:S01]  /*12f0*/  ISETP.GT.AND P0, PT, R6, R5, PT ;  /* 0x000000050600720c */ /* 0x000fe20003f04270 */
[----:B------:R-:W-:Y:S01]  /*1300*/  SHFL.DOWN PT, R8, R4, 0x2, R5 ;  /* 0x0840000004087989 */ /* 0x000fe200000e0005 */
[----:B------:R-:W-:-:S03]  /*1310*/  IMAD.MOV.U32 R6, RZ, RZ, R4 ;  /* 0x000000ffff067224 */ /* 0x000fc600078e0004 */
[----:B------:R-:W0:Y:S03]  /*1320*/  SHFL.DOWN PT, R9, R7, 0x2, R5 ;  /* 0x0840000007097989 */ /* 0x000e2600000e0005 */
[----:B0-----:R-:W-:Y:S01]  /*1330*/  DSETP.GEU.AND P1, PT, R6, R8, PT ;  /* 0x000000080600722a */ /* 0x001fe20003f2e000 */
[----:B------:R-:W-:-:S05]  /*1340*/  VIADD R6, R2, 0x4 ;  /* 0x0000000402067836 */ /* 0x000fca0000000000 */
[----:B------:R-:W-:Y:S02]  /*1350*/  @!P0 FSEL R4, R8, R4, !P1 ;  /* 0x0000000408048208 */ /* 0x000fe40004800000 */
[----:B------:R-:W-:Y:S02]  /*1360*/  @!P0 FSEL R7, R9, R7, !P1 ;  /* 0x0000000709078208 */ /* 0x000fe40004800000 */
        /* <DEDUP_REMOVED lines=12> */
[----:B------:R-:W-:Y:S01]  /*1430*/  VIADD R2, R2, 0x10 ;  /* 0x0000001002027836 */ /* 0x000fe20000000000 */
[----:B------:R-:W0:Y:S11]  /*1440*/  SHFL.DOWN PT, R9, R7, 0x8, R5 ;  /* 0x0900000007097989 */ /* 0x000e3600000e0005 */
[----:B------:R-:W1:Y:S01]  /*1450*/  @!P0 S2R R11, SR_CgaCtaId ;  /* 0x00000000000b8919 */ /* 0x000e620000008800 */
[----:B0-----:R-:W-:Y:S01]  /*1460*/  DSETP.GEU.AND P2, PT, R6, R8, PT ;  /* 0x000000080600722a */ /* 0x001fe20003f4e000 */
[----:B------:R-:W-:-:S05]  /*1470*/  @!P0 MOV R6, 0x400 ;  /* 0x0000040000068802 */ /* 0x000fca0000000f00 */
[----:B------:R-:W-:Y:S02]  /*1480*/  @!P1 FSEL R4, R8, R4, !P2 ;  /* 0x0000000408049208 */ /* 0x000fe40005000000 */
[----:B------:R-:W-:Y:S02]  /*1490*/  @!P1 FSEL R7, R9, R7, !P2 ;  /* 0x0000000709079208 */ /* 0x000fe40005000000 */
[----:B------:R-:W-:Y:S01]  /*14a0*/  ISETP.GT.AND P1, PT, R2, R5, PT ;  /* 0x000000050200720c */ /* 0x000fe20003f24270 */
[----:B------:R-:W-:Y:S01]  /*14b0*/  SHFL.DOWN PT, R8, R4, 0x10, R5 ;  /* 0x0a00000004087989 */ /* 0x000fe200000e0005 */
[----:B------:R-:W-:-:S03]  /*14c0*/  @!P0 SHF.R.U32.HI R2, RZ, 0x2, R0 ;  /* 0x00000002ff028819 */ /* 0x000fc60000011600 */
[----:B------:R0:W2:Y:S01]  /*14d0*/  SHFL.DOWN PT, R9, R7, 0x10, R5 ;  /* 0x0a00000007097989 */ /* 0x0000a200000e0005 */
[----:B------:R-:W-:Y:S02]  /*14e0*/  @!P0 LOP3.LUT R2, R2, 0xf8, RZ, 0xc0, !PT ;  /* 0x000000f802028812 */ /* 0x000fe400078ec0ff */
[----:B-1----:R-:W-:-:S05]  /*14f0*/  @!P0 LEA R11, R11, R6, 0x18 ;  /* 0x000000060b0b8211 */ /* 0x002fca00078ec0ff */
[----:B------:R-:W-:Y:S02]  /*1500*/  @!P0 IMAD.IADD R11, R2, 0x1, R11 ;  /* 0x00000001020b8824 */ /* 0x000fe400078e020b */
[----:B0-----:R-:W-:-:S06]  /*1510*/  IMAD.MOV.U32 R5, RZ, RZ, R7 ;  /* 0x000000ffff057224 */ /* 0x001fcc00078e0007 */
[----:B--2---:R-:W-:-:S06]  /*1520*/  DSETP.GEU.AND P2, PT, R4, R8, PT ;  /* 0x000000080400722a */ /* 0x004fcc0003f4e000 */
[----:B------:R-:W-:Y:S02]  /*1530*/  @!P1 FSEL R7, R9, R7, !P2 ;  /* 0x0000000709079208 */ /* 0x000fe40005000000 */
[----:B------:R-:W-:-:S03]  /*1540*/  @!P1 FSEL R4, R8, R4, !P2 ;  /* 0x0000000408049208 */ /* 0x000fc60005000000 */
[----:B------:R-:W-:-:S05]  /*1550*/  IMAD.MOV.U32 R5, RZ, RZ, R7 ;  /* 0x000000ffff057224 */ /* 0x000fca00078e0007 */
[----:B------:R1:W-:Y:S01]  /*1560*/  @!P0 STS.64 [R11+0x8], R4 ;  /* 0x000008040b008388 */ /* 0x0003e20000000a00 */
[----:B------:R-:W-:Y:S01]  /*1570*/  BAR.SYNC.DEFER_BLOCKING 0x0 ;  /* 0x0000000000007b1d */ /* 0x000fe20000010000 */
[----:B------:R-:W-:-:S13]  /*1580*/  ISETP.NE.AND P0, PT, R0, RZ, PT ;  /* 0x000000ff0000720c */ /* 0x000fda0003f05270 */
[----:B-1----:R-:W-:Y:S05]  /*1590*/  @P0 BRA `(.L_x_72) ;  /* 0x0000001800d00947 */ /* 0x002fea0003800000 */
[----:B------:R-:W0:Y:S01]  /*15a0*/  S2UR UR5, SR_CgaCtaId ;  /* 0x00000000000579c3 */ /* 0x000e220000008800 */
[----:B------:R-:W-:Y:S01]  /*15b0*/  UMOV UR4, 0x400 ;  /* 0x0000040000047882 */ /* 0x000fe20000000000 */
[----:B------:R-:W-:Y:S01]  /*15c0*/  ISETP.GT.AND P2, PT, R3, 0x20, PT ;  /* 0x000000200300780c */ /* 0x000fe20003f44270 */
[----:B0-----:R-:W-:-:S09]  /*15d0*/  ULEA UR4, UR5, UR4, 0x18 ;  /* 0x0000000405047291 */ /* 0x001fd2000f8ec0ff */
[----:B------:R-:W0:Y:S04]  /*15e0*/  LDS.128 R12, [UR4+0x10] ;  /* 0x00001004ff0c7984 */ /* 0x000e280008000c00 */
[----:B------:R-:W1:Y:S01]  /*15f0*/  LDS.128 R8, [UR4+0x20] ;  /* 0x00002004ff087984 */ /* 0x000e620008000c00 */
[----:B0-----:R-:W-:-:S06]  /*1600*/  DSETP.GEU.AND P1, PT, R4, R12, PT ;  /* 0x0000000c0400722a */ /* 0x001fcc0003f2e000 */
[-C--:B------:R-:W-:Y:S02]  /*1610*/  FSEL R7, R12, R4.reuse, !P1 ;  /* 0x000000040c077208 */ /* 0x080fe40004800000 */
[-C--:B------:R-:W-:Y:S02]  /*1620*/  FSEL R13, R13, R5.reuse, !P1 ;  /* 0x000000050d0d7208 */ /* 0x080fe40004800000 */
[----:B------:R-:W-:Y:S02]  /*1630*/  FSEL R0, R7, R4, P2 ;  /* 0x0000000407007208 */ /* 0x000fe40001000000 */
[----:B------:R-:W-:Y:S02]  /*1640*/  ISETP.GT.AND P1, PT, R3, 0x40, PT ;  /* 0x000000400300780c */ /* 0x000fe40003f24270 */
[----:B------:R-:W-:Y:S01]  /*1650*/  FSEL R13, R13, R5, P2 ;  /* 0x000000050d0d7208 */ /* 0x000fe20001000000 */
[----:B------:R-:W-:Y:S01]  /*1660*/  IMAD.MOV.U32 R12, RZ, RZ, R0 ;  /* 0x000000ffff0c7224 */ /* 0x000fe200078e0000 */
[----:B------:R-:W-:Y:S01]  /*1670*/  ISETP.GT.AND P2, PT, R3, 0x60, PT ;  /* 0x000000600300780c */ /* 0x000fe20003f44270 */
[----:B------:R-:W0:Y:S04]  /*1680*/  LDS.128 R4, [UR4+0x30] ;  /* 0x00003004ff047984 */ /* 0x000e280008000c00 */
[----:B------:R-:W-:-:S06]  /*1690*/  DSETP.GEU.AND P3, PT, R12, R14, PT ;  /* 0x0000000e0c00722a */ /* 0x000fcc0003f6e000 */
[----:B------:R-:W-:Y:S02]  /*16a0*/  @P1 FSEL R0, R14, R0, !P3 ;  /* 0x000000000e001208 */ /* 0x000fe40005800000 */
[----:B------:R-:W-:Y:S02]  /*16b0*/  @P1 FSEL R13, R15, R13, !P3 ;  /* 0x0000000d0f0d1208 */ /* 0x000fe40005800000 */
[----:B------:R-:W-:Y:S01]  /*16c0*/  ISETP.GT.AND P1, PT, R3, 0x80, PT ;  /* 0x000000800300780c */ /* 0x000fe20003f24270 */
[----:B------:R-:W-:-:S06]  /*16d0*/  IMAD.MOV.U32 R12, RZ, RZ, R0 ;  /* 0x000000ffff0c7224 */ /* 0x000fcc00078e0000 */
[----:B-1----:R-:W-:-:S06]  /*16e0*/  DSETP.GEU.AND P3, PT, R12, R8, PT ;  /* 0x000000080c00722a */ /* 0x002fcc0003f6e000 */
[----:B------:R-:W-:Y:S02]  /*16f0*/  @P2 FSEL R0, R8, R0, !P3 ;  /* 0x0000000008002208 */ /* 0x000fe40005800000 */
[----:B------:R-:W-:Y:S02]  /*1700*/  @P2 FSEL R13, R9, R13, !P3 ;  /* 0x0000000d090d2208 */ /* 0x000fe40005800000 */
[----:B------:R-:W-:Y:S01]  /*1710*/  ISETP.GT.AND P2, PT, R3, 0xa0, PT ;  /* 0x000000a00300780c */ /* 0x000fe20003f44270 */
[----:B------:R-:W-:Y:S01]  /*1720*/  IMAD.MOV.U32 R12, RZ, RZ, R0 ;  /* 0x000000ffff0c7224 */ /* 0x000fe200078e0000 */
[----:B------:R-:W1:Y:S05]  /*1730*/  LDS.64 R8, [UR4+0x40] ;  /* 0x00004004ff087984 */ /* 0x000e6a0008000a00 */
[----:B------:R-:W-:-:S06]  /*1740*/  DSETP.GEU.AND P3, PT, R12, R10, PT ;  /* 0x0000000a0c00722a */ /* 0x000fcc0003f6e000 */
[----:B------:R-:W-:Y:S02]  /*1750*/  @P1 FSEL R0, R10, R0, !P3 ;  /* 0x000000000a001208 */ /* 0x000fe40005800000 */
[----:B------:R-:W-:Y:S02]  /*1760*/  @P1 FSEL R13, R11, R13, !P3 ;  /* 0x0000000d0b0d1208 */ /* 0x000fe40005800000 */
[----:B------:R-:W-:Y:S01]  /*1770*/  ISETP.GT.AND P1, PT, R3, 0xc0, PT ;  /* 0x000000c00300780c */ /* 0x000fe20003f24270 */
[----:B------:R-:W-:Y:S02]  /*1780*/  IMAD.MOV.U32 R10, RZ, RZ, R0 ;  /* 0x000000ffff0a7224 */ /* 0x000fe400078e0000 */
[----:B------:R-:W-:-:S06]  /*1790*/  IMAD.MOV.U32 R11, RZ, RZ, R13 ;  /* 0x000000ffff0b7224 */ /* 0x000fcc00078e000d */
[----:B0-----:R-:W-:-:S06]  /*17a0*/  DSETP.GEU.AND P3, PT, R10, R4, PT ;  /* 0x000000040a00722a */ /* 0x001fcc0003f6e000 */
[----:B------:R-:W-:Y:S02]  /*17b0*/  @P2 FSEL R0, R4, R0, !P3 ;  /* 0x0000000004002208 */ /* 0x000fe40005800000 */
[----:B------:R-:W-:Y:S02]  /*17c0*/  @P2 FSEL R13, R5, R13, !P3 ;  /* 0x0000000d050d2208 */ /* 0x000fe40005800000 */
[----:B------:R-:W-:Y:S01]  /*17d0*/  ISETP.GT.AND P2, PT, R3, 0xe0, PT ;  /* 0x000000e00300780c */ /* 0x000fe20003f44270 */
[----:B------:R-:W-:Y:S02]  /*17e0*/  IMAD.MOV.U32 R4, RZ, RZ, R0 ;  /* 0x000000ffff047224 */ /* 0x000fe400078e0000 */
[----:B------:R-:W-:-:S06]  /*17f0*/  IMAD.MOV.U32 R5, RZ, RZ, R13 ;  /* 0x000000ffff057224 */ /* 0x000fcc00078e000d */
[----:B------:R-:W-:-:S06]  /*1800*/  DSETP.GEU.AND P3, PT, R4, R6, PT ;  /* 0x000000060400722a */ /* 0x000fcc0003f6e000 */
[----:B------:R-:W-:Y:S02]  /*1810*/  @P1 FSEL R0, R6, R0, !P3 ;  /* 0x0000000006001208 */ /* 0x000fe40005800000 */
[----:B------:R-:W-:-:S03]  /*1820*/  @P1 FSEL R13, R7, R13, !P3 ;  /* 0x0000000d070d1208 */ /* 0x000fc60005800000 */
[----:B------:R-:W-:Y:S02]  /*1830*/  IMAD.MOV.U32 R2, RZ, RZ, R0 ;  /* 0x000000ffff027224 */ /* 0x000fe400078e0000 */
[----:B------:R-:W-:-:S06]  /*1840*/  IMAD.MOV.U32 R3, RZ, RZ, R13 ;  /* 0x000000ffff037224 */ /* 0x000fcc00078e000d */
[----:B-1----:R-:W-:-:S06]  /*1850*/  DSETP.GEU.AND P1, PT, R2, R8, PT ;  /* 0x000000080200722a */ /* 0x002fcc0003f2e000 */
[----:B------:R-:W-:Y:S02]  /*1860*/  @P2 FSEL R0, R8, R0, !P1 ;  /* 0x0000000008002208 */ /* 0x000fe40004800000 */
[----:B------:R-:W-:-:S03]  /*1870*/  @P2 FSEL R13, R9, R13, !P1 ;  /* 0x0000000d090d2208 */ /* 0x000fc60004800000 */
[----:B------:R-:W-:Y:S02]  /*1880*/  IMAD.MOV.U32 R4, RZ, RZ, R0 ;  /* 0x000000ffff047224 */ /* 0x000fe400078e0000 */
[----:B------:R-:W-:Y:S01]  /*1890*/  IMAD.MOV.U32 R5, RZ, RZ, R13 ;  /* 0x000000ffff057224 */ /* 0x000fe200078e000d */
[----:B------:R-:W-:Y:S06]  /*18a0*/  BRA `(.L_x_72) ;  /* 0x00000018000c7947 */ /* 0x000fec0003800000 */
.L_x_58:
[----:B------:R-:W0:Y:S01]  /*18b0*/  S2R R0, SR_TID.X ;  /* 0x0000000000007919 */ /* 0x000e220000002100 */
[----:B------:R-:W1:Y:S01]  /*18c0*/  LDC.64 R6, c[0x0][0x380] ;  /* 0x0000e000ff067b82 */ /* 0x000e620000000a00 */
[----:B0-----:R-:W-:-:S04]  /*18d0*/  VIADD R23, R0, UR7 ;  /* 0x0000000700177c36 */ /* 0x001fc80008000000 */
[----:B-1----:R-:W-:-:S05]  /*18e0*/  IMAD.WIDE.U32 R22, R23, 0x8, R6 ;  /* 0x0000000817167825 */ /* 0x002fca00078e0006 */
[----:B------:R-:W2:Y:S04]  /*18f0*/  LDG.E.64 R18, desc[UR14][R22.64] ;  /* 0x0000000e16127981 */ /* 0x000ea8000c1e1b00 */
[----:B------:R-:W2:Y:S04]  /*1900*/  LDG.E.64 R20, desc[UR14][R22.64+0x800] ;  /* 0x0008000e16147981 */ /* 0x000ea8000c1e1b00 */
[----:B------:R-:W3:Y:S04]  /*1910*/  LDG.E.64 R16, desc[UR14][R22.64+0x1000] ;  /* 0x0010000e16107981 */ /* 0x000ee8000c1e1b00 */
[----:B------:R-:W4:Y:S04]  /*1920*/  LDG.E.64 R14, desc[UR14][R22.64+0x1800] ;  /* 0x0018000e160e7981 */ /* 0x000f28000c1e1b00 */
[----:B------:R-:W5:Y:S04]  /*1930*/  LDG.E.64 R12, desc[UR14][R22.64+0x2000] ;  /* 0x0020000e160c7981 */ /* 0x000f68000c1e1b00 */
[----:B------:R-:W5:Y:S04]  /*1940*/  LDG.E.64 R10, desc[UR14][R22.64+0x2800] ;  /* 0x0028000e160a7981 */ /* 0x000f68000c1e1b00 */
[----:B------:R-:W5:Y:S04]  /*1950*/  LDG.E.64 R8, desc[UR14][R22.64+0x3000] ;  /* 0x0030000e16087981 */ /* 0x000f68000c1e1b00 */
[----:B------:R-:W5:Y:S01]  /*1960*/  LDG.E.64 R6, desc[UR14][R22.64+0x3800] ;  /* 0x0038000e16067981 */ /* 0x000f62000c1e1b00 */
        /* <DEDUP_REMOVED lines=18> */
[----:B------:R-:W-:-:S04]  /*1a90*/  ISETP.GE.U32.AND P0, PT, R5, UR5, PT ;  /* 0x0000000505007c0c */ /* 0x000fc8000bf06070 */
[----:B------:R-:W-:Y:S01]  /*1aa0*/  ISETP.GE.U32.AND.EX P0, PT, R2, UR4, PT, P0 ;  /* 0x0000000402007c0c */ /* 0x000fe2000bf06100 */
[----:B------:R-:W-:-:S06]  /*1ab0*/  DSETP.GEU.AND P1, PT, R8, R6, PT ;  /* 0x000000060800722a */ /* 0x000fcc0003f2e000 */
[----:B------:R-:W-:Y:S02]  /*1ac0*/  FSEL R10, R6, R8, !P1 ;  /* 0x00000008060a7208 */ /* 0x000fe40004800000 */
[----:B------:R-:W-:-:S04]  /*1ad0*/  FSEL R11, R7, R9, !P1 ;  /* 0x00000009070b7208 */ /* 0x000fc80004800000 */
[----:B------:R-:W-:Y:S05]  /*1ae0*/  @!P0 BRA `(.L_x_73) ;  /* 0x0000001000408947 */ /* 0x000fea0003800000 */
[----:B------:R-:W-:Y:S01]  /*1af0*/  UIADD3 UR8, UP0, UPT, UR5, UR7, URZ ;  /* 0x0000000705087290 */ /* 0x000fe2000ff1e0ff */
[----:B------:R-:W-:Y:S01]  /*1b00*/  IADD3 R27, P1, PT, R4, -0x800, RZ ;  /* 0xfffff800041b7810 */ /* 0x000fe20007f3e0ff */
[----:B------:R-:W0:Y:S01]  /*1b10*/  LDCU.64 UR12, c[0x0][0x380] ;  /* 0x00007000ff0c77ac */ /* 0x000e220008000a00 */
[----:B------:R-:W-:Y:S02]  /*1b20*/  LOP3.LUT R5, RZ, R0, RZ, 0x33, !PT ;  /* 0x00000000ff057212 */ /* 0x000fe400078e33ff */
[----:B------:R-:W-:Y:S01]  /*1b30*/  IADD3.X R26, PT, PT, R3, -0x1, RZ, P1, !PT ;  /* 0xffffffff031a7810 */ /* 0x000fe20000ffe4ff */
[----:B------:R-:W-:Y:S01]  /*1b40*/  UIADD3.X UR9, UPT, UPT, URZ, UR4, URZ, UP0, !UPT ;  /* 0x00000004ff097290 */ /* 0x000fe200087fe4ff */
[----:B------:R-:W-:Y:S01]  /*1b50*/  ISETP.LT.U32.AND P0, PT, R27, UR8, PT ;  /* 0x000000081b007c0c */ /* 0x000fe2000bf01070 */
[----:B------:R-:W-:Y:S01]  /*1b60*/  UMOV UR6, UR5 ;  /* 0x0000000500067c82 */ /* 0x000fe20008000000 */
[----:B------:R-:W-:Y:S01]  /*1b70*/  IADD3 R9, P2, PT, R0, UR8, RZ ;  /* 0x0000000800097c10 */ /* 0x000fe2000ff5e0ff */
[----:B------:R-:W-:Y:S01]  /*1b80*/  UMOV UR4, URZ ;  /* 0x000000ff00047c82 */ /* 0x000fe20008000000 */
[----:B------:R-:W-:Y:S01]  /*1b90*/  IADD3 R5, PT, PT, R4, -UR5, R5 ;  /* 0x8000000504057c10 */ /* 0x000fe2000fffe005 */
[----:B------:R-:W-:Y:S01]  /*1ba0*/  IMAD.U32 R7, RZ, RZ, UR9 ;  /* 0x00000009ff077e24 */ /* 0x000fe2000f8e00ff */
[----:B------:R-:W-:Y:S01]  /*1bb0*/  UMOV UR10, UR8 ;  /* 0x00000008000a7c82 */ /* 0x000fe20008000000 */
[----:B------:R-:W-:-:S03]  /*1bc0*/  IMAD.X R0, RZ, RZ, UR9, P2 ;  /* 0x00000009ff007e24 */ /* 0x000fc600090e06ff */
[----:B------:R-:W-:Y:S02]  /*1bd0*/  ISETP.GT.U32.AND.EX P0, PT, R7, R26, PT, P0 ;  /* 0x0000001a0700720c */ /* 0x000fe40003f04100 */
[----:B0-----:R-:W-:-:S04]  /*1be0*/  LEA R8, P1, R9, UR12, 0x3 ;  /* 0x0000000c09087c11 */ /* 0x001fc8000f8218ff */
[----:B------:R-:W-:Y:S02]  /*1bf0*/  IADD3 R8, P2, PT, R8, 0x4000, RZ ;  /* 0x0000400008087810 */ /* 0x000fe40007f5e0ff */
[----:B------:R-:W-:Y:S01]  /*1c00*/  LEA.HI.X R9, R9, UR13, R0, 0x3, P1 ;  /* 0x0000000d09097c11 */ /* 0x000fe200088f1c00 */
[----:B------:R-:W-:Y:S01]  /*1c10*/  VIADD R0, R5, -UR7 ;  /* 0x8000000705007c36 */ /* 0x000fe20008000000 */
[----:B------:R-:W-:-:S03]  /*1c20*/  UMOV UR7, UR9 ;  /* 0x0000000900077c82 */ /* 0x000fc60008000000 */
[----:B------:R-:W-:Y:S01]  /*1c30*/  IMAD.X R9, RZ, RZ, R9, P2 ;  /* 0x000000ffff097224 */ /* 0x000fe200010e0609 */
[----:B------:R-:W-:Y:S06]  /*1c40*/  @P0 BRA `(.L_x_74) ;  /* 0x0000000000f40947 */ /* 0x000fec0003800000 */
[----:B------:R-:W0:Y:S01]  /*1c50*/  LDC.64 R2, c[0x0][0x3b8] ;  /* 0x0000ee00ff027b82 */ /* 0x000e220000000a00 */
[----:B------:R-:W1:Y:S01]  /*1c60*/  LDCU.64 UR12, c[0x0][0x380] ;  /* 0x00007000ff0c77ac */ /* 0x000e620008000a00 */
[----:B------:R-:W-:Y:S01]  /*1c70*/  NOP ;  /* 0x0000000000007918 */ /* 0x000fe20000000000 */
.L_x_75:
[----:B------:R-:W2:Y:S02]  /*1c80*/  S2R R4, SR_TID.X ;  /* 0x0000000000047919 */ /* 0x000ea40000002100 */
[----:B--2---:R-:W-:-:S05]  /*1c90*/  IADD3 R4, P0, PT, R4, UR8, RZ ;  /* 0x0000000804047c10 */ /* 0x004fca000ff1e0ff */
[----:B------:R-:W-:Y:S01]  /*1ca0*/  IMAD.X R5, RZ, RZ, UR9, P0 ;  /* 0x00000009ff057e24 */ /* 0x000fe200080e06ff */
[----:B-1----:R-:W-:-:S04]  /*1cb0*/  LEA R24, P0, R4, UR12, 0x3 ;  /* 0x0000000c04187c11 */ /* 0x002fc8000f8018ff */
[----:B------:R-:W-:-:S05]  /*1cc0*/  LEA.HI.X R25, R4, UR13, R5, 0x3, P0 ;  /* 0x0000000d04197c11 */ /* 0x000fca00080f1c05 */
[----:B------:R-:W2:Y:S04]  /*1cd0*/  LDG.E.64 R4, desc[UR14][R24.64] ;  /* 0x0000000e18047981 */ /* 0x000ea8000c1e1b00 */
[----:B------:R-:W3:Y:S04]  /*1ce0*/  LDG.E.64 R6, desc[UR14][R24.64+0x800] ;  /* 0x0008000e18067981 */ /* 0x000ee8000c1e1b00 */
[----:B------:R-:W4:Y:S04]  /*1cf0*/  LDG.E.64 R12, desc[UR14][R24.64+0x1000] ;  /* 0x0010000e180c7981 */ /* 0x000f28000c1e1b00 */
[----:B------:R-:W5:Y:S04]  /*1d00*/  LDG.E.64 R14, desc[UR14][R24.64+0x1800] ;  /* 0x0018000e180e7981 */ /* 0x000f68000c1e1b00 */
[----:B------:R-:W5:Y:S04]  /*1d10*/  LDG.E.64 R16, desc[UR14][R24.64+0x2000] ;  /* 0x0020000e18107981 */ /* 0x000f68000c1e1b00 */
[----:B------:R-:W5:Y:S04]  /*1d20*/  LDG.E.64 R18, desc[UR14][R24.64+0x2800] ;  /* 0x0028000e18127981 */ /* 0x000f68000c1e1b00 */
[----:B------:R-:W5:Y:S04]  /*1d30*/  LDG.E.64 R20, desc[UR14][R24.64+0x3000] ;  /* 0x0030000e18147981 */ /* 0x000f68000c1e1b00 */
[----:B------:R-:W5:Y:S01]  /*1d40*/  LDG.E.64 R22, desc[UR14][R24.64+0x3800] ;  /* 0x0038000e18167981 */ /* 0x000f62000c1e1b00 */
[----:B------:R-:W-:-:S02]  /*1d50*/  USHF.R.S32.HI UR11, URZ, 0x1f, UR5 ;  /* 0x0000001fff0b7899 */ /* 0x000fc40008011405 */
[----:B------:R-:W-:-:S04]  /*1d60*/  UIADD3 UR6, UP0, UPT, UR5, UR10, URZ ;  /* 0x0000000a05067290 */ /* 0x000fc8000ff1e0ff */
[----:B------:R-:W-:Y:S01]  /*1d70*/  UIADD3.X UR7, UPT, UPT, UR11, UR7, URZ, UP0, !UPT ;  /* 0x000000070b077290 */ /* 0x000fe200087fe4ff */
        /* <DEDUP_REMOVED lines=16> */
[----:B------:R-:W-:Y:S01]  /*1e80*/  FSEL R6, R18, R4, !P0 ;  /* 0x0000000412067208 */ /* 0x000fe20004000000 */
[----:B0-----:R-:W-:Y:S01]  /*1e90*/  IMAD.MOV.U32 R4, RZ, RZ, R2 ;  /* 0x000000ffff047224 */ /* 0x001fe200078e0002 */
[----:B------:R-:W-:-:S04]  /*1ea0*/  FSEL R7, R19, R5, !P0 ;  /* 0x0000000513077208 */ /* 0x000fc80004000000 */
[----:B------:R-:W-:Y:S02]  /*1eb0*/  IADD3 R5, P2, PT, R4, -UR8, RZ ;  /* 0x8000000804057c10 */ /* 0x000fe4000ff5e0ff */
[----:B------:R-:W-:-:S06]  /*1ec0*/  DSETP.GEU.AND P0, PT, R6, R20, PT ;  /* 0x000000140600722a */ /* 0x000fcc0003f0e000 */
[----:B------:R-:W-:Y:S02]  /*1ed0*/  FSEL R6, R20, R6, !P0 ;  /* 0x0000000614067208 */ /* 0x000fe40004000000 */
[----:B------:R-:W-:Y:S02]  /*1ee0*/  FSEL R7, R21, R7, !P0 ;  /* 0x0000000715077208 */ /* 0x000fe40004000000 */
[----:B------:R-:W-:Y:S02]  /*1ef0*/  ISETP.GE.U32.AND P0, PT, R5, UR5, PT ;  /* 0x0000000505007c0c */ /* 0x000fe4000bf06070 */
[----:B------:R-:W-:Y:S02]  /*1f00*/  IADD3.X R5, PT, PT, R3, ~UR9, RZ, P2, !PT ;  /* 0x8000000903057c10 */ /* 0x000fe400097fe4ff */
[----:B------:R-:W-:Y:S02]  /*1f10*/  DSETP.GEU.AND P1, PT, R6, R22, PT ;  /* 0x000000160600722a */ /* 0x000fe40003f2e000 */
[----:B------:R-:W-:-:S04]  /*1f20*/  ISETP.GE.U32.AND.EX P0, PT, R5, UR11, PT, P0 ;  /* 0x0000000b05007c0c */ /* 0x000fc8000bf06100 */
[----:B------:R-:W-:Y:S02]  /*1f30*/  FSEL R10, R22, R6, !P1 ;  /* 0x00000006160a7208 */ /* 0x000fe40004800000 */
[----:B------:R-:W-:-:S07]  /*1f40*/  FSEL R11, R23, R7, !P1 ;  /* 0x00000007170b7208 */ /* 0x000fce0004800000 */
[----:B------:R-:W-:Y:S05]  /*1f50*/  @!P0 BRA `(.L_x_73) ;  /* 0x0000000c00248947 */ /* 0x000fea0003800000 */
[----:B------:R-:W-:Y:S02]  /*1f60*/  UIADD3 UR8, UP0, UPT, UR5, UR8, URZ ;  /* 0x0000000805087290 */ /* 0x000fe4000ff1e0ff */
[----:B------:R-:W-:Y:S01]  /*1f70*/  IMAD.U32 R5, RZ, RZ, UR5 ;  /* 0x00000005ff057e24 */ /* 0x000fe2000f8e00ff */
[----:B------:R-:W-:Y:S01]  /*1f80*/  UIADD3 UR4, UPT, UPT, UR4, 0x1, URZ ;  /* 0x0000000104047890 */ /* 0x000fe2000fffe0ff */
[----:B------:R-:W-:Y:S01]  /*1f90*/  VIADD R0, R0, -UR5 ;  /* 0x8000000500007c36 */ /* 0x000fe20008000000 */
[----:B------:R-:W-:Y:S01]  /*1fa0*/  UIADD3.X UR9, UPT, UPT, UR11, UR9, URZ, UP0, !UPT ;  /* 0x000000090b097290 */ /* 0x000fe200087fe4ff */
[----:B------:R-:W-:Y:S01]  /*1fb0*/  IMAD.WIDE R8, R5, 0x8, R8 ;  /* 0x0000000805087825 */ /* 0x000fe200078e0208 */
[----:B------:R-:W-:Y:S01]  /*1fc0*/  ISETP.LT.U32.AND P0, PT, R27, UR8, PT ;  /* 0x000000081b007c0c */ /* 0x000fe2000bf01070 */
[----:B------:R-:W-:-:S03]  /*1fd0*/  UMOV UR10, UR6 ;  /* 0x00000006000a7c82 */ /* 0x000fc60008000000 */
[----:B------:R-:W-:-:S05]  /*1fe0*/  IMAD.U32 R7, RZ, RZ, UR9 ;  /* 0x00000009ff077e24 */ /* 0x000fca000f8e00ff */
[----:B------:R-:W-:-:S13]  /*1ff0*/  ISETP.GT.U32.AND.EX P0, PT, R7, R26, PT, P0 ;  /* 0x0000001a0700720c */ /* 0x000fda0003f04100 */
[----:B------:R-:W-:Y:S05]  /*2000*/  @!P0 BRA `(.L_x_75) ;  /* 0xfffffffc001c8947 */ /* 0x000fea000383ffff */
[----:B------:R-:W-:-:S05]  /*2010*/  UMOV UR6, UR5 ;  /* 0x0000000500067c82 */ /* 0x000fca0008000000 */
.L_x_74:
[----:B------:R-:W0:Y:S01]  /*2020*/  S2R R7, SR_TID.X ;  /* 0x0000000000077919 */ /* 0x000e220000002100 */
[C---:B------:R-:W-:Y:S01]  /*2030*/  VIADD R2, R4.reuse, -UR8 ;  /* 0x8000000804027c36 */ /* 0x040fe20008000000 */
[----:B------:R-:W-:Y:S01]  /*2040*/  ISETP.LE.U32.AND P1, PT, R4, UR8, PT ;  /* 0x0000000804007c0c */ /* 0x000fe2000bf23070 */
[----:B------:R-:W-:Y:S01]  /*2050*/  IMAD.U32 R6, RZ, RZ, UR9 ;  /* 0x00000009ff067e24 */ /* 0x000fe2000f8e00ff */
[----:B------:R-:W-:Y:S02]  /*2060*/  BSSY.RECONVERGENT B1, `(.L_x_73) ;  /* 0x00000b8000017945 */ /* 0x000fe40003800200 */
[----:B0-----:R-:W-:-:S04]  /*2070*/  ISETP.GE.AND P0, PT, R7, R2, PT ;  /* 0x000000020700720c */ /* 0x001fc80003f06270 */
[----:B------:R-:W-:-:S13]  /*2080*/  ISETP.GE.U32.OR.EX P0, PT, R6, R3, P0, P1 ;  /* 0x000000030600720c */ /* 0x000fda0000706510 */
[----:B------:R-:W-:Y:S05]  /*2090*/  @P0 BRA `(.L_x_76) ;  /* 0x0000000800d00947 */ /* 0x000fea0003800000 */
[----:B------:R-:W0:Y:S01]  /*20a0*/  LDC R2, c[0x0][0x3c0] ;  /* 0x0000f000ff027b82 */ /* 0x000e220000000800 */
[----:B------:R-:W-:Y:S01]  /*20b0*/  USHF.L.U32 UR5, UR16, 0xb, URZ ;  /* 0x0000000b10057899 */ /* 0x000fe200080006ff */
[----:B------:R-:W-:Y:S01]  /*20c0*/  LOP3.LUT R3, RZ, R7, RZ, 0x33, !PT ;  /* 0x00000007ff037212 */ /* 0x000fe200078e33ff */
[----:B------:R-:W-:Y:S02]  /*20d0*/  BSSY.RECONVERGENT B2, `(.L_x_77) ;  /* 0x0000055000027945 */ /* 0x000fe40003800200 */
[----:B------:R-:W-:-:S06]  /*20e0*/  UIADD3 UR5, UPT, UPT, UR5, UR6, URZ ;  /* 0x0000000605057290 */ /* 0x000fcc000fffe0ff */
[----:B------:R-:W-:Y:S01]  /*20f0*/  IADD3 R4, PT, PT, R4, -UR5, R3 ;  /* 0x8000000504047c10 */ /* 0x000fe2000fffe003 */
[----:B0-----:R-:W-:-:S04]  /*2100*/  IMAD R3, R2, UR4, RZ ;  /* 0x0000000402037c24 */ /* 0x001fc8000f8e02ff */
[----:B------:R-:W-:-:S05]  /*2110*/  IMAD R2, R3, -0x800, R4 ;  /* 0xfffff80003027824 */ /* 0x000fca00078e0204 */
[C---:B------:R-:W-:Y:S02]  /*2120*/  ISETP.GE.U32.AND P1, PT, R2.reuse, 0xf00, PT ;  /* 0x00000f000200780c */ /* 0x040fe40003f26070 */
[----:B------:R-:W-:Y:S01]  /*2130*/  LEA.HI R3, R2, 0x1, RZ, 0x18 ;  /* 0x0000000102037811 */ /* 0x000fe200078fc0ff */
[----:B------:R-:W-:-:S03]  /*2140*/  IMAD.MOV.U32 R2, RZ, RZ, R7 ;  /* 0x000000ffff027224 */ /* 0x000fc600078e0007 */
[----:B------:R-:W-:-:S04]  /*2150*/  LOP3.LUT R4, R3, 0xf, RZ, 0xc0, !PT ;  /* 0x0000000f03047812 */ /* 0x000fc800078ec0ff */
[----:B------:R-:W-:-:S03]  /*2160*/  ISETP.NE.AND P0, PT, R4, RZ, PT ;  /* 0x000000ff0400720c */ /* 0x000fc60003f05270 */
[----:B------:R-:W-:Y:S10]  /*2170*/  @!P1 BRA `(.L_x_78) ;  /* 0x0000000400289947 */ /* 0x000ff40003800000 */
[----:B------:R-:W-:-:S04]  /*2180*/  LEA.HI R2, R0, 0x1, RZ, 0x18 ;  /* 0x0000000100027811 */ /* 0x000fc800078fc0ff */
[----:B------:R-:W-:Y:S01]  /*2190*/  LOP3.LUT R5, R2, 0x1fffff0, RZ, 0xc0, !PT ;  /* 0x01fffff002057812 */ /* 0x000fe200078ec0ff */
[----:B------:R-:W-:-:S04]  /*21a0*/  IMAD.MOV.U32 R2, RZ, RZ, R7 ;  /* 0x000000ffff027224 */ /* 0x000fc800078e0007 */
[----:B------:R-:W-:-:S07]  /*21b0*/  IMAD.MOV R5, RZ, RZ, -R5 ;  /* 0x000000ffff057224 */ /* 0x000fce00078e0a05 */
.L_x_79:
        /* <DEDUP_REMOVED lines=8> */
[----:B--2---:R-:W-:-:S06]  /*2240*/  DSETP.GEU.AND P1, PT, R10, R6, PT ;  /* 0x000000060a00722a */ /* 0x004fcc0003f2e000 */
        /* <DEDUP_REMOVED lines=11> */
[----:B-----5:R-:W-:-:S06]  /*2300*/  DSETP.GEU.AND P1, PT, R10, R16, PT ;  /* 0x000000100a00722a */ /* 0x020fcc0003f2e000 */
[----:B------:R-:W-:Y:S02]  /*2310*/  FSEL R10, R16, R10, !P1 ;  /* 0x0000000a100a7208 */ /* 0x000fe40004800000 */
[----:B------:R-:W-:Y:S02]  /*2320*/  FSEL R11, R17, R11, !P1 ;  /* 0x0000000b110b7208 */ /* 0x000fe40004800000 */
[----:B------:R-:W5:Y:S04]  /*2330*/  LDG.E.64 R16, desc[UR14][R8.64+0x1800] ;  /* 0x0018000e08107981 */ /* 0x000f68000c1e1b00 */
[----:B------:R-:W-:-:S06]  /*2340*/  DSETP.GEU.AND P1, PT, R10, R14, PT ;  /* 0x0000000e0a00722a */ /* 0x000fcc0003f2e000 */
        /* <DEDUP_REMOVED lines=14> */
[----:B------:R0:W5:Y:S01]  /*2430*/  LDG.E.64 R24, desc[UR14][R8.64+0x3800] ;  /* 0x0038000e08187981 */ /* 0x000162000c1e1b00 */
        /* <DEDUP_REMOVED lines=30> */
.L_x_78:
[----:B------:R-:W-:Y:S05]  /*2620*/  BSYNC.RECONVERGENT B2 ;  /* 0x0000000000027941 */ /* 0x000fea0003800200 */
.L_x_77:
[----:B------:R-:W-:Y:S05]  /*2630*/  @!P0 BRA `(.L_x_76) ;  /* 0x0000000400688947 */ /* 0x000fea0003800000 */
[----:B------:R-:W-:Y:S01]  /*2640*/  ISETP.GE.U32.AND P1, PT, R4, 0x8, PT ;  /* 0x000000080400780c */ /* 0x000fe20003f26070 */
[----:B------:R-:W-:Y:S01]  /*2650*/  BSSY.RECONVERGENT B2, `(.L_x_80) ;  /* 0x0000029000027945 */ /* 0x000fe20003800200 */
[----:B------:R-:W-:-:S04]  /*2660*/  LOP3.LUT R24, R3, 0x7, RZ, 0xc0, !PT ;  /* 0x0000000703187812 */ /* 0x000fc800078ec0ff */
[----:B------:R-:W-:-:S07]  /*2670*/  ISETP.NE.AND P0, PT, R24, RZ, PT ;  /* 0x000000ff1800720c */ /* 0x000fce0003f05270 */
[----:B------:R-:W-:Y:S06]  /*2680*/  @!P1 BRA `(.L_x_81) ;  /* 0x0000000000949947 */ /* 0x000fec0003800000 */
[----:B------:R-:W-:-:S05]  /*2690*/  IADD3 R4, P1, PT, R2, UR8, RZ ;  /* 0x0000000802047c10 */ /* 0x000fca000ff3e0ff */
[----:B------:R-:W-:Y:S01]  /*26a0*/  IMAD.X R5, RZ, RZ, UR9, P1 ;  /* 0x00000009ff057e24 */ /* 0x000fe200088e06ff */
[----:B------:R-:W-:-:S04]  /*26b0*/  LEA R20, P1, R4, UR12, 0x3 ;  /* 0x0000000c04147c11 */ /* 0x000fc8000f8218ff */
        /* <DEDUP_REMOVED lines=9> */
[----:B------:R-:W-:Y:S01]  /*2750*/  VIADD R2, R2, 0x800 ;  /* 0x0000080002027836 */ /* 0x000fe20000000000 */
        /* <DEDUP_REMOVED lines=24> */
.L_x_81:
[----:B------:R-:W-:Y:S05]  /*28e0*/  BSYNC.RECONVERGENT B2 ;  /* 0x0000000000027941 */ /* 0x000fea0003800200 */
.L_x_80:
[----:B------:R-:W-:Y:S05]  /*28f0*/  @!P0 BRA `(.L_x_76) ;  /* 0x0000000000b88947 */ /* 0x000fea0003800000 */
[----:B------:R-:W-:Y:S01]  /*2900*/  ISETP.GE.U32.AND P1, PT, R24, 0x4, PT ;  /* 0x000000041800780c */ /* 0x000fe20003f26070 */
[----:B------:R-:W-:Y:S01]  /*2910*/  BSSY.RECONVERGENT B2, `(.L_x_82) ;  /* 0x0000018000027945 */ /* 0x000fe20003800200 */
[----:B------:R-:W-:-:S11]  /*2920*/  LOP3.LUT P0, RZ, R3, 0x3, RZ, 0xc0, !PT ;  /* 0x0000000303ff7812 */ /* 0x000fd6000780c0ff */
[----:B------:R-:W-:Y:S05]  /*2930*/  @!P1 BRA `(.L_x_83) ;  /* 0x0000000000549947 */ /* 0x000fea0003800000 */
[----:B------:R-:W-:-:S05]  /*2940*/  IADD3 R3, P1, PT, R2, UR8, RZ ;  /* 0x0000000802037c10 */ /* 0x000fca000ff3e0ff */
[----:B------:R-:W-:Y:S01]  /*2950*/  IMAD.X R6, RZ, RZ, UR9, P1 ;  /* 0x00000009ff067e24 */ /* 0x000fe200088e06ff */
[----:B------:R-:W-:-:S04]  /*2960*/  LEA R4, P1, R3, UR12, 0x3 ;  /* 0x0000000c03047c11 */ /* 0x000fc8000f8218ff */
[----:B------:R-:W-:-:S05]  /*2970*/  LEA.HI.X R5, R3, UR13, R6, 0x3, P1 ;  /* 0x0000000d03057c11 */ /* 0x000fca00088f1c06 */
[----:B------:R-:W2:Y:S04]  /*2980*/  LDG.E.64 R6, desc[UR14][R4.64] ;  /* 0x0000000e04067981 */ /* 0x000ea8000c1e1b00 */
[----:B------:R-:W3:Y:S04]  /*2990*/  LDG.E.64 R8, desc[UR14][R4.64+0x800] ;  /* 0x0008000e04087981 */ /* 0x000ee8000c1e1b00 */
[----:B------:R-:W4:Y:S04]  /*29a0*/  LDG.E.64 R12, desc[UR14][R4.64+0x1000] ;  /* 0x0010000e040c7981 */ /* 0x000f28000c1e1b00 */
        /* <DEDUP_REMOVED lines=13> */
[----:B------:R-:W-:-:S07]  /*2a80*/  FSEL R11, R15, R7, !P1 ;  /* 0x000000070f0b7208 */ /* 0x000fce0004800000 */
.L_x_83:
[----:B------:R-:W-:Y:S05]  /*2a90*/  BSYNC.RECONVERGENT B2 ;  /* 0x0000000000027941 */ /* 0x000fea0003800200 */
.L_x_82:
[----:B------:R-:W-:Y:S05]  /*2aa0*/  @!P0 BRA `(.L_x_76) ;  /* 0x00000000004c8947 */ /* 0x000fea0003800000 */
[----:B------:R-:W-:Y:S02]  /*2ab0*/  LOP3.LUT R0, R0, 0xffff, RZ, 0xc0, !PT ;  /* 0x0000ffff00007812 */ /* 0x000fe400078ec0ff */
[----:B------:R-:W-:Y:S02]  /*2ac0*/  IADD3 R2, P0, PT, R2, UR10, RZ ;  /* 0x0000000a02027c10 */ /* 0x000fe4000ff1e0ff */
[----:B------:R-:W-:Y:S02]  /*2ad0*/  LEA.HI R0, R0, 0x1, RZ, 0x18 ;  /* 0x0000000100007811 */ /* 0x000fe400078fc0ff */
[----:B------:R-:W-:Y:S01]  /*2ae0*/  LEA R4, P1, R2, UR12, 0x3 ;  /* 0x0000000c02047c11 */ /* 0x000fe2000f8218ff */
[----:B------:R-:W-:Y:S01]  /*2af0*/  IMAD.X R5, RZ, RZ, UR7, P0 ;  /* 0x00000007ff057e24 */ /* 0x000fe200080e06ff */
[----:B------:R-:W-:-:S04]  /*2b00*/  LOP3.LUT R0, R0, 0x3, RZ, 0xc0, !PT ;  /* 0x0000000300007812 */ /* 0x000fc800078ec0ff */
[----:B------:R-:W-:Y:S01]  /*2b10*/  LEA.HI.X R5, R2, UR13, R5, 0x3, P1 ;  /* 0x0000000d02057c11 */ /* 0x000fe200088f1c05 */
[----:B------:R-:W-:-:S07]  /*2b20*/  IMAD.MOV R0, RZ, RZ, -R0 ;  /* 0x000000ffff007224 */ /* 0x000fce00078e0a00 */
.L_x_84:
[----:B------:R-:W-:Y:S02]  /*2b30*/  IMAD.MOV.U32 R2, RZ, RZ, R4 ;  /* 0x000000ffff027224 */ /* 0x000fe400078e0004 */
[----:B------:R-:W-:-:S06]  /*2b40*/  IMAD.MOV.U32 R3, RZ, RZ, R5 ;  /* 0x000000ffff037224 */ /* 0x000fcc00078e0005 */
[----:B------:R-:W2:Y:S01]  /*2b50*/  LDG.E.64 R2, desc[UR14][R2.64] ;  /* 0x0000000e02027981 */ /* 0x000ea2000c1e1b00 */
[----:B------:R-:W-:Y:S01]  /*2b60*/  VIADD R0, R0, 0x1 ;  /* 0x0000000100007836 */ /* 0x000fe20000000000 */
[----:B------:R-:W-:-:S05]  /*2b70*/  IADD3 R4, P1, PT, R4, 0x800, RZ ;  /* 0x0000080004047810 */ /* 0x000fca0007f3e0ff */
[----:B------:R-:W-:Y:S01]  /*2b80*/  IMAD.X R5, RZ, RZ, R5, P1 ;  /* 0x000000ffff057224 */ /* 0x000fe200008e0605 */
[----:B--2---:R-:W-:-:S06]  /*2b90*/  DSETP.GEU.AND P0, PT, R10, R2, PT ;  /* 0x000000020a00722a */ /* 0x004fcc0003f0e000 */
[----:B------:R-:W-:Y:S02]  /*2ba0*/  FSEL R10, R2, R10, !P0 ;  /* 0x0000000a020a7208 */ /* 0x000fe40004000000 */
[----:B------:R-:W-:Y:S02]  /*2bb0*/  FSEL R11, R3, R11, !P0 ;  /* 0x0000000b030b7208 */ /* 0x000fe40004000000 */
[----:B------:R-:W-:-:S13]  /*2bc0*/  ISETP.NE.AND P0, PT, R0, RZ, PT ;  /* 0x000000ff0000720c */ /* 0x000fda0003f05270 */
[----:B------:R-:W-:Y:S05]  /*2bd0*/  @P0 BRA `(.L_x_84) ;  /* 0xfffffffc00d40947 */ /* 0x000fea000383ffff */
.L_x_76:
[----:B------:R-:W-:Y:S05]  /*2be0*/  BSYNC.RECONVERGENT B1 ;  /* 0x0000000000017941 */ /* 0x000fea0003800200 */
.L_x_73:
[----:B------:R-:W0:Y:S01]  /*2bf0*/  S2R R6, SR_LANEID ;  /* 0x0000000000067919 */ /* 0x000e220000000000 */
[----:B------:R-:W-:Y:S04]  /*2c00*/  SHFL.DOWN PT, R2, R10, 0x1, 0x1f ;  /* 0x08201f000a027f89 */ /* 0x000fe800000e0000 */
[----:B------:R-:W1:Y:S01]  /*2c10*/  SHFL.DOWN PT, R3, R11, 0x1, 0x1f ;  /* 0x08201f000b037f89 */ /* 0x000e6200000e0000 */
[----:B------:R-:W2:Y:S01]  /*2c20*/  S2R R9, SR_TID.X ;  /* 0x0000000000097919 */ /* 0x000ea20000002100 */
        /* <DEDUP_REMOVED lines=10> */
[----:B------:R-:W-:-:S02]  /*2cd0*/  @!P2 MOV R7, 0x400 ;  /* 0x000004000007a802 */ /* 0x000fc40000000f00 */
[----:B------:R-:W0:Y:S01]  /*2ce0*/  SHFL.DOWN PT, R3, R5, 0x2, 0x1f ;  /* 0x08401f0005037f89 */ /* 0x000e2200000e0000 */
[----:B------:R-:W1:Y:S02]  /*2cf0*/  @!P2 S2R R8, SR_CgaCtaId ;  /* 0x000000000008a919 */ /* 0x000e640000008800 */
[----:B0-----:R-:W-:-:S06]  /*2d00*/  DSETP.GEU.AND P0, PT, R4, R2, PT ;  /* 0x000000020400722a */ /* 0x001fcc0003f0e000 */
[----:B------:R-:W-:Y:S02]  /*2d10*/  @!P1 FSEL R0, R2, R0, !P0 ;  /* 0x0000000002009208 */ /* 0x000fe40004000000 */
[----:B------:R-:W-:Y:S02]  /*2d20*/  @!P1 FSEL R5, R3, R5, !P0 ;  /* 0x0000000503059208 */ /* 0x000fe40004000000 */
[----:B------:R-:W-:Y:S01]  /*2d30*/  ISETP.GT.AND P1, PT, R6, 0x1b, PT ;  /* 0x0000001b0600780c */ /* 0x000fe20003f24270 */
[----:B------:R-:W-:Y:S01]  /*2d40*/  SHFL.DOWN PT, R2, R0, 0x4, 0x1f ;  /* 0x08801f0000027f89 */ /* 0x000fe200000e0000 */
[----:B------:R-:W-:Y:S01]  /*2d50*/  IMAD.MOV.U32 R4, RZ, RZ, R0 ;  /* 0x000000ffff047224 */ /* 0x000fe200078e0000 */
[----:B-1----:R-:W-:Y:S02]  /*2d60*/  @!P2 LEA R7, R8, R7, 0x18 ;  /* 0x000000070807a211 */ /* 0x002fe400078ec0ff */
[----:B------:R-:W0:Y:S03]  /*2d70*/  SHFL.DOWN PT, R3, R5, 0x4, 0x1f ;  /* 0x08801f0005037f89 */ /* 0x000e2600000e0000 */
[----:B0-----:R-:W-:-:S06]  /*2d80*/  DSETP.GEU.AND P0, PT, R4, R2, PT ;  /* 0x000000020400722a */ /* 0x001fcc0003f0e000 */
[----:B------:R-:W-:Y:S02]  /*2d90*/  @!P1 FSEL R0, R2, R0, !P0 ;  /* 0x0000000002009208 */ /* 0x000fe40004000000 */
[----:B------:R-:W-:Y:S02]  /*2da0*/  @!P1 FSEL R5, R3, R5, !P0 ;  /* 0x0000000503059208 */ /* 0x000fe40004000000 */
[----:B------:R-:W-:Y:S01]  /*2db0*/  ISETP.GT.AND P1, PT, R6, 0x17, PT ;  /* 0x000000170600780c */ /* 0x000fe20003f24270 */
[----:B------:R-:W-:Y:S01]  /*2dc0*/  SHFL.DOWN PT, R2, R0, 0x8, 0x1f ;  /* 0x09001f0000027f89 */ /* 0x000fe200000e0000 */
[----:B------:R-:W-:-:S03]  /*2dd0*/  IMAD.MOV.U32 R4, RZ, RZ, R0 ;  /* 0x000000ffff047224 */ /* 0x000fc600078e0000 */
        /* <DEDUP_REMOVED lines=8> */
[----:B0-----:R-:W-:Y:S01]  /*2e60*/  DSETP.GEU.AND P0, PT, R4, R2, PT ;  /* 0x000000020400722a */ /* 0x001fe20003f0e000 */
[----:B--2---:R-:W-:-:S05]  /*2e70*/  @!P2 SHF.R.U32.HI R4, RZ, 0x2, R9 ;  /* 0x00000002ff04a819 */ /* 0x004fca0000011609 */
[----:B------:R-:W-:Y:S02]  /*2e80*/  FSEL R2, R2, R0, !P0 ;  /* 0x0000000002027208 */ /* 0x000fe40004000000 */
[----:B------:R-:W-:Y:S02]  /*2e90*/  FSEL R3, R3, R5, !P0 ;  /* 0x0000000503037208 */ /* 0x000fe40004000000 */
[----:B------:R-:W-:Y:S02]  /*2ea0*/  ISETP.NE.AND P0, PT, R9, RZ, PT ;  /* 0x000000ff0900720c */ /* 0x000fe40003f05270 */
[----:B------:R-:W-:Y:S02]  /*2eb0*/  @!P2 LOP3.LUT R4, R4, 0xf8, RZ, 0xc0, !PT ;  /* 0x000000f80404a812 */ /* 0x000fe400078ec0ff */
[----:B------:R-:W-:-:S03]  /*2ec0*/  FSEL R5, R5, R3, P1 ;  /* 0x0000000305057208 */ /* 0x000fc60000800000 */
[----:B------:R-:W-:Y:S01]  /*2ed0*/  @!P2 IMAD.IADD R7, R4, 0x1, R7 ;  /* 0x000000010407a824 */ /* 0x000fe200078e0207 */
[----:B------:R-:W-:-:S04]  /*2ee0*/  FSEL R4, R0, R2, P1 ;  /* 0x0000000200047208 */ /* 0x000fc80000800000 */
[----:B------:R0:W-:Y:S01]  /*2ef0*/  @!P2 STS.64 [R7+0x8], R2 ;  /* 0x000008020700a388 */ /* 0x0001e20000000a00 */
[----:B------:R-:W-:Y:S06]  /*2f00*/  BAR.SYNC.DEFER_BLOCKING 0x0 ;  /* 0x0000000000007b1d */ /* 0x000fec0000010000 */
[----:B------:R-:W-:Y:S05]  /*2f10*/  @P0 BRA `(.L_x_72) ;  /* 0x0000000000700947 */ /* 0x000fea0003800000 */
[----:B------:R-:W1:Y:S01]  /*2f20*/  S2UR UR5, SR_CgaCtaId ;  /* 0x00000000000579c3 */ /* 0x000e620000008800 */
[----:B------:R-:W-:Y:S02]  /*2f30*/  UMOV UR4, 0x400 ;  /* 0x0000040000047882 */ /* 0x000fe40000000000 */
[----:B-1----:R-:W-:-:S09]  /*2f40*/  ULEA UR4, UR5, UR4, 0x18 ;  /* 0x0000000405047291 */ /* 0x002fd2000f8ec0ff */
[----:B------:R-:W1:Y:S04]  /*2f50*/  LDS.128 R12, [UR4+0x10] ;  /* 0x00001004ff0c7984 */ /* 0x000e680008000c00 */
[----:B------:R-:W2:Y:S01]  /*2f60*/  LDS.128 R8, [UR4+0x20] ;  /* 0x00002004ff087984 */ /* 0x000ea20008000c00 */
[----:B-1----:R-:W-:-:S06]  /*2f70*/  DSETP.GEU.AND P1, PT, R4, R12, PT ;  /* 0x0000000c0400722a */ /* 0x002fcc0003f2e000 */
[----:B0-----:R-:W-:Y:S02]  /*2f80*/  FSEL R2, R12, R4, !P1 ;  /* 0x000000040c027208 */ /* 0x001fe40004800000 */
[----:B------:R-:W-:Y:S02]  /*2f90*/  FSEL R3, R13, R5, !P1 ;  /* 0x000000050d037208 */ /* 0x000fe40004800000 */
[----:B------:R-:W0:Y:S04]  /*2fa0*/  LDS.128 R4, [UR4+0x30] ;  /* 0x00003004ff047984 */ /* 0x000e280008000c00 */
[----:B------:R-:W-:-:S06]  /*2fb0*/  DSETP.GEU.AND P1, PT, R2, R14, PT ;  /* 0x0000000e0200722a */ /* 0x000fcc0003f2e000 */
[----:B------:R-:W-:Y:S02]  /*2fc0*/  FSEL R2, R14, R2, !P1 ;  /* 0x000000020e027208 */ /* 0x000fe40004800000 */
[----:B------:R-:W-:-:S06]  /*2fd0*/  FSEL R3, R15, R3, !P1 ;  /* 0x000000030f037208 */ /* 0x000fcc0004800000 */
[----:B--2---:R-:W-:-:S06]  /*2fe0*/  DSETP.GEU.AND P1, PT, R2, R8, PT ;  /* 0x000000080200722a */ /* 0x004fcc0003f2e000 */
        /* <DEDUP_REMOVED lines=15> */
.L_x_72:
[----:B------:R-:W-:Y:S05]  /*30e0*/  BSYNC.RECONVERGENT B0 ;  /* 0x0000000000007941 */ /* 0x000fea0003800200 */
.L_x_57:
[----:B------:R-:W-:Y:S05]  /*30f0*/  @P0 EXIT ;  /* 0x000000000000094d */ /* 0x000fea0003800000 */
[----:B------:R-:W2:Y:S02]  /*3100*/  LDCU.64 UR4, c[0x0][0x388] ;  /* 0x00007100ff0477ac */ /* 0x000ea40008000a00 */
[----:B--2---:R-:W-:-:S06]  /*3110*/  UIMAD.WIDE.U32 UR4, UR16, 0x8, UR4 ;  /* 0x00000008100478a5 */ /* 0x004fcc000f8e0004 */
[----:B0-----:R-:W-:Y:S02]  /*3120*/  IMAD.U32 R2, RZ, RZ, UR4 ;  /* 0x00000004ff027e24 */ /* 0x001fe4000f8e00ff */
[----:B------:R-:W-:-:S05]  /*3130*/  IMAD.U32 R3, RZ, RZ, UR5 ;  /* 0x00000005ff037e24 */ /* 0x000fca000f8e00ff */
[----:B------:R-:W-:Y:S01]  /*3140*/  STG.E.64 desc[UR14][R2.64], R4 ;  /* 0x0000000402007986 */ /* 0x000fe2000c101b0e */
[----:B------:R-:W-:Y:S05]  /*3150*/  EXIT ;  /* 0x000000000000794d */ /* 0x000fea0003800000 */
.L_x_85:
        /* <DEDUP_REMOVED lines=10> */
.L_x_255:


//--------------------- .text._ZN3cub18CUB_300001_SM_10006detail6reduce28DeviceReduceSingleTileKernelINS2_10policy_hubIdyN4cuda3__47maximumIdEEE10Policy1000EN6thrust24THRUST_300001_SM_1000_NS6detail15normal_iteratorINSC_10device_ptrIdEEEEPdyS8_ddNS5_3std3__410__identityEEEvT0_T1_T2_T3_T4_T6_ --------------------------
	.section	.text._ZN3cub18CUB_300001_SM_10006detail6reduce28DeviceReduceSingleTileKernelINS2_10policy_hubIdyN4cuda3__47maximumIdEEE10Policy1000EN6thrust24THRUST_300001_SM_1000_NS6detail15normal_iteratorINSC_10device_ptrIdEEEEPdyS8_ddNS5_3std3__410__identityEEEvT0_T1_T2_T3_T4_T6_,"ax",@progbits
	.align	128
        .global         _ZN3cub18CUB_300001_SM_10006detail6reduce28DeviceReduceSingleTileKernelINS2_10policy_hubIdyN4cuda3__47maximumIdEEE10Policy1000EN6thrust24THRUST_300001_SM_1000_NS6detail15normal_iteratorINSC_10device_ptrIdEEEEPdyS8_ddNS5_3std3__410__identityEEEvT0_T1_T2_T3_T4_T6_
        .type           _ZN3cub18CUB_300001_SM_10006detail6reduce28DeviceReduceSingleTileKernelINS2_10policy_hubIdyN4cuda3__47maximumIdEEE10Policy1000EN6thrust24THRUST_300001_SM_1000_NS6detail15normal_iteratorINSC_10device_ptrIdEEEEPdyS8_ddNS5_3std3__410__identityEEEvT0_T1_T2_T3_T4_T6_,@function
        .size           _ZN3cub18CUB_300001_SM_10006detail6reduce28DeviceReduceSingleTileKernelINS2_10policy_hubIdyN4cuda3__47maximumIdEEE10Policy1000EN6thrust24THRUST_300001_SM_1000_NS6detail15normal_iteratorINSC_10device_ptrIdEEEEPdyS8_ddNS5_3std3__410__identityEEEvT0_T1_T2_T3_T4_T6_,(.L_x_256 - _ZN3cub18CUB_300001_SM_10006detail6reduce28DeviceReduceSingleTileKernelINS2_10policy_hubIdyN4cuda3__47maximumIdEEE10Policy1000EN6thrust24THRUST_300001_SM_1000_NS6detail15normal_iteratorINSC_10device_ptrIdEEEEPdyS8_ddNS5_3std3__410__identityEEEvT0_T1_T2_T3_T4_T6_)
        .other          _ZN3cub18CUB_300001_SM_10006detail6reduce28DeviceReduceSingleTileKernelINS2_10policy_hubIdyN4cuda3__47maximumIdEEE10Policy1000EN6thrust24THRUST_300001_SM_1000_NS6detail15normal_iteratorINSC_10device_ptrIdEEEEPdyS8_ddNS5_3std3__410__identityEEEvT0_T1_T2_T3_T4_T6_,@"STO_CUDA_ENTRY STV_DEFAULT"
_ZN3cub18CUB_300001_SM_10006detail6reduce28DeviceReduceSingleTileKernelINS2_10policy_hubIdyN4cuda3__47maximumIdEEE10Policy1000EN6thrust24THRUST_300001_SM_1000_NS6detail15normal_iteratorINSC_10device_ptrIdEEEEPdyS8_ddNS5_3std3__410__identityEEEvT0_T1_T2_T3_T4_T6_:
.text._ZN3cub18CUB_300001_SM_10006detail6reduce28DeviceReduceSingleTileKernelINS2_10policy_hubIdyN4cuda3__47maximumIdEEE10Policy1000EN6thrust24THRUST_300001_SM_1000_NS6detail15normal_iteratorINSC_10device_ptrIdEEEEPdyS8_ddNS5_3std3__410__identityEEEvT0_T1_T2_T3_T4_T6_:
[----:B------:R-:W-:Y:S01]  /*0000*/  LDC R1, c[0x0][0x37c] ;  /* 0x0000df00ff017b82 */ /* 0x000fe20000000800 */
[----:B------:R-:W0:Y:S01]  /*0010*/  LDCU.64 UR4, c[0x0][0x390] ;  /* 0x00007200ff0477ac */ /* 0x000e220008000a00 */
[----:B------:R-:W1:Y:S01]  /*0020*/  LDCU.64 UR6, c[0x0][0x358] ;  /* 0x00006b00ff0677ac */ /* 0x000e620008000a00 */
[----:B0-----:R-:W-:Y:S02]  /*0030*/  IMAD.U32 R8, RZ, RZ, UR4 ;  /* 0x00000004ff087e24 */ /* 0x001fe4000f8e00ff */
[----:B------:R-:W-:-:S03]  /*0040*/  IMAD.U32 R9, RZ, RZ, UR5 ;  /* 0x00000005ff097e24 */ /* 0x000fc6000f8e00ff */
[----:B------:R-:W-:-:S04]  /*0050*/  ISETP.NE.U32.AND P0, PT, R8, RZ, PT ;  /* 0x000000ff0800720c */ /* 0x000fc80003f05070 */
[----:B------:R-:W-:-:S13]  /*0060*/  ISETP.NE.AND.EX P0, PT, R9, RZ, PT, P0 ;  /* 0x000000ff0900720c */ /* 0x000fda0003f05300 */
        /* <DEDUP_REMOVED lines=8> */
.L_x_86:
[----:B------:R-:W-:Y:S01]  /*00f0*/  ISETP.GT.U32.AND P0, PT, R8, 0x7ff, PT ;  /* 0x000007ff0800780c */ /* 0x000fe20003f04070 */
[----:B------:R-:W-:Y:S03]  /*0100*/  BSSY.RECONVERGENT B0, `(.L_x_87) ;  /* 0x00002df000007945 */ /* 0x000fe60003800200 */
[----:B------:R-:W-:-:S13]  /*0110*/  ISETP.GT.U32.AND.EX P0, PT, R9, RZ, PT, P0 ;  /* 0x000000ff0900720c */ /* 0x000fda0003f04100 */
[----:B------:R-:W-:Y:S05]  /*0120*/  @P0 BRA `(.L_x_88) ;  /* 0x0000001400f40947 */ /* 0x000fea0003800000 */
[----:B------:R-:W0:Y:S01]  /*0130*/  S2R R0, SR_TID.X ;  /* 0x0000000000007919 */ /* 0x000e220000002100 */
[----:B------:R-:W-:Y:S01]  /*0140*/  BSSY.RECONVERGENT B1, `(.L_x_89) ;  /* 0x0000009000017945 */ /* 0x000fe20003800200 */
[----:B------:R-:W-:Y:S02]  /*0150*/  CS2R R4, SRZ ;  /* 0x0000000000047805 */ /* 0x000fe4000001ff00 */
[----:B0-----:R-:W-:Y:S01]  /*0160*/  ISETP.GE.U32.AND P0, PT, R0, R8, PT ;  /* 0x000000080000720c */ /* 0x001fe20003f06070 */
[----:B------:R-:W-:-:S12]  /*0170*/  IMAD.MOV.U32 R2, RZ, RZ, R0 ;  /* 0x000000ffff027224 */ /* 0x000fd800078e0000 */
[----:B------:R-:W-:Y:S05]  /*0180*/  @P0 BRA `(.L_x_90) ;  /* 0x0000000000100947 */ /* 0x000fea0003800000 */
[----:B------:R-:W0:Y:S02]  /*0190*/  LDC.64 R4, c[0x0][0x380] ;  /* 0x0000e000ff047b82 */ /* 0x000e240000000a00 */
[----:B0-----:R-:W-:-:S06]  /*01a0*/  IMAD.WIDE.U32 R4, R0, 0x8, R4 ;  /* 0x0000000800047825 */ /* 0x001fcc00078e0004 */
[----:B------:R-:W5:Y:S01]  /*01b0*/  LDG.E.64 R4, desc[UR6][R4.64] ;  /* 0x0000000604047981 */ /* 0x000f62000c1e1b00 */
[----:B------:R-:W-:-:S07]  /*01c0*/  VIADD R2, R0, 0x100 ;  /* 0x0000010000027836 */ /* 0x000fce0000000000 */
.L_x_90:
[----:B------:R-:W-:Y:S05]  /*01d0*/  BSYNC.RECONVERGENT B1 ;  /* 0x0000000000017941 */ /* 0x000fea0003800200 */
.L_x_89:
[----:B------:R-:W-:Y:S01]  /*01e0*/  ISETP.GE.U32.AND P0, PT, R2, R8, PT ;  /* 0x000000080200720c */ /* 0x000fe20003f06070 */
[----:B------:R-:W-:-:S12]  /*01f0*/  BSSY.RECONVERGENT B1, `(.L_x_91) ;  /* 0x00000a7000017945 */ /* 0x000fd80003800200 */
[----:B------:R-:W-:Y:S05]  /*0200*/  @P0 BRA `(.L_x_92) ;  /* 0x0000000800940947 */ /* 0x000fea0003800000 */
[----:B------:R-:W-:Y:S01]  /*0210*/  LOP3.LUT R3, RZ, R2, RZ, 0x33, !PT ;  /* 0x00000002ff037212 */ /* 0x000fe200078e33ff */
[----:B------:R-:W-:Y:S04]  /*0220*/  BSSY.RECONVERGENT B2, `(.L_x_93) ;  /* 0x0000053000027945 */ /* 0x000fe80003800200 */
[----:B------:R-:W-:-:S05]  /*0230*/  IMAD.IADD R6, R3, 0x1, R8 ;  /* 0x0000000103067824 */ /* 0x000fca00078e0208 */
[C---:B------:R-:W-:Y:S02]  /*0240*/  ISETP.GE.U32.AND P1, PT, R6.reuse, 0xf00, PT ;  /* 0x00000f000600780c */ /* 0x040fe40003f26070 */
[----:B------:R-:W-:-:S04]  /*0250*/  LEA.HI R3, R6, 0x1, RZ, 0x18 ;  /* 0x0000000106037811 */ /* 0x000fc800078fc0ff */
[----:B------:R-:W-:-:S04]  /*0260*/  LOP3.LUT R43, R3, 0xf, RZ, 0xc0, !PT ;  /* 0x0000000f032b7812 */ /* 0x000fc800078ec0ff */
[----:B------:R-:W-:-:S03]  /*0270*/  ISETP.NE.AND P0, PT, R43, RZ, PT ;  /* 0x000000ff2b00720c */ /* 0x000fc60003f05270 */
[----:B------:R-:W-:Y:S10]  /*0280*/  @!P1 BRA `(.L_x_94) ;  /* 0x0000000400309947 */ /* 0x000ff40003800000 */
[----:B------:R-:W0:Y:S01]  /*0290*/  LDC.64 R6, c[0x0][0x380] ;  /* 0x0000e000ff067b82 */ /* 0x000e220000000a00 */
[----:B------:R-:W-:-:S05]  /*02a0*/  LOP3.LUT R42, R3, 0x1fffff0, RZ, 0xc0, !PT ;  /* 0x01fffff0032a7812 */ /* 0x000fca00078ec0ff */
[----:B------:R-:W-:Y:S02]  /*02b0*/  IMAD.MOV R42, RZ, RZ, -R42 ;  /* 0x000000ffff2a7224 */ /* 0x000fe400078e0a2a */
[----:B0-----:R-:W-:-:S03]  /*02c0*/  IMAD.WIDE.U32 R6, R2, 0x8, R6 ;  /* 0x0000000802067825 */ /* 0x001fc600078e0006 */
[----:B------:R-:W-:-:S05]  /*02d0*/  IADD3 R6, P1, PT, R6, 0x4000, RZ ;  /* 0x0000400006067810 */ /* 0x000fca0007f3e0ff */
[----:B------:R-:W-:-:S08]  /*02e0*/  IMAD.X R7, RZ, RZ, R7, P1 ;  /* 0x000000ffff077224 */ /* 0x000fd000008e0607 */
.L_x_95:
[----:B------:R-:W2:Y:S04]  /*02f0*/  LDG.E.64 R10, desc[UR6][R6.64+-0x4000] ;  /* 0xffc00006060a7981 */ /* 0x000ea8000c1e1b00 */
[----:B------:R-:W3:Y:S04]  /*0300*/  LDG.E.64 R12, desc[UR6][R6.64+-0x3800] ;  /* 0xffc80006060c7981 */ /* 0x000ee8000c1e1b00 */
[----:B------:R-:W4:Y:S04]  /*0310*/  LDG.E.64 R14, desc[UR6][R6.64+-0x3000] ;  /* 0xffd00006060e7981 */ /* 0x000f28000c1e1b00 */
        /* <DEDUP_REMOVED lines=12> */
[----:B------:R0:W4:Y:S01]  /*03e0*/  LDG.E.64 R40, desc[UR6][R6.64+0x3800] ;  /* 0x0038000606287981 */ /* 0x000122000c1e1b00 */
[----:B------:R-:W-:-:S02]  /*03f0*/  VIADD R42, R42, 0x10 ;  /* 0x000000102a2a7836 */ /* 0x000fc40000000000 */
[----:B------:R-:W-:-:S03]  /*0400*/  VIADD R2, R2, 0x1000 ;  /* 0x0000100002027836 */ /* 0x000fc60000000000 */
[----:B------:R-:W-:Y:S02]  /*0410*/  ISETP.NE.AND P2, PT, R42, RZ, PT ;  /* 0x000000ff2a00720c */ /* 0x000fe40003f45270 */
[----:B0-----:R-:W-:-:S05]  /*0420*/  IADD3 R6, P3, PT, R6, 0x8000, RZ ;  /* 0x0000800006067810 */ /* 0x001fca0007f7e0ff */
[----:B------:R-:W-:Y:S01]  /*0430*/  IMAD.X R7, RZ, RZ, R7, P3 ;  /* 0x000000ffff077224 */ /* 0x000fe200018e0607 */
        /* <DEDUP_REMOVED lines=49> */
.L_x_94:
[----:B------:R-:W-:Y:S05]  /*0750*/  BSYNC.RECONVERGENT B2 ;  /* 0x0000000000027941 */ /* 0x000fea0003800200 */
.L_x_93:
[----:B------:R-:W-:Y:S05]  /*0760*/  @!P0 BRA `(.L_x_92) ;  /* 0x00000004003c8947 */ /* 0x000fea0003800000 */
[----:B------:R-:W-:Y:S01]  /*0770*/  ISETP.GE.U32.AND P1, PT, R43, 0x8, PT ;  /* 0x000000082b00780c */ /* 0x000fe20003f26070 */
[----:B------:R-:W-:Y:S01]  /*0780*/  BSSY.RECONVERGENT B2, `(.L_x_96) ;  /* 0x0000027000027945 */ /* 0x000fe20003800200 */
[----:B------:R-:W-:-:S04]  /*0790*/  LOP3.LUT R26, R3, 0x7, RZ, 0xc0, !PT ;  /* 0x00000007031a7812 */ /* 0x000fc800078ec0ff */
[----:B------:R-:W-:-:S07]  /*07a0*/  ISETP.NE.AND P0, PT, R26, RZ, PT ;  /* 0x000000ff1a00720c */ /* 0x000fce0003f05270 */
[----:B------:R-:W-:Y:S06]  /*07b0*/  @!P1 BRA `(.L_x_97) ;  /* 0x00000000008c9947 */ /* 0x000fec0003800000 */
[----:B------:R-:W0:Y:S02]  /*07c0*/  LDC.64 R10, c[0x0][0x380] ;  /* 0x0000e000ff0a7b82 */ /* 0x000e240000000a00 */
[----:B0-----:R-:W-:-:S05]  /*07d0*/  IMAD.WIDE R10, R2, 0x8, R10 ;  /* 0x00000008020a7825 */ /* 0x001fca00078e020a */
        /* <DEDUP_REMOVED lines=33> */
.L_x_97:
[----:B------:R-:W-:Y:S05]  /*09f0*/  BSYNC.RECONVERGENT B2 ;  /* 0x0000000000027941 */ /* 0x000fea0003800200 */
.L_x_96:
        /* <DEDUP_REMOVED lines=25> */
.L_x_99:
[----:B------:R-:W-:Y:S05]  /*0b90*/  BSYNC.RECONVERGENT B2 ;  /* 0x0000000000027941 */ /* 0x000fea0003800200 */
.L_x_98:
[----:B------:R-:W-:Y:S05]  /*0ba0*/  @!P0 BRA `(.L_x_92) ;  /* 0x00000000002c8947 */ /* 0x000fea0003800000 */
[----:B------:R-:W0:Y:S01]  /*0bb0*/  LDC.64 R10, c[0x0][0x380] ;  /* 0x0000e000ff0a7b82 */ /* 0x000e220000000a00 */
[----:B------:R-:W-:-:S07]  /*0bc0*/  IMAD.MOV R3, RZ, RZ, -R3 ;  /* 0x000000ffff037224 */ /* 0x000fce00078e0a03 */
.L_x_100:
[----:B0-----:R-:W-:-:S06]  /*0bd0*/  IMAD.WIDE R6, R2, 0x8, R10 ;  /* 0x0000000802067825 */ /* 0x001fcc00078e020a */
        /* <DEDUP_REMOVED lines=8> */
.L_x_92:
[----:B------:R-:W-:Y:S05]  /*0c60*/  BSYNC.RECONVERGENT B1 ;  /* 0x0000000000017941 */ /* 0x000fea0003800200 */
.L_x_91:
[----:B------:R-:W-:-:S04]  /*0c70*/  ISETP.GE.U32.AND P0, PT, R8, 0x100, PT ;  /* 0x000001000800780c */ /* 0x000fc80003f06070 */
[----:B------:R-:W-:-:S13]  /*0c80*/  ISETP.GE.U32.AND.EX P0, PT, R9, RZ, PT, P0 ;  /* 0x000000ff0900720c */ /* 0x000fda0003f06100 */
        /* <DEDUP_REMOVED lines=17> */
[----:B------:R-:W1:Y:S04]  /*0da0*/  @!P2 S2R R7, SR_CgaCtaId ;  /* 0x000000000007a919 */ /* 0x000e680000008800 */
        /* <DEDUP_REMOVED lines=19> */
[----:B------:R-:W-:-:S03]  /*0ee0*/  @!P0 FSEL R11, R3, R11, !P1 ;  /* 0x0000000b030b8208 */ /* 0x000fc60004800000 */
[----:B------:R-:W-:Y:S01]  /*0ef0*/  SHFL.DOWN PT, R2, R9, 0x10, 0x1f ;  /* 0x0a001f0009027f89 */ /* 0x000fe200000e0000 */
[----:B------:R-:W-:Y:S02]  /*0f00*/  IMAD.MOV.U32 R4, RZ, RZ, R9 ;  /* 0x000000ffff047224 */ /* 0x000fe400078e0009 */
[----:B------:R-:W-:Y:S01]  /*0f10*/  IMAD.MOV.U32 R5, RZ, RZ, R11 ;  /* 0x000000ffff057224 */ /* 0x000fe200078e000b */
[----:B------:R-:W0:Y:S05]  /*0f20*/  SHFL.DOWN PT, R3, R11, 0x10, 0x1f ;  /* 0x0a001f000b037f89 */ /* 0x000e2a00000e0000 */
[----:B0-----:R-:W-:Y:S01]  /*0f30*/  DSETP.GEU.AND P0, PT, R4, R2, PT ;  /* 0x000000020400722a */ /* 0x001fe20003f0e000 */
[----:B------:R-:W-:-:S04]  /*0f40*/  @!P2 SHF.R.U32.HI R4, RZ, 0x2, R0 ;  /* 0x00000002ff04a819 */ /* 0x000fc80000011600 */
[----:B------:R-:W-:Y:S02]  /*0f50*/  @!P2 LOP3.LUT R6, R4, 0xf8, RZ, 0xc0, !PT ;  /* 0x000000f80406a812 */ /* 0x000fe400078ec0ff */
[----:B------:R-:W-:Y:S02]  /*0f60*/  FSEL R4, R2, R9, !P0 ;  /* 0x0000000902047208 */ /* 0x000fe40004000000 */
[----:B------:R-:W-:Y:S01]  /*0f70*/  FSEL R5, R3, R11, !P0 ;  /* 0x0000000b03057208 */ /* 0x000fe20004000000 */
[----:B------:R-:W-:Y:S01]  /*0f80*/  @!P2 IMAD.IADD R7, R6, 0x1, R7 ;  /* 0x000000010607a824 */ /* 0x000fe200078e0207 */
[----:B------:R-:W-:-:S04]  /*0f90*/  ISETP.GT.AND P0, PT, R8, 0xf, PT ;  /* 0x0000000f0800780c */ /* 0x000fc80003f04270 */
[----:B------:R1:W-:Y:S01]  /*0fa0*/  @!P2 STS.64 [R7+0x8], R4 ;  /* 0x000008040700a388 */ /* 0x0003e20000000a00 */
[----:B------:R-:W-:Y:S01]  /*0fb0*/  BAR.SYNC.DEFER_BLOCKING 0x0 ;  /* 0x0000000000007b1d */ /* 0x000fe20000010000 */
[----:B------:R-:W-:Y:S02]  /*0fc0*/  ISETP.NE.AND P2, PT, R0, RZ, PT ;  /* 0x000000ff0000720c */ /* 0x000fe40003f45270 */
[----:B------:R-:W-:Y:S02]  /*0fd0*/  FSEL R2, R9, R4, P0 ;  /* 0x0000000409027208 */ /* 0x000fe40000000000 */
[----:B------:R-:W-:-:S09]  /*0fe0*/  FSEL R3, R11, R5, P0 ;  /* 0x000000050b037208 */ /* 0x000fd20000000000 */
[----:B-1----:R-:W-:Y:S05]  /*0ff0*/  @P2 BRA `(.L_x_102) ;  /* 0x0000001c00bc2947 */ /* 0x002fea0003800000 */
[----:B------:R-:W0:Y:S01]  /*1000*/  S2UR UR5, SR_CgaCtaId ;  /* 0x00000000000579c3 */ /* 0x000e220000008800 */
[----:B------:R-:W-:Y:S02]  /*1010*/  UMOV UR4, 0x400 ;  /* 0x0000040000047882 */ /* 0x000fe40000000000 */
[----:B0-----:R-:W-:-:S09]  /*1020*/  ULEA UR4, UR5, UR4, 0x18 ;  /* 0x0000000405047291 */ /* 0x001fd2000f8ec0ff */
[----:B------:R-:W0:Y:S04]  /*1030*/  LDS.128 R4, [UR4+0x10] ;  /* 0x00001004ff047984 */ /* 0x000e280008000c00 */
[----:B------:R-:W1:Y:S04]  /*1040*/  LDS.128 R8, [UR4+0x20] ;  /* 0x00002004ff087984 */ /* 0x000e680008000c00 */
[----:B------:R-:W2:Y:S01]  /*1050*/  LDS.128 R12, [UR4+0x30] ;  /* 0x00003004ff0c7984 */ /* 0x000ea20008000c00 */
        /* <DEDUP_REMOVED lines=8> */
[----:B------:R-:W-:Y:S02]  /*10e0*/  FSEL R5, R9, R3, !P0 ;  /* 0x0000000309057208 */ /* 0x000fe40004000000 */
[----:B------:R-:W0:Y:S04]  /*10f0*/  LDS.64 R2, [UR4+0x40] ;  /* 0x00004004ff027984 */ /* 0x000e280008000a00 */
[----:B------:R-:W-:-:S06]  /*1100*/  DSETP.GEU.AND P0, PT, R4, R10, PT ;  /* 0x0000000a0400722a */ /* 0x000fcc0003f0e000 */
[----:B------:R-:W-:Y:S02]  /*1110*/  FSEL R4, R10, R4, !P0 ;  /* 0x000000040a047208 */ /* 0x000fe40004000000 */
[----:B------:R-:W-:-:S06]  /*1120*/  FSEL R5, R11, R5, !P0 ;  /* 0x000000050b057208 */ /* 0x000fcc0004000000 */
[----:B--2---:R-:W-:-:S06]  /*1130*/  DSETP.GEU.AND P0, PT, R4, R12, PT ;  /* 0x0000000c0400722a */ /* 0x004fcc0003f0e000 */
[----:B------:R-:W-:Y:S02]  /*1140*/  FSEL R4, R12, R4, !P0 ;  /* 0x000000040c047208 */ /* 0x000fe40004000000 */
[----:B------:R-:W-:-:S06]  /*1150*/  FSEL R5, R13, R5, !P0 ;  /* 0x000000050d057208 */ /* 0x000fcc0004000000 */
[----:B------:R-:W-:-:S06]  /*1160*/  DSETP.GEU.AND P0, PT, R4, R14, PT ;  /* 0x0000000e0400722a */ /* 0x000fcc0003f0e000 */
[----:B------:R-:W-:Y:S02]  /*1170*/  FSEL R4, R14, R4, !P0 ;  /* 0x000000040e047208 */ /* 0x000fe40004000000 */
[----:B------:R-:W-:-:S06]  /*1180*/  FSEL R5, R15, R5, !P0 ;  /* 0x000000050f057208 */ /* 0x000fcc0004000000 */
[----:B0-----:R-:W-:-:S06]  /*1190*/  DSETP.GEU.AND P0, PT, R4, R2, PT ;  /* 0x000000020400722a */ /* 0x001fcc0003f0e000 */
[----:B------:R-:W-:Y:S02]  /*11a0*/  FSEL R2, R2, R4, !P0 ;  /* 0x0000000402027208 */ /* 0x000fe40004000000 */
[----:B------:R-:W-:Y:S01]  /*11b0*/  FSEL R3, R3, R5, !P0 ;  /* 0x0000000503037208 */ /* 0x000fe20004000000 */
[----:B------:R-:W-:Y:S06]  /*11c0*/  BRA `(.L_x_102) ;  /* 0x0000001c00487947 */ /* 0x000fec0003800000 */
.L_x_101:
[----:B------:R-:W-:Y:S01]  /*11d0*/  LOP3.LUT R2, R0, 0x3e0, RZ, 0xc0, !PT ;  /* 0x000003e000027812 */ /* 0x000fe200078ec0ff */
[----:B------:R-:W0:Y:S03]  /*11e0*/  S2R R12, SR_LANEID ;  /* 0x00000000000c7919 */ /* 0x000e260000000000 */
[----:B------:R-:W-:Y:S01]  /*11f0*/  LOP3.LUT R7, RZ, R2, RZ, 0x33, !PT ;  /* 0x00000002ff077212 */ /* 0x000fe200078e33ff */
[----:B------:R-:W-:-:S04]  /*1200*/  VIADD R3, R2, 0x20 ;  /* 0x0000002002037836 */ /* 0x000fc80000000000 */
[----:B------:R-:W-:Y:S01]  /*1210*/  IMAD.IADD R7, R7, 0x1, R8 ;  /* 0x0000000107077824 */ /* 0x000fe200078e0208 */
[----:B------:R-:W-:-:S04]  /*1220*/  ISETP.GT.U32.AND P0, PT, R3, R8, PT ;  /* 0x000000080300720c */ /* 0x000fc80003f04070 */
        /* <DEDUP_REMOVED lines=29> */
[C---:B------:R-:W-:Y:S02]  /*1400*/  ISETP.NE.AND P0, PT, R12.reuse, RZ, PT ;  /* 0x000000ff0c00720c */ /* 0x040fe40003f05270 */
[----:B------:R-:W0:Y:S11]  /*1410*/  SHFL.DOWN PT, R3, R5, 0x8, R7 ;  /* 0x0900000005037989 */ /* 0x000e3600000e0007 */
[----:B------:R-:W1:Y:S01]  /*1420*/  @!P0 S2R R11, SR_CgaCtaId ;  /* 0x00000000000b8919 */ /* 0x000e620000008800 */
[----:B------:R-:W-:Y:S01]  /*1430*/  @!P0 MOV R6, 0x400 ;  /* 0x0000040000068802 */ /* 0x000fe20000000f00 */
[----:B0-----:R-:W-:Y:S01]  /*1440*/  DSETP.GEU.AND P2, PT, R4, R2, PT ;  /* 0x000000020400722a */ /* 0x001fe20003f4e000 */
[----:B------:R-:W-:-:S05]  /*1450*/  VIADD R4, R12, 0x10 ;  /* 0x000000100c047836 */ /* 0x000fca0000000000 */
[----:B------:R-:W-:Y:S02]  /*1460*/  @!P1 FSEL R10, R2, R10, !P2 ;  /* 0x0000000a020a9208 */ /* 0x000fe40005000000 */
[----:B------:R-:W-:Y:S02]  /*1470*/  @!P1 FSEL R5, R3, R5, !P2 ;  /* 0x0000000503059208 */ /* 0x000fe40005000000 */
[----:B------:R-:W-:Y:S01]  /*1480*/  ISETP.GT.AND P1, PT, R4, R7, PT ;  /* 0x000000070400720c */ /* 0x000fe20003f24270 */
[----:B------:R-:W-:Y:S01]  /*1490*/  SHFL.DOWN PT, R2, R10, 0x10, R7 ;  /* 0x0a0000000a027989 */ /* 0x000fe200000e0007 */
[----:B------:R-:W-:-:S03]  /*14a0*/  IMAD.MOV.U32 R4, RZ, RZ, R10 ;  /* 0x000000ffff047224 */ /* 0x000fc600078e000a */
[----:B------:R-:W0:Y:S01]  /*14b0*/  SHFL.DOWN PT, R3, R5, 0x10, R7 ;  /* 0x0a00000005037989 */ /* 0x000e2200000e0007 */
[----:B-1----:R-:W-:Y:S02]  /*14c0*/  @!P0 LEA R11, R11, R6, 0x18 ;  /* 0x000000060b0b8211 */ /* 0x002fe400078ec0ff */
[----:B0-----:R-:W-:Y:S01]  /*14d0*/  DSETP.GEU.AND P2, PT, R4, R2, PT ;  /* 0x000000020400722a */ /* 0x001fe20003f4e000 */
[----:B------:R-:W-:-:S05]  /*14e0*/  @!P0 SHF.R.U32.HI R4, RZ, 0x2, R0 ;  /* 0x00000002ff048819 */ /* 0x000fca0000011600 */
[----:B------:R-:W-:Y:S02]  /*14f0*/  @!P1 FSEL R10, R2, R10, !P2 ;  /* 0x0000000a020a9208 */ /* 0x000fe40005000000 */
[----:B------:R-:W-:Y:S02]  /*1500*/  @!P1 FSEL R5, R3, R5, !P2 ;  /* 0x0000000503059208 */ /* 0x000fe40005000000 */
[----:B------:R-:W-:Y:S01]  /*1510*/  ISETP.NE.AND P2, PT, R0, RZ, PT ;  /* 0x000000ff0000720c */ /* 0x000fe20003f45270 */
[----:B------:R-:W-:Y:S01]  /*1520*/  IMAD.MOV.U32 R2, RZ, RZ, R10 ;  /* 0x000000ffff027224 */ /* 0x000fe200078e000a */
[----:B------:R-:W-:Y:S01]  /*1530*/  @!P0 LOP3.LUT R4, R4, 0xf8, RZ, 0xc0, !PT ;  /* 0x000000f804048812 */ /* 0x000fe200078ec0ff */
[----:B------:R-:W-:-:S04]  /*1540*/  IMAD.MOV.U32 R3, RZ, RZ, R5 ;  /* 0x000000ffff037224 */ /* 0x000fc800078e0005 */
[----:B------:R-:W-:-:S05]  /*1550*/  @!P0 IMAD.IADD R11, R4, 0x1, R11 ;  /* 0x00000001040b8824 */ /* 0x000fca00078e020b */
[----:B------:R0:W-:Y:S01]  /*1560*/  @!P0 STS.64 [R11+0x8], R2 ;  /* 0x000008020b008388 */ /* 0x0001e20000000a00 */
[----:B------:R-:W-:Y:S06]  /*1570*/  BAR.SYNC.DEFER_BLOCKING 0x0 ;  /* 0x0000000000007b1d */ /* 0x000fec0000010000 */
[----:B------:R-:W-:Y:S05]  /*1580*/  @P2 BRA `(.L_x_102) ;  /* 0x0000001800582947 */ /* 0x000fea0003800000 */
[----:B------:R-:W1:Y:S01]  /*1590*/  S2UR UR5, SR_CgaCtaId ;  /* 0x00000000000579c3 */ /* 0x000e620000008800 */
[----:B------:R-:W-:Y:S01]  /*15a0*/  UMOV UR4, 0x400 ;  /* 0x0000040000047882 */ /* 0x000fe20000000000 */
[C---:B------:R-:W-:Y:S02]  /*15b0*/  ISETP.GT.U32.AND P0, PT, R8.reuse, 0x20, PT ;  /* 0x000000200800780c */ /* 0x040fe40003f04070 */
[----:B------:R-:W-:Y:S02]  /*15c0*/  ISETP.GT.U32.AND P1, PT, R8, 0x40, PT ;  /* 0x000000400800780c */ /* 0x000fe40003f24070 */
[C---:B------:R-:W-:Y:S02]  /*15d0*/  ISETP.GT.U32.AND.EX P0, PT, R9.reuse, RZ, PT, P0 ;  /* 0x000000ff0900720c */ /* 0x040fe40003f04100 */
[----:B------:R-:W-:Y:S01]  /*15e0*/  ISETP.GT.U32.AND.EX P1, PT, R9, RZ, PT, P1 ;  /* 0x000000ff0900720c */ /* 0x000fe20003f24110 */
[----:B-1----:R-:W-:-:S09]  /*15f0*/  ULEA UR4, UR5, UR4, 0x18 ;  /* 0x0000000405047291 */ /* 0x002fd2000f8ec0ff */
[----:B------:R-:W1:Y:S04]  /*1600*/  LDS.128 R16, [UR4+0x10] ;  /* 0x00001004ff107984 */ /* 0x000e680008000c00 */
[----:B------:R-:W2:Y:S01]  /*1610*/  LDS.128 R12, [UR4+0x20] ;  /* 0x00002004ff0c7984 */ /* 0x000ea20008000c00 */
[----:B-1----:R-:W-:-:S06]  /*1620*/  DSETP.GEU.AND P3, PT, R2, R16, PT ;  /* 0x000000100200722a */ /* 0x002fcc0003f6e000 */
[-C--:B------:R-:W-:Y:S02]  /*1630*/  FSEL R5, R16, R2.reuse, !P3 ;  /* 0x0000000210057208 */ /* 0x080fe40005800000 */
[-C--:B0-----:R-:W-:Y:S02]  /*1640*/  FSEL R11, R17, R3.reuse, !P3 ;  /* 0x00000003110b7208 */ /* 0x081fe40005800000 */
[----:B------:R-:W-:Y:S02]  /*1650*/  FSEL R10, R5, R2, P0 ;  /* 0x00000002050a7208 */ /* 0x000fe40000000000 */
[----:B------:R-:W-:Y:S01]  /*1660*/  FSEL R11, R11, R3, P0 ;  /* 0x000000030b0b7208 */ /* 0x000fe20000000000 */
[----:B------:R-:W0:Y:S01]  /*1670*/  LDS.128 R4, [UR4+0x30] ;  /* 0x00003004ff047984 */ /* 0x000e220008000c00 */
[----:B------:R-:W-:Y:S01]  /*1680*/  ISETP.GT.U32.AND P0, PT, R8, 0x60, PT ;  /* 0x000000600800780c */ /* 0x000fe20003f04070 */
[----:B------:R-:W-:Y:S02]  /*1690*/  IMAD.MOV.U32 R2, RZ, RZ, R10 ;  /* 0x000000ffff027224 */ /* 0x000fe400078e000a */
[----:B------:R-:W-:Y:S01]  /*16a0*/  IMAD.MOV.U32 R3, RZ, RZ, R11 ;  /* 0x000000ffff037224 */ /* 0x000fe200078e000b */
[----:B------:R-:W-:-:S05]  /*16b0*/  ISETP.GT.U32.AND.EX P0, PT, R9, RZ, PT, P0 ;  /* 0x000000ff0900720c */ /* 0x000fca0003f04100 */
[----:B------:R-:W-:-:S06]  /*16c0*/  DSETP.GEU.AND P3, PT, R2, R18, PT ;  /* 0x000000120200722a */ /* 0x000fcc0003f6e000 */
[----:B------:R-:W-:Y:S02]  /*16d0*/  @P1 FSEL R10, R18, R10, !P3 ;  /* 0x0000000a120a1208 */ /* 0x000fe40005800000 */
[----:B------:R-:W-:Y:S02]  /*16e0*/  @P1 FSEL R11, R19, R11, !P3 ;  /* 0x0000000b130b1208 */ /* 0x000fe40005800000 */
[----:B------:R-:W-:Y:S01]  /*16f0*/  ISETP.GT.U32.AND P1, PT, R8, 0x80, PT ;  /* 0x000000800800780c */ /* 0x000fe20003f24070 */
[----:B------:R-:W-:Y:S02]  /*1700*/  IMAD.MOV.U32 R2, RZ, RZ, R10 ;  /* 0x000000ffff027224 */ /* 0x000fe400078e000a */
[----:B------:R-:W-:Y:S01]  /*1710*/  IMAD.MOV.U32 R3, RZ, RZ, R11 ;  /* 0x000000ffff037224 */ /* 0x000fe200078e000b */
[----:B------:R-:W-:-:S05]  /*1720*/  ISETP.GT.U32.AND.EX P1, PT, R9, RZ, PT, P1 ;  /* 0x000000ff0900720c */ /* 0x000fca0003f24110 */
[----:B--2---:R-:W-:Y:S01]  /*1730*/  DSETP.GEU.AND P3, PT, R2, R12, PT ;  /* 0x0000000c0200722a */ /* 0x004fe20003f6e000 */
[----:B------:R-:W1:Y:S05]  /*1740*/  LDS.64 R2, [UR4+0x40] ;  /* 0x00004004ff027984 */ /* 0x000e6a0008000a00 */
[----:B------:R-:W-:Y:S02]  /*1750*/  @P0 FSEL R10, R12, R10, !P3 ;  /* 0x0000000a0c0a0208 */ /* 0x000fe40005800000 */
[----:B------:R-:W-:Y:S02]  /*1760*/  @P0 FSEL R11, R13, R11, !P3 ;  /* 0x0000000b0d0b0208 */ /* 0x000fe40005800000 */
[----:B------:R-:W-:-:S04]  /*1770*/  ISETP.GT.U32.AND P0, PT, R8, 0xa0, PT ;  /* 0x000000a00800780c */ /* 0x000fc80003f04070 */
[----:B------:R-:W-:Y:S01]  /*1780*/  DSETP.GEU.AND P3, PT, R10, R14, PT ;  /* 0x0000000e0a00722a */ /* 0x000fe20003f6e000 */
[----:B------:R-:W-:-:S05]  /*1790*/  ISETP.GT.U32.AND.EX P0, PT, R9, RZ, PT, P0 ;  /* 0x000000ff0900720c */ /* 0x000fca0003f04100 */
[----:B------:R-:W-:Y:S02]  /*17a0*/  @P1 FSEL R10, R14, R10, !P3 ;  /* 0x0000000a0e0a1208 */ /* 0x000fe40005800000 */
[----:B------:R-:W-:Y:S02]  /*17b0*/  @P1 FSEL R11, R15, R11, !P3 ;  /* 0x0000000b0f0b1208 */ /* 0x000fe40005800000 */
[----:B------:R-:W-:-:S04]  /*17c0*/  ISETP.GT.U32.AND P1, PT, R8, 0xc0, PT ;  /* 0x000000c00800780c */ /* 0x000fc80003f24070 */
[----:B0-----:R-:W-:Y:S01]  /*17d0*/  DSETP.GEU.AND P3, PT, R10, R4, PT ;  /* 0x000000040a00722a */ /* 0x001fe20003f6e000 */
[----:B------:R-:W-:-:S05]  /*17e0*/  ISETP.GT.U32.AND.EX P1, PT, R9, RZ, PT, P1 ;  /* 0x000000ff0900720c */ /* 0x000fca0003f24110 */
[----:B------:R-:W-:Y:S02]  /*17f0*/  @P0 FSEL R10, R4, R10, !P3 ;  /* 0x0000000a040a0208 */ /* 0x000fe40005800000 */
[----:B------:R-:W-:Y:S02]  /*1800*/  @P0 FSEL R11, R5, R11, !P3 ;  /* 0x0000000b050b0208 */ /* 0x000fe40005800000 */
[----:B------:R-:W-:Y:S01]  /*1810*/  ISETP.GT.U32.AND P0, PT, R8, 0xe0, PT ;  /* 0x000000e00800780c */ /* 0x000fe20003f04070 */
[----:B------:R-:W-:Y:S02]  /*1820*/  IMAD.MOV.U32 R4, RZ, RZ, R10 ;  /* 0x000000ffff047224 */ /* 0x000fe400078e000a */
[----:B------:R-:W-:Y:S01]  /*1830*/  IMAD.MOV.U32 R5, RZ, RZ, R11 ;  /* 0x000000ffff057224 */ /* 0x000fe200078e000b */
[----:B------:R-:W-:-:S05]  /*1840*/  ISETP.GT.U32.AND.EX P0, PT, R9, RZ, PT, P0 ;  /* 0x000000ff0900720c */ /* 0x000fca0003f04100 */
        /* <DEDUP_REMOVED lines=11> */
.L_x_88:
[----:B------:R-:W0:Y:S01]  /*1900*/  S2R R0, SR_TID.X ;  /* 0x0000000000007919 */ /* 0x000e220000002100 */
[----:B------:R-:W0:Y:S02]  /*1910*/  LDC.64 R10, c[0x0][0x380] ;  /* 0x0000e000ff0a7b82 */ /* 0x000e240000000a00 */
[----:B0-----:R-:W-:-:S05]  /*1920*/  IMAD.WIDE.U32 R10, R0, 0x8, R10 ;  /* 0x00000008000a7825 */ /* 0x001fca00078e000a */
        /* <DEDUP_REMOVED lines=23> */
[----:B------:R-:W-:Y:S01]  /*1aa0*/  IMAD.MOV.U32 R3, RZ, RZ, 0x800 ;  /* 0x00000800ff037424 */ /* 0x000fe200078e00ff */
[----:B------:R-:W-:-:S04]  /*1ab0*/  IADD3 R2, P1, PT, R8, -0x800, RZ ;  /* 0xfffff80008027810 */ /* 0x000fc80007f3e0ff */
[----:B------:R-:W-:-:S06]  /*1ac0*/  DSETP.GEU.AND P0, PT, R4, R18, PT ;  /* 0x000000120400722a */ /* 0x000fcc0003f0e000 */
[----:B------:R-:W-:Y:S01]  /*1ad0*/  FSEL R6, R18, R4, !P0 ;  /* 0x0000000412067208 */ /* 0x000fe20004000000 */
[----:B------:R-:W-:Y:S01]  /*1ae0*/  IMAD.MOV.U32 R4, RZ, RZ, RZ ;  /* 0x000000ffff047224 */ /* 0x000fe200078e00ff */
[----:B------:R-:W-:Y:S02]  /*1af0*/  FSEL R7, R19, R5, !P0 ;  /* 0x0000000513077208 */ /* 0x000fe40004000000 */
[----:B------:R-:W-:Y:S02]  /*1b00*/  ISETP.GE.U32.AND P0, PT, R2, 0x800, PT ;  /* 0x000008000200780c */ /* 0x000fe40003f06070 */
[----:B------:R-:W-:Y:S02]  /*1b10*/  IADD3.X R5, PT, PT, R9, -0x1, RZ, P1, !PT ;  /* 0xffffffff09057810 */ /* 0x000fe40000ffe4ff */
[----:B------:R-:W-:Y:S02]  /*1b20*/  DSETP.GEU.AND P1, PT, R6, R20, PT ;  /* 0x000000140600722a */ /* 0x000fe40003f2e000 */
[----:B------:R-:W-:-:S04]  /*1b30*/  ISETP.GE.U32.AND.EX P0, PT, R5, RZ, PT, P0 ;  /* 0x000000ff0500720c */ /* 0x000fc80003f06100 */
[----:B------:R-:W-:Y:S02]  /*1b40*/  FSEL R6, R20, R6, !P1 ;  /* 0x0000000614067208 */ /* 0x000fe40004800000 */
[----:B------:R-:W-:-:S07]  /*1b50*/  FSEL R7, R21, R7, !P1 ;  /* 0x0000000715077208 */ /* 0x000fce0004800000 */
[----:B------:R-:W-:Y:S05]  /*1b60*/  @!P0 BRA `(.L_x_103) ;  /* 0x0000000000bc8947 */ /* 0x000fea0003800000 */
[----:B------:R-:W0:Y:S01]  /*1b70*/  LDC.64 R8, c[0x0][0x390] ;  /* 0x0000e400ff087b82 */ /* 0x000e220000000a00 */
[----:B------:R-:W-:Y:S02]  /*1b80*/  IMAD.MOV.U32 R3, RZ, RZ, 0x800 ;  /* 0x00000800ff037424 */ /* 0x000fe400078e00ff */
[----:B------:R-:W-:-:S07]  /*1b90*/  IMAD.MOV.U32 R4, RZ, RZ, RZ ;  /* 0x000000ffff047224 */ /* 0x000fce00078e00ff */
.L_x_105:
[----:B------:R-:W-:-:S04]  /*1ba0*/  LEA R16, P0, R3, R10, 0x3 ;  /* 0x0000000a03107211 */ /* 0x000fc800078018ff */
[----:B------:R-:W-:-:S05]  /*1bb0*/  LEA.HI.X R17, R3, R11, R4, 0x3, P0 ;  /* 0x0000000b03117211 */ /* 0x000fca00000f1c04 */
        /* <DEDUP_REMOVED lines=28> */
[----:B0-----:R-:W-:Y:S02]  /*1d80*/  IADD3 R12, P1, PT, -R3, R8, RZ ;  /* 0x00000008030c7210 */ /* 0x001fe40007f3e1ff */
[----:B------:R-:W-:Y:S02]  /*1d90*/  FSEL R7, R13, R7, !P0 ;  /* 0x000000070d077208 */ /* 0x000fe40004000000 */
[----:B------:R-:W-:Y:S01]  /*1da0*/  ISETP.GE.U32.AND P0, PT, R12, 0x800, PT ;  /* 0x000008000c00780c */ /* 0x000fe20003f06070 */
[----:B------:R-:W-:-:S03]  /*1db0*/  IMAD.X R12, R9, 0x1, ~R4, P1 ;  /* 0x00000001090c7824 */ /* 0x000fc600008e0e04 */
[----:B------:R-:W-:Y:S02]  /*1dc0*/  DSETP.GEU.AND P1, PT, R6, R14, PT ;  /* 0x0000000e0600722a */ /* 0x000fe40003f2e000 */
[----:B------:R-:W-:-:S04]  /*1dd0*/  ISETP.GE.U32.AND.EX P0, PT, R12, RZ, PT, P0 ;  /* 0x000000ff0c00720c */ /* 0x000fc80003f06100 */
[----:B------:R-:W-:Y:S02]  /*1de0*/  FSEL R6, R14, R6, !P1 ;  /* 0x000000060e067208 */ /* 0x000fe40004800000 */
[----:B------:R-:W-:-:S07]  /*1df0*/  FSEL R7, R15, R7, !P1 ;  /* 0x000000070f077208 */ /* 0x000fce0004800000 */
[----:B------:R-:W-:Y:S05]  /*1e00*/  @!P0 BRA `(.L_x_104) ;  /* 0x0000000c00088947 */ /* 0x000fea0003800000 */
[----:B------:R-:W-:-:S05]  /*1e10*/  IADD3 R3, P0, PT, R3, 0x800, RZ ;  /* 0x0000080003037810 */ /* 0x000fca0007f1e0ff */
[----:B------:R-:W-:Y:S01]  /*1e20*/  IMAD.X R4, RZ, RZ, R4, P0 ;  /* 0x000000ffff047224 */ /* 0x000fe200000e0604 */
[----:B------:R-:W-:-:S04]  /*1e30*/  ISETP.GT.U32.AND P0, PT, R3, R2, PT ;  /* 0x000000020300720c */ /* 0x000fc80003f04070 */
[----:B------:R-:W-:-:S13]  /*1e40*/  ISETP.GT.U32.AND.EX P0, PT, R4, R5, PT, P0 ;  /* 0x000000050400720c */ /* 0x000fda0003f04100 */
[----:B------:R-:W-:Y:S05]  /*1e50*/  @!P0 BRA `(.L_x_105) ;  /* 0xfffffffc00508947 */ /* 0x000fea000383ffff */
.L_x_103:
[----:B------:R-:W-:Y:S01]  /*1e60*/  IMAD.IADD R5, R8, 0x1, -R3 ;  /* 0x0000000108057824 */ /* 0x000fe200078e0a03 */
[----:B------:R-:W-:Y:S01]  /*1e70*/  ISETP.GE.U32.AND P1, PT, R3, R8, PT ;  /* 0x000000080300720c */ /* 0x000fe20003f26070 */
[----:B------:R-:W-:Y:S03]  /*1e80*/  BSSY.RECONVERGENT B1, `(.L_x_104) ;  /* 0x00000ba000017945 */ /* 0x000fe60003800200 */
[----:B------:R-:W-:-:S04]  /*1e90*/  ISETP.GE.AND P0, PT, R0, R5, PT ;  /* 0x000000050000720c */ /* 0x000fc80003f06270 */
[----:B------:R-:W-:-:S13]  /*1ea0*/  ISETP.GE.U32.OR.EX P0, PT, R4, R9, P0, P1 ;  /* 0x000000090400720c */ /* 0x000fda0000706510 */
[----:B------:R-:W-:Y:S05]  /*1eb0*/  @P0 BRA `(.L_x_106) ;  /* 0x0000000800d80947 */ /* 0x000fea0003800000 */
[----:B------:R-:W-:Y:S01]  /*1ec0*/  LOP3.LUT R2, RZ, R0, RZ, 0x33, !PT ;  /* 0x00000000ff027212 */ /* 0x000fe200078e33ff */
[----:B------:R-:W-:Y:S03]  /*1ed0*/  BSSY.RECONVERGENT B2, `(.L_x_107) ;  /* 0x0000058000027945 */ /* 0x000fe60003800200 */
[----:B------:R-:W-:-:S04]  /*1ee0*/  IADD3 R2, PT, PT, -R3, R8, R2 ;  /* 0x0000000803027210 */ /* 0x000fc80007ffe102 */
[C---:B------:R-:W-:Y:S02]  /*1ef0*/  ISETP.GE.U32.AND P1, PT, R2.reuse, 0xf00, PT ;  /* 0x00000f000200780c */ /* 0x040fe40003f26070 */
[----:B------:R-:W-:Y:S01]  /*1f00*/  LEA.HI R5, R2, 0x1, RZ, 0x18 ;  /* 0x0000000102057811 */ /* 0x000fe200078fc0ff */
[----:B------:R-:W-:-:S03]  /*1f10*/  IMAD.MOV.U32 R2, RZ, RZ, R0 ;  /* 0x000000ffff027224 */ /* 0x000fc600078e0000 */
[----:B------:R-:W-:-:S04]  /*1f20*/  LOP3.LUT R42, R5, 0xf, RZ, 0xc0, !PT ;  /* 0x0000000f052a7812 */ /* 0x000fc800078ec0ff */
[----:B------:R-:W-:-:S03]  /*1f30*/  ISETP.NE.AND P0, PT, R42, RZ, PT ;  /* 0x000000ff2a00720c */ /* 0x000fc60003f05270 */
[----:B------:R-:W-:Y:S10]  /*1f40*/  @!P1 BRA `(.L_x_108) ;  /* 0x0000000400409947 */ /* 0x000ff40003800000 */
[----:B------:R-:W0:Y:S01]  /*1f50*/  LDCU.64 UR4, c[0x0][0x380] ;  /* 0x00007000ff0477ac */ /* 0x000e220008000a00 */
[----:B------:R-:W-:Y:S02]  /*1f60*/  IADD3 R9, P1, PT, R0, R3, RZ ;  /* 0x0000000300097210 */ /* 0x000fe40007f3e0ff */
[----:B------:R-:W-:-:S03]  /*1f70*/  LOP3.LUT R43, R5, 0x1fffff0, RZ, 0xc0, !PT ;  /* 0x01fffff0052b7812 */ /* 0x000fc600078ec0ff */
[----:B------:R-:W-:Y:S02]  /*1f80*/  IMAD.X R2, RZ, RZ, R4, P1 ;  /* 0x000000ffff027224 */ /* 0x000fe400008e0604 */
[----:B------:R-:W-:Y:S01]  /*1f90*/  IMAD.MOV R43, RZ, RZ, -R43 ;  /* 0x000000ffff2b7224 */ /* 0x000fe200078e0a2b */
[----:B0-----:R-:W-:-:S04]  /*1fa0*/  LEA R8, P2, R9, UR4, 0x3 ;  /* 0x0000000409087c11 */ /* 0x001fc8000f8418ff */
[----:B------:R-:W-:Y:S02]  /*1fb0*/  IADD3 R8, P1, PT, R8, 0x4000, RZ ;  /* 0x0000400008087810 */ /* 0x000fe40007f3e0ff */
[----:B------:R-:W-:Y:S01]  /*1fc0*/  LEA.HI.X R9, R9, UR5, R2, 0x3, P2 ;  /* 0x0000000509097c11 */ /* 0x000fe200090f1c02 */
[----:B------:R-:W-:-:S04]  /*1fd0*/  IMAD.MOV.U32 R2, RZ, RZ, R0 ;  /* 0x000000ffff027224 */ /* 0x000fc800078e0000 */
[----:B------:R-:W-:-:S07]  /*1fe0*/  IMAD.X R9, RZ, RZ, R9, P1 ;  /* 0x000000ffff097224 */ /* 0x000fce00008e0609 */
.L_x_109:
[----:B------:R-:W2:Y:S04]  /*1ff0*/  LDG.E.64 R10, desc[UR6][R8.64+-0x4000] ;  /* 0xffc00006080a7981 */ /* 0x000ea8000c1e1b00 */
[----:B------:R-:W3:Y:S04]  /*2000*/  LDG.E.64 R12, desc[UR6][R8.64+-0x3800] ;  /* 0xffc80006080c7981 */ /* 0x000ee8000c1e1b00 */
[----:B------:R-:W4:Y:S04]  /*2010*/  LDG.E.64 R14, desc[UR6][R8.64+-0x3000] ;  /* 0xffd00006080e7981 */ /* 0x000f28000c1e1b00 */
[----:B------:R-:W5:Y:S04]  /*2020*/  LDG.E.64 R16, desc[UR6][R8.64+-0x2800] ;  /* 0xffd8000608107981 */ /* 0x000f68000c1e1b00 */
        /* <DEDUP_REMOVED lines=11> */
[----:B------:R0:W5:Y:S01]  /*20e0*/  LDG.E.64 R40, desc[UR6][R8.64+0x3800] ;  /* 0x0038000608287981 */ /* 0x000162000c1e1b00 */
[----:B------:R-:W-:-:S02]  /*20f0*/  VIADD R43, R43, 0x10 ;  /* 0x000000102b2b7836 */ /* 0x000fc40000000000 */
[----:B------:R-:W-:-:S03]  /*2100*/  VIADD R2, R2, 0x1000 ;  /* 0x0000100002027836 */ /* 0x000fc60000000000 */
[----:B------:R-:W-:Y:S02]  /*2110*/  ISETP.NE.AND P2, PT, R43, RZ, PT ;  /* 0x000000ff2b00720c */ /* 0x000fe40003f45270 */
[----:B0-----:R-:W-:-:S05]  /*2120*/  IADD3 R8, P3, PT, R8, 0x8000, RZ ;  /* 0x0000800008087810 */ /* 0x001fca0007f7e0ff */
        /* <DEDUP_REMOVED lines=50> */
.L_x_108:
[----:B------:R-:W-:Y:S05]  /*2450*/  BSYNC.RECONVERGENT B2 ;  /* 0x0000000000027941 */ /* 0x000fea0003800200 */
.L_x_107:
[----:B------:R-:W-:Y:S05]  /*2460*/  @!P0 BRA `(.L_x_106) ;  /* 0x00000004006c8947 */ /* 0x000fea0003800000 */
[----:B------:R-:W-:Y:S01]  /*2470*/  ISETP.GE.U32.AND P1, PT, R42, 0x8, PT ;  /* 0x000000082a00780c */ /* 0x000fe20003f26070 */
[----:B------:R-:W-:Y:S01]  /*2480*/  BSSY.RECONVERGENT B2, `(.L_x_110) ;  /* 0x000002a000027945 */ /* 0x000fe20003800200 */
[----:B------:R-:W-:-:S04]  /*2490*/  LOP3.LUT R26, R5, 0x7, RZ, 0xc0, !PT ;  /* 0x00000007051a7812 */ /* 0x000fc800078ec0ff */
[----:B------:R-:W-:-:S07]  /*24a0*/  ISETP.NE.AND P0, PT, R26, RZ, PT ;  /* 0x000000ff1a00720c */ /* 0x000fce0003f05270 */
[----:B------:R-:W-:Y:S06]  /*24b0*/  @!P1 BRA `(.L_x_111) ;  /* 0x0000000000989947 */ /* 0x000fec0003800000 */
[----:B------:R-:W0:Y:S01]  /*24c0*/  LDCU.64 UR4, c[0x0][0x380] ;  /* 0x00007000ff0477ac */ /* 0x000e220008000a00 */
[----:B------:R-:W-:-:S05]  /*24d0*/  IADD3 R8, P1, PT, R2, R3, RZ ;  /* 0x0000000302087210 */ /* 0x000fca0007f3e0ff */
[----:B------:R-:W-:Y:S01]  /*24e0*/  IMAD.X R9, RZ, RZ, R4, P1 ;  /* 0x000000ffff097224 */ /* 0x000fe200008e0604 */
[----:B0-----:R-:W-:-:S04]  /*24f0*/  LEA R10, P1, R8, UR4, 0x3 ;  /* 0x00000004080a7c11 */ /* 0x001fc8000f8218ff */
        /* <DEDUP_REMOVED lines=34> */
.L_x_111:
[----:B------:R-:W-:Y:S05]  /*2720*/  BSYNC.RECONVERGENT B2 ;  /* 0x0000000000027941 */ /* 0x000fea0003800200 */
.L_x_110:
        /* <DEDUP_REMOVED lines=28> */
.L_x_113:
[----:B------:R-:W-:Y:S05]  /*28f0*/  BSYNC.RECONVERGENT B2 ;  /* 0x0000000000027941 */ /* 0x000fea0003800200 */
.L_x_112:
[----:B------:R-:W-:Y:S05]  /*2900*/  @!P0 BRA `(.L_x_106) ;  /* 0x0000000000448947 */ /* 0x000fea0003800000 */
[----:B------:R-:W0:Y:S01]  /*2910*/  LDCU.64 UR4, c[0x0][0x380] ;  /* 0x00007000ff0477ac */ /* 0x000e220008000a00 */
[----:B------:R-:W-:-:S05]  /*2920*/  IADD3 R3, P0, PT, R2, R3, RZ ;  /* 0x0000000302037210 */ /* 0x000fca0007f1e0ff */
[----:B------:R-:W-:Y:S02]  /*2930*/  IMAD.X R8, RZ, RZ, R4, P0 ;  /* 0x000000ffff087224 */ /* 0x000fe400000e0604 */
[----:B------:R-:W-:Y:S01]  /*2940*/  IMAD.MOV R4, RZ, RZ, -R18 ;  /* 0x000000ffff047224 */ /* 0x000fe200078e0a12 */
[----:B0-----:R-:W-:-:S04]  /*2950*/  LEA R5, P1, R3, UR4, 0x3 ;  /* 0x0000000403057c11 */ /* 0x001fc8000f8218ff */
[----:B------:R-:W-:-:S09]  /*2960*/  LEA.HI.X R8, R3, UR5, R8, 0x3, P1 ;  /* 0x0000000503087c11 */ /* 0x000fd200088f1c08 */
.L_x_114:
[----:B------:R-:W-:Y:S02]  /*2970*/  IMAD.MOV.U32 R2, RZ, RZ, R5 ;  /* 0x000000ffff027224 */ /* 0x000fe400078e0005 */
[----:B------:R-:W-:-:S06]  /*2980*/  IMAD.MOV.U32 R3, RZ, RZ, R8 ;  /* 0x000000ffff037224 */ /* 0x000fcc00078e0008 */
[----:B------:R-:W2:Y:S01]  /*2990*/  LDG.E.64 R2, desc[UR6][R2.64] ;  /* 0x0000000602027981 */ /* 0x000ea2000c1e1b00 */
[----:B------:R-:W-:Y:S01]  /*29a0*/  VIADD R4, R4, 0x1 ;  /* 0x0000000104047836 */ /* 0x000fe20000000000 */
[----:B------:R-:W-:-:S04]  /*29b0*/  IADD3 R5, P2, PT, R5, 0x800, RZ ;  /* 0x0000080005057810 */ /* 0x000fc80007f5e0ff */
[----:B------:R-:W-:Y:S01]  /*29c0*/  ISETP.NE.AND P1, PT, R4, RZ, PT ;  /* 0x000000ff0400720c */ /* 0x000fe20003f25270 */
[----:B------:R-:W-:Y:S01]  /*29d0*/  IMAD.X R8, RZ, RZ, R8, P2 ;  /* 0x000000ffff087224 */ /* 0x000fe200010e0608 */
[----:B--2---:R-:W-:-:S06]  /*29e0*/  DSETP.GEU.AND P0, PT, R6, R2, PT ;  /* 0x000000020600722a */ /* 0x004fcc0003f0e000 */
[----:B------:R-:W-:Y:S02]  /*29f0*/  FSEL R6, R2, R6, !P0 ;  /* 0x0000000602067208 */ /* 0x000fe40004000000 */
[----:B------:R-:W-:-:S03]  /*2a00*/  FSEL R7, R3, R7, !P0 ;  /* 0x0000000703077208 */ /* 0x000fc60004000000 */
[----:B------:R-:W-:Y:S05]  /*2a10*/  @P1 BRA `(.L_x_114) ;  /* 0xfffffffc00d41947 */ /* 0x000fea000383ffff */
.L_x_106:
[----:B------:R-:W-:Y:S05]  /*2a20*/  BSYNC.RECONVERGENT B1 ;  /* 0x0000000000017941 */ /* 0x000fea0003800200 */
.L_x_104:
        /* <DEDUP_REMOVED lines=33> */
[----:B------:R-:W-:-:S03]  /*2c40*/  @!P1 FSEL R5, R3, R5, !P0 ;  /* 0x0000000503059208 */ /* 0x000fc60004000000 */
[----:B------:R-:W-:Y:S04]  /*2c50*/  SHFL.DOWN PT, R2, R4, 0x10, 0x1f ;  /* 0x0a001f0004027f89 */ /* 0x000fe800000e0000 */
[----:B------:R-:W0:Y:S02]  /*2c60*/  SHFL.DOWN PT, R3, R5, 0x10, 0x1f ;  /* 0x0a001f0005037f89 */ /* 0x000e2400000e0000 */
[----:B0-----:R-:W-:-:S06]  /*2c70*/  DSETP.GEU.AND P0, PT, R4, R2, PT ;  /* 0x000000020400722a */ /* 0x001fcc0003f0e000 */
[----:B------:R-:W-:Y:S02]  /*2c80*/  FSEL R2, R2, R4, !P0 ;  /* 0x0000000402027208 */ /* 0x000fe40004000000 */
[----:B------:R-:W-:Y:S02]  /*2c90*/  FSEL R3, R3, R5, !P0 ;  /* 0x0000000503037208 */ /* 0x000fe40004000000 */
[----:B------:R-:W-:-:S03]  /*2ca0*/  ISETP.GT.AND P0, PT, R9, 0xf, PT ;  /* 0x0000000f0900780c */ /* 0x000fc60003f04270 */
[----:B------:R0:W-:Y:S01]  /*2cb0*/  @!P2 STS.64 [R7+0x8], R2 ;  /* 0x000008020700a388 */ /* 0x0001e20000000a00 */
[----:B------:R-:W-:Y:S01]  /*2cc0*/  BAR.SYNC.DEFER_BLOCKING 0x0 ;  /* 0x0000000000007b1d */ /* 0x000fe20000010000 */
[----:B------:R-:W-:Y:S02]  /*2cd0*/  ISETP.NE.AND P2, PT, R0, RZ, PT ;  /* 0x000000ff0000720c */ /* 0x000fe40003f45270 */
[----:B------:R-:W-:Y:S02]  /*2ce0*/  FSEL R0, R4, R2, P0 ;  /* 0x0000000204007208 */ /* 0x000fe40000000000 */
[----:B------:R-:W-:-:S03]  /*2cf0*/  FSEL R5, R5, R3, P0 ;  /* 0x0000000305057208 */ /* 0x000fc60000000000 */
[----:B0-----:R-:W-:Y:S02]  /*2d00*/  IMAD.MOV.U32 R2, RZ, RZ, R0 ;  /* 0x000000ffff027224 */ /* 0x001fe400078e0000 */
[----:B------:R-:W-:-:S04]  /*2d10*/  IMAD.MOV.U32 R3, RZ, RZ, R5 ;  /* 0x000000ffff037224 */ /* 0x000fc800078e0005 */
[----:B------:R-:W-:Y:S05]  /*2d20*/  @P2 BRA `(.L_x_102) ;  /* 0x0000000000702947 */ /* 0x000fea0003800000 */
        /* <DEDUP_REMOVED lines=27> */
[----:B------:R-:W-:-:S07]  /*2ee0*/  FSEL R3, R3, R5, !P0 ;  /* 0x0000000503037208 */ /* 0x000fce0004000000 */
.L_x_102:
[----:B------:R-:W-:Y:S05]  /*2ef0*/  BSYNC.RECONVERGENT B0 ;  /* 0x0000000000007941 */ /* 0x000fea0003800200 */
.L_x_87:
[----:B------:R-:W-:Y:S05]  /*2f00*/  @P2 EXIT ;  /* 0x000000000000294d */ /* 0x000fea0003800000 */
[----:B------:R-:W1:Y:S01]  /*2f10*/  LDCU.64 UR8, c[0x0][0x3a0] ;  /* 0x00007400ff0877ac */ /* 0x000e620008000a00 */
[----:B------:R-:W2:Y:S01]  /*2f20*/  LDC.64 R4, c[0x0][0x388] ;  /* 0x0000e200ff047b82 */ /* 0x000ea20000000a00 */
[----:B------:R-:W0:Y:S01]  /*2f30*/  LDCU.64 UR4, c[0x0][0x3a0] ;  /* 0x00007400ff0477ac */ /* 0x000e220008000a00 */
[----:B-1----:R-:W-:-:S06]  /*2f40*/  DSETP.GT.AND P0, PT, R2, UR8, PT ;  /* 0x0000000802007e2a */ /* 0x002fcc000bf04000 */
[----:B0-----:R-:W-:Y:S02]  /*2f50*/  FSEL R2, R2, UR4, P0 ;  /* 0x0000000402027c08 */ /* 0x001fe40008000000 */
[----:B------:R-:W-:-:S05]  /*2f60*/  FSEL R3, R3, UR5, P0 ;  /* 0x0000000503037c08 */ /* 0x000fca0008000000 */
[----:B--2---:R-:W-:Y:S01]  /*2f70*/  STG.E.64 desc[UR6][R4.64], R2 ;  /* 0x0000000204007986 */ /* 0x004fe2000c101b06 */
[----:B------:R-:W-:Y:S05]  /*2f80*/  EXIT ;  /* 0x000000000000794d */ /* 0x000fea0003800000 */
.L_x_115:
        /* <DEDUP_REMOVED lines=15> */
.L_x_256:


//--------------------- .text._ZN3cub18CUB_300001_SM_10006detail6reduce28DeviceReduceSingleTileKernelINS2_10policy_hubIdjN4cuda3__47maximumIdEEE10Policy1000EPdSB_iS8_ddNS5_3std3__410__identityEEEvT0_T1_T2_T3_T4_T6_ --------------------------
	.section	.text._ZN3cub18CUB_300001_SM_10006detail6reduce28DeviceReduceSingleTileKernelINS2_10policy_hubIdjN4cuda3__47maximumIdEEE10Policy1000EPdSB_iS8_ddNS5_3std3__410__identityEEEvT0_T1_T2_T3_T4_T6_,"ax",@progbits
	.align	128
        .global         _ZN3cub18CUB_300001_SM_10006detail6reduce28DeviceReduceSingleTileKernelINS2_10policy_hubIdjN4cuda3__47maximumIdEEE10Policy1000EPdSB_iS8_ddNS5_3std3__410__identityEEEvT0_T1_T2_T3_T4_T6_
        .type           _ZN3cub18CUB_300001_SM_10006detail6reduce28DeviceReduceSingleTileKernelINS2_10policy_hubIdjN4cuda3__47maximumIdEEE10Policy1000EPdSB_iS8_ddNS5_3std3__410__identityEEEvT0_T1_T2_T3_T4_T6_,@function
        .size           _ZN3cub18CUB_300001_SM_10006detail6reduce28DeviceReduceSingleTileKernelINS2_10policy_hubIdjN4cuda3__47maximumIdEEE10Policy1000EPdSB_iS8_ddNS5_3std3__410__identityEEEvT0_T1_T2_T3_T4_T6_,(.L_x_257 - _ZN3cub18CUB_300001_SM_10006detail6reduce28DeviceReduceSingleTileKernelINS2_10policy_hubIdjN4cuda3__47maximumIdEEE10Policy1000EPdSB_iS8_ddNS5_3std3__410__identityEEEvT0_T1_T2_T3_T4_T6_)
        .other          _ZN3cub18CUB_300001_SM_10006detail6reduce28DeviceReduceSingleTileKernelINS2_10policy_hubIdjN4cuda3__47maximumIdEEE10Policy1000EPdSB_iS8_ddNS5_3std3__410__identityEEEvT0_T1_T2_T3_T4_T6_,@"STO_CUDA_ENTRY STV_DEFAULT"
_ZN3cub18CUB_300001_SM_10006detail6reduce28DeviceReduceSingleTileKernelINS2_10policy_hubIdjN4cuda3__47maximumIdEEE10Policy1000EPdSB_iS8_ddNS5_3std3__410__identityEEEvT0_T1_T2_T3_T4_T6_:
.text._ZN3cub18CUB_300001_SM_10006detail6reduce28DeviceReduceSingleTileKernelINS2_10policy_hubIdjN4cuda3__47maximumIdEEE10Policy1000EPdSB_iS8_ddNS5_3std3__410__identityEEEvT0_T1_T2_T3_T4_T6_:
        /* <DEDUP_REMOVED lines=13> */
.L_x_116:
        /* <DEDUP_REMOVED lines=16> */
.L_x_121:
[----:B------:R-:W-:Y:S05]  /*01d0*/  BSYNC.RECONVERGENT B1 ;  /* 0x0000000000017941 */ /* 0x000fea0003800200 */
.L_x_120:
        /* <DEDUP_REMOVED lines=17> */
.L_x_126:
        /* <DEDUP_REMOVED lines=12> */
.L_x_125:
[----:B------:R-:W-:Y:S05]  /*03b0*/  BSYNC.RECONVERGENT B2 ;  /* 0x0000000000027941 */ /* 0x000fea0003800200 */
.L_x_124:
        /* <DEDUP_REMOVED lines=9> */
.L_x_129:
        /* <DEDUP_REMOVED lines=74> */
.L_x_128:
[----:B------:R-:W-:Y:S05]  /*08f0*/  BSYNC.RECONVERGENT B2 ;  /* 0x0000000000027941 */ /* 0x000fea0003800200 */
.L_x_127:
        /* <DEDUP_REMOVED lines=42> */
.L_x_131:
[----:B------:R-:W-:Y:S05]  /*0ba0*/  BSYNC.RECONVERGENT B2 ;  /* 0x0000000000027941 */ /* 0x000fea0003800200 */
.L_x_130:
        /* <DEDUP_REMOVED lines=20> */
.L_x_123:
[----:B------:R-:W-:Y:S05]  /*0cf0*/  BSYNC.RECONVERGENT B1 ;  /* 0x0000000000017941 */ /* 0x000fea0003800200 */
.L_x_122:
        /* <DEDUP_REMOVED lines=81> */
.L_x_132:
        /* <DEDUP_REMOVED lines=108> */
.L_x_119:
        /* <DEDUP_REMOVED lines=38> */
.L_x_136:
        /* <DEDUP_REMOVED lines=37> */
.L_x_134:
        /* <DEDUP_REMOVED lines=19> */
.L_x_140:
        /* <DEDUP_REMOVED lines=10> */
.L_x_139:
[----:B------:R-:W-:Y:S05]  /*1f50*/  BSYNC.RECONVERGENT B2 ;  /* 0x0000000000027941 */ /* 0x000fea0003800200 */
.L_x_138:
        /* <DEDUP_REMOVED lines=16> */
.L_x_143:
        /* <DEDUP_REMOVED lines=77> */
.L_x_142:
[----:B------:R-:W-:Y:S05]  /*2530*/  BSYNC.RECONVERGENT B2 ;  /* 0x0000000000027941 */ /* 0x000fea0003800200 */
.L_x_141:
        /* <DEDUP_REMOVED lines=44> */
.L_x_145:
[----:B------:R-:W-:Y:S05]  /*2800*/  BSYNC.RECONVERGENT B2 ;  /* 0x0000000000027941 */ /* 0x000fea0003800200 */
.L_x_144:
        /* <DEDUP_REMOVED lines=19> */
.L_x_137:
[----:B------:R-:W-:Y:S05]  /*2940*/  BSYNC.RECONVERGENT B1 ;  /* 0x0000000000017941 */ /* 0x000fea0003800200 */
.L_x_135:
        /* <DEDUP_REMOVED lines=75> */
.L_x_118:
        /* <DEDUP_REMOVED lines=12> */
.L_x_148:
[----:B------:R-:W-:Y:S05]  /*2ec0*/  BSYNC.RECONVERGENT B1 ;  /* 0x0000000000017941 */ /* 0x000fea0003800200 */
.L_x_147:
        /* <DEDUP_REMOVED lines=17> */
.L_x_153:
        /* <DEDUP_REMOVED lines=12> */
.L_x_152:
[----:B------:R-:W-:Y:S05]  /*30a0*/  BSYNC.RECONVERGENT B2 ;  /* 0x0000000000027941 */ /* 0x000fea0003800200 */
.L_x_151:
        /* <DEDUP_REMOVED lines=9> */
.L_x_156:
        /* <DEDUP_REMOVED lines=74> */
.L_x_155:
[----:B------:R-:W-:Y:S05]  /*35e0*/  BSYNC.RECONVERGENT B2 ;  /* 0x0000000000027941 */ /* 0x000fea0003800200 */
.L_x_154:
        /* <DEDUP_REMOVED lines=42> */
.L_x_158:
[----:B------:R-:W-:Y:S05]  /*3890*/  BSYNC.RECONVERGENT B2 ;  /* 0x0000000000027941 */ /* 0x000fea0003800200 */
.L_x_157:
        /* <DEDUP_REMOVED lines=20> */
.L_x_150:
[----:B------:R-:W-:Y:S05]  /*39e0*/  BSYNC.RECONVERGENT B1 ;  /* 0x0000000000017941 */ /* 0x000fea0003800200 */
.L_x_149:
        /* <DEDUP_REMOVED lines=85> */
.L_x_159:
        /* <DEDUP_REMOVED lines=108> */
.L_x_146:
        /* <DEDUP_REMOVED lines=38> */
.L_x_162:
        /* <DEDUP_REMOVED lines=40> */
.L_x_160:
        /* <DEDUP_REMOVED lines=20> */
.L_x_166:
        /* <DEDUP_REMOVED lines=10> */
.L_x_165:
[----:B------:R-:W-:Y:S05]  /*4cc0*/  BSYNC.RECONVERGENT B2 ;  /* 0x0000000000027941 */ /* 0x000fea0003800200 */
.L_x_164:
        /* <DEDUP_REMOVED lines=17> */
.L_x_169:
        /* <DEDUP_REMOVED lines=77> */
.L_x_168:
[----:B------:R-:W-:Y:S05]  /*52b0*/  BSYNC.RECONVERGENT B2 ;  /* 0x0000000000027941 */ /* 0x000fea0003800200 */
.L_x_167:
        /* <DEDUP_REMOVED lines=45> */
.L_x_171:
[----:B------:R-:W-:Y:S05]  /*5590*/  BSYNC.RECONVERGENT B2 ;  /* 0x0000000000027941 */ /* 0x000fea0003800200 */
.L_x_170:
        /* <DEDUP_REMOVED lines=20> */
.L_x_163:
[----:B------:R-:W-:Y:S05]  /*56e0*/  BSYNC.RECONVERGENT B1 ;  /* 0x0000000000017941 */ /* 0x000fea0003800200 */
.L_x_161:
        /* <DEDUP_REMOVED lines=82> */
.L_x_133:
[----:B------:R-:W-:Y:S05]  /*5c10*/  BSYNC.RECONVERGENT B0 ;  /* 0x0000000000007941 */ /* 0x000fea0003800200 */
.L_x_117:
        /* <DEDUP_REMOVED lines=9> */
.L_x_172:
        /* <DEDUP_REMOVED lines=13> */
.L_x_257:


//--------------------- .text._ZN3cub18CUB_300001_SM_10006detail6reduce18DeviceReduceKernelINS2_10policy_hubIdjN4cuda3__47maximumIdEEE10Policy1000EN6thrust24THRUST_300001_SM_1000_NS6detail15normal_iteratorINSC_10device_ptrIdEEEEjS8_dNS5_3std3__410__identityEEEvT0_PT3_T1_NS0_13GridEvenShareISO_EET2_T4_ --------------------------
	.section	.text._ZN3cub18CUB_300001_SM_10006detail6reduce18DeviceReduceKernelINS2_10policy_hubIdjN4cuda3__47maximumIdEEE10Policy1000EN6thrust24THRUST_300001_SM_1000_NS6detail15normal_iteratorINSC_10device_ptrIdEEEEjS8_dNS5_3std3__410__identityEEEvT0_PT3_T1_NS0_13GridEvenShareISO_EET2_T4_,"ax",@progbits
	.align	128
        .global         _ZN3cub18CUB_300001_SM_10006detail6reduce18DeviceReduceKernelINS2_10policy_hubIdjN4cuda3__47maximumIdEEE10Policy1000EN6thrust24THRUST_300001_SM_1000_NS6detail15normal_iteratorINSC_10device_ptrIdEEEEjS8_dNS5_3std3__410__identityEEEvT0_PT3_T1_NS0_13GridEvenShareISO_EET2_T4_
        .type           _ZN3cub18CUB_300001_SM_10006detail6reduce18DeviceReduceKernelINS2_10policy_hubIdjN4cuda3__47maximumIdEEE10Policy1000EN6thrust24THRUST_300001_SM_1000_NS6detail15normal_iteratorINSC_10device_ptrIdEEEEjS8_dNS5_3std3__410__identityEEEvT0_PT3_T1_NS0_13GridEvenShareISO_EET2_T4_,@function
        .size           _ZN3cub18CUB_300001_SM_10006detail6reduce18DeviceReduceKernelINS2_10policy_hubIdjN4cuda3__47maximumIdEEE10Policy1000EN6thrust24THRUST_300001_SM_1000_NS6detail15normal_iteratorINSC_10device_ptrIdEEEEjS8_dNS5_3std3__410__identityEEEvT0_PT3_T1_NS0_13GridEvenShareISO_EET2_T4_,(.L_x_258 - _ZN3cub18CUB_300001_SM_10006detail6reduce18DeviceReduceKernelINS2_10policy_hubIdjN4cuda3__47maximumIdEEE10Policy1000EN6thrust24THRUST_300001_SM_1000_NS6detail15normal_iteratorINSC_10device_ptrIdEEEEjS8_dNS5_3std3__410__identityEEEvT0_PT3_T1_NS0_13GridEvenShareISO_EET2_T4_)
        .other          _ZN3cub18CUB_300001_SM_10006detail6reduce18DeviceReduceKernelINS2_10policy_hubIdjN4cuda3__47maximumIdEEE10Policy1000EN6thrust24THRUST_300001_SM_1000_NS6detail15normal_iteratorINSC_10device_ptrIdEEEEjS8_dNS5_3std3__410__identityEEEvT0_PT3_T1_NS0_13GridEvenShareISO_EET2_T4_,@"STO_CUDA_ENTRY STV_DEFAULT"
_ZN3cub18CUB_300001_SM_10006detail6reduce18DeviceReduceKernelINS2_10policy_hubIdjN4cuda3__47maximumIdEEE10Policy1000EN6thrust24THRUST_300001_SM_1000_NS6detail15normal_iteratorINSC_10device_ptrIdEEEEjS8_dNS5_3std3__410__identityEEEvT0_PT3_T1_NS0_13GridEvenShareISO_EET2_T4_:
.text._ZN3cub18CUB_300001_SM_10006detail6reduce18DeviceReduceKernelINS2_10policy_hubIdjN4cuda3__47maximumIdEEE10Policy1000EN6thrust24THRUST_300001_SM_1000_NS6detail15normal_iteratorINSC_10device_ptrIdEEEEjS8_dNS5_3std3__410__identityEEEvT0_PT3_T1_NS0_13GridEvenShareISO_EET2_T4_:
[----:B------:R-:W-:Y:S08]  /*0000*/  LDC R1, c[0x0][0x37c] ;  /* 0x0000df00ff017b82 */ /* 0x000ff00000000800 */
[----:B------:R-:W0:Y:S01]  /*0010*/  S2UR UR10, SR_CTAID.X ;  /* 0x00000000000a79c3 */ /* 0x000e220000002500 */
[----:B------:R-:W1:Y:S01]  /*0020*/  LDCU.64 UR12, c[0x0][0x3a8] ;  /* 0x00007500ff0c77ac */ /* 0x000e620008000a00 */
[----:B------:R-:W-:Y:S01]  /*0030*/  BSSY.RECONVERGENT B0, `(.L_x_173) ;  /* 0x000033f000007945 */ /* 0x000fe20003800200 */
[----:B------:R-:W2:Y:S01]  /*0040*/  LDCU.64 UR8, c[0x0][0x358] ;  /* 0x00006b00ff0877ac */ /* 0x000ea20008000a00 */
[----:B-1----:R-:W-:Y:S01]  /*0050*/  IMAD.U32 R4, RZ, RZ, UR12 ;  /* 0x0000000cff047e24 */ /* 0x002fe2000f8e00ff */
[----:B------:R-:W-:-:S02]  /*0060*/  USHF.L.U32 UR4, UR13, 0xb, URZ ;  /* 0x0000000b0d047899 */ /* 0x000fc400080006ff */
[----:B0-----:R-:W-:-:S06]  /*0070*/  USHF.L.U32 UR6, UR10, 0xb, URZ ;  /* 0x0000000b0a067899 */ /* 0x001fcc00080006ff */
[----:B------:R-:W-:-:S05]  /*0080*/  VIADD R2, R4, -UR6 ;  /* 0x8000000604027c36 */ /* 0x000fca0008000000 */
[----:B------:R-:W-:-:S13]  /*0090*/  ISETP.GT.U32.AND P0, PT, R2, 0x7ff, PT ;  /* 0x000007ff0200780c */ /* 0x000fda0003f04070 */
[----:B--2---:R-:W-:Y:S05]  /*00a0*/  @P0 BRA `(.L_x_174) ;  /* 0x0000001800940947 */ /* 0x004fea0003800000 */
[----:B------:R-:W0:Y:S01]  /*00b0*/  S2R R3, SR_TID.X ;  /* 0x0000000000037919 */ /* 0x000e220000002100 */
[----:B------:R-:W-:Y:S01]  /*00c0*/  BSSY.RECONVERGENT B1, `(.L_x_175) ;  /* 0x000000a000017945 */ /* 0x000fe20003800200 */
[----:B------:R-:W-:Y:S02]  /*00d0*/  CS2R R14, SRZ ;  /* 0x00000000000e7805 */ /* 0x000fe4000001ff00 */
[----:B0-----:R-:W-:Y:S01]  /*00e0*/  ISETP.GE.U32.AND P0, PT, R3, R2, PT ;  /* 0x000000020300720c */ /* 0x001fe20003f06070 */
[----:B------:R-:W-:-:S12]  /*00f0*/  IMAD.MOV.U32 R21, RZ, RZ, R3 ;  /* 0x000000ffff157224 */ /* 0x000fd800078e0003 */
[----:B------:R-:W-:Y:S05]  /*0100*/  @P0 BRA `(.L_x_176) ;  /* 0x0000000000140947 */ /* 0x000fea0003800000 */
[----:B------:R-:W0:Y:S01]  /*0110*/  LDC.64 R14, c[0x0][0x380] ;  /* 0x0000e000ff0e7b82 */ /* 0x000e220000000a00 */
[----:B------:R-:W-:-:S04]  /*0120*/  VIADD R5, R3, UR6 ;  /* 0x0000000603057c36 */ /* 0x000fc80008000000 */
[----:B0-----:R-:W-:-:S06]  /*0130*/  IMAD.WIDE.U32 R14, R5, 0x8, R14 ;  /* 0x00000008050e7825 */ /* 0x001fcc00078e000e */
[----:B------:R-:W5:Y:S01]  /*0140*/  LDG.E.64 R14, desc[UR8][R14.64] ;  /* 0x000000080e0e7981 */ /* 0x000f62000c1e1b00 */
[----:B------:R-:W-:-:S07]  /*0150*/  VIADD R21, R3, 0x100 ;  /* 0x0000010003157836 */ /* 0x000fce0000000000 */
.L_x_176:
[----:B------:R-:W-:Y:S05]  /*0160*/  BSYNC.RECONVERGENT B1 ;  /* 0x0000000000017941 */ /* 0x000fea0003800200 */
.L_x_175:
[----:B------:R-:W-:Y:S01]  /*0170*/  ISETP.GE.U32.AND P0, PT, R21, R2, PT ;  /* 0x000000021500720c */ /* 0x000fe20003f06070 */
[----:B------:R-:W-:-:S12]  /*0180*/  BSSY.RECONVERGENT B1, `(.L_x_177) ;  /* 0x00000de000017945 */ /* 0x000fd80003800200 */
[----:B------:R-:W-:Y:S05]  /*0190*/  @P0 BRA `(.L_x_178) ;  /* 0x0000000c00700947 */ /* 0x000fea0003800000 */
[----:B------:R-:W-:Y:S01]  /*01a0*/  LOP3.LUT R5, RZ, R21, RZ, 0x33, !PT ;  /* 0x00000015ff057212 */ /* 0x000fe200078e33ff */
[----:B------:R-:W-:Y:S03]  /*01b0*/  BSSY.RECONVERGENT B2, `(.L_x_179) ;  /* 0x0000072000027945 */ /* 0x000fe60003800200 */
[----:B------:R-:W-:-:S04]  /*01c0*/  IADD3 R5, PT, PT, R4, -UR6, R5 ;  /* 0x8000000604057c10 */ /* 0x000fc8000fffe005 */
[C---:B------:R-:W-:Y:S02]  /*01d0*/  ISETP.GE.U32.AND P0, PT, R5.reuse, 0xf00, PT ;  /* 0x00000f000500780c */ /* 0x040fe40003f06070 */
[----:B------:R-:W-:-:S04]  /*01e0*/  LEA.HI R0, R5, 0x1, RZ, 0x18 ;  /* 0x0000000105007811 */ /* 0x000fc800078fc0ff */
[----:B------:R-:W-:-:S07]  /*01f0*/  LOP3.LUT R4, R0, 0xf, RZ, 0xc0, !PT ;  /* 0x0000000f00047812 */ /* 0x000fce00078ec0ff */
[----:B------:R-:W-:Y:S05]  /*0200*/  @!P0 BRA `(.L_x_180) ;  /* 0x0000000400b08947 */ /* 0x000fea0003800000 */
[----:B------:R-:W0:Y:S01]  /*0210*/  LDC.64 R6, c[0x0][0x380] ;  /* 0x0000e000ff067b82 */ /* 0x000e220000000a00 */
[----:B------:R-:W-:Y:S01]  /*0220*/  LOP3.LUT R25, R0, 0x1fffff0, RZ, 0xc0, !PT ;  /* 0x01fffff000197812 */ /* 0x000fe200078ec0ff */
[----:B------:R-:W-:Y:S01]  /*0230*/  BSSY.RECONVERGENT B3, `(.L_x_181) ;  /* 0x0000068000037945 */ /* 0x000fe20003800200 */
[C---:B------:R-:W-:Y:S01]  /*0240*/  LOP3.LUT R24, R21.reuse, 0x800, RZ, 0xfc, !PT ;  /* 0x0000080015187812 */ /* 0x040fe200078efcff */
[----:B------:R-:W-:Y:S02]  /*0250*/  VIADD R5, R21, UR6 ;  /* 0x0000000615057c36 */ /* 0x000fe40008000000 */
[----:B------:R-:W-:-:S07]  /*0260*/  IMAD.MOV R25, RZ, RZ, -R25 ;  /* 0x000000ffff197224 */ /* 0x000fce00078e0a19 */
.L_x_182:
[----:B0-----:R-:W-:-:S04]  /*0270*/  IMAD.WIDE.U32 R8, R5, 0x8, R6 ;  /* 0x0000000805087825 */ /* 0x001fc800078e0006 */
[----:B------:R-:W-:Y:S02]  /*0280*/  VIADD R23, R5, 0x100 ;  /* 0x0000010005177836 */ /* 0x000fe40000000000 */
[----:B------:R-:W2:Y:S02]  /*0290*/  LDG.E.64 R8, desc[UR8][R8.64] ;  /* 0x0000000808087981 */ /* 0x000ea4000c1e1b00 */
[----:B------:R-:W-:-:S06]  /*02a0*/  IMAD.WIDE.U32 R22, R23, 0x8, R6 ;  /* 0x0000000817167825 */ /* 0x000fcc00078e0006 */
[----:B------:R-:W3:Y:S01]  /*02b0*/  LDG.E.64 R22, desc[UR8][R22.64] ;  /* 0x0000000816167981 */ /* 0x000ee2000c1e1b00 */
[----:B------:R-:W-:-:S04]  /*02c0*/  VIADD R21, R5, 0x200 ;  /* 0x0000020005157836 */ /* 0x000fc80000000000 */
[----:B------:R-:W-:-:S04]  /*02d0*/  IMAD.WIDE.U32 R20, R21, 0x8, R6 ;  /* 0x0000000815147825 */ /* 0x000fc800078e0006 */
[----:B------:R-:W-:Y:S02]  /*02e0*/  VIADD R19, R5, 0x300 ;  /* 0x0000030005137836 */ /* 0x000fe40000000000 */
[----:B------:R-:W4:Y:S02]  /*02f0*/  LDG.E.64 R20, desc[UR8][R20.64] ;  /* 0x0000000814147981 */ /* 0x000f24000c1e1b00 */
        /* <DEDUP_REMOVED lines=9> */
[----:B------:R-:W-:-:S06]  /*0390*/  IMAD.WIDE.U32 R10, R11, 0x8, R6 ;  /* 0x000000080b0a7825 */ /* 0x000fcc00078e0006 */
[----:B------:R-:W4:Y:S01]  /*03a0*/  LDG.E.64 R10, desc[UR8][R10.64] ;  /* 0x000000080a0a7981 */ /* 0x000f22000c1e1b00 */
[----:B--2--5:R-:W-:-:S06]  /*03b0*/  DSETP.GEU.AND P0, PT, R14, R8, PT ;  /* 0x000000080e00722a */ /* 0x024fcc0003f0e000 */
[----:B------:R-:W-:Y:S02]  /*03c0*/  FSEL R14, R8, R14, !P0 ;  /* 0x0000000e080e7208 */ /* 0x000fe40004000000 */
[----:B------:R-:W-:Y:S01]  /*03d0*/  FSEL R15, R9, R15, !P0 ;  /* 0x0000000f090f7208 */ /* 0x000fe20004000000 */
[----:B------:R-:W-:-:S04]  /*03e0*/  VIADD R9, R5, 0x700 ;  /* 0x0000070005097836 */ /* 0x000fc80000000000 */
[----:B------:R-:W-:Y:S01]  /*03f0*/  IMAD.WIDE.U32 R8, R9, 0x8, R6 ;  /* 0x0000000809087825 */ /* 0x000fe200078e0006 */
[----:B---3--:R-:W-:-:S05]  /*0400*/  DSETP.GEU.AND P0, PT, R14, R22, PT ;  /* 0x000000160e00722a */ /* 0x008fca0003f0e000 */
[----:B------:R-:W2:Y:S01]  /*0410*/  LDG.E.64 R8, desc[UR8][R8.64] ;  /* 0x0000000808087981 */ /* 0x000ea2000c1e1b00 */
[----:B------:R-:W-:Y:S01]  /*0420*/  FSEL R15, R23, R15, !P0 ;  /* 0x0000000f170f7208 */ /* 0x000fe20004000000 */
[----:B------:R-:W-:Y:S01]  /*0430*/  VIADD R23, R5, 0x800 ;  /* 0x0000080005177836 */ /* 0x000fe20000000000 */
[----:B------:R-:W-:-:S03]  /*0440*/  FSEL R14, R22, R14, !P0 ;  /* 0x0000000e160e7208 */ /* 0x000fc60004000000 */
[----:B------:R-:W-:-:S06]  /*0450*/  IMAD.WIDE.U32 R22, R23, 0x8, R6 ;  /* 0x0000000817167825 */ /* 0x000fcc00078e0006 */
[----:B------:R-:W3:Y:S01]  /*0460*/  LDG.E.64 R22, desc[UR8][R22.64] ;  /* 0x0000000816167981 */ /* 0x000ee2000c1e1b00 */
[----:B----4-:R-:W-:-:S06]  /*0470*/  DSETP.GEU.AND P0, PT, R14, R20, PT ;  /* 0x000000140e00722a */ /* 0x010fcc0003f0e000 */
[----:B------:R-:W-:Y:S02]  /*0480*/  FSEL R14, R20, R14, !P0 ;  /* 0x0000000e140e7208 */ /* 0x000fe40004000000 */
[----:B------:R-:W-:Y:S01]  /*0490*/  FSEL R15, R21, R15, !P0 ;  /* 0x0000000f150f7208 */ /* 0x000fe20004000000 */
[----:B------:R-:W-:-:S04]  /*04a0*/  VIADD R21, R5, 0x900 ;  /* 0x0000090005157836 */ /* 0x000fc80000000000 */
[----:B------:R-:W-:Y:S01]  /*04b0*/  IMAD.WIDE.U32 R20, R21, 0x8, R6 ;  /* 0x0000000815147825 */ /* 0x000fe200078e0006 */
[----:B------:R-:W-:-:S05]  /*04c0*/  DSETP.GEU.AND P0, PT, R14, R18, PT ;  /* 0x000000120e00722a */ /* 0x000fca0003f0e000 */
[----:B------:R-:W4:Y:S01]  /*04d0*/  LDG.E.64 R20, desc[UR8][R20.64] ;  /* 0x0000000814147981 */ /* 0x000f22000c1e1b00 */
        /* <DEDUP_REMOVED lines=21> */
[----:B------:R-:W-:-:S06]  /*0630*/  IMAD.WIDE.U32 R12, R13, 0x8, R6 ;  /* 0x000000080d0c7825 */ /* 0x000fcc00078e0006 */
[----:B------:R-:W4:Y:S01]  /*0640*/  LDG.E.64 R12, desc[UR8][R12.64] ;  /* 0x000000080c0c7981 */ /* 0x000f22000c1e1b00 */
[----:B--2---:R-:W-:-:S06]  /*0650*/  DSETP.GEU.AND P0, PT, R10, R8, PT ;  /* 0x000000080a00722a */ /* 0x004fcc0003f0e000 */
        /* <DEDUP_REMOVED lines=24> */
[----:B------:R-:W-:-:S05]  /*07e0*/  VIADD R25, R25, 0x10 ;  /* 0x0000001019197836 */ /* 0x000fca0000000000 */
[----:B------:R-:W-:Y:S02]  /*07f0*/  FSEL R8, R12, R8, !P0 ;  /* 0x000000080c087208 */ /* 0x000fe40004000000 */
[----:B------:R-:W-:Y:S02]  /*0800*/  FSEL R9, R13, R9, !P0 ;  /* 0x000000090d097208 */ /* 0x000fe40004000000 */
[----:B------:R-:W-:Y:S01]  /*0810*/  ISETP.NE.AND P1, PT, R25, RZ, PT ;  /* 0x000000ff1900720c */ /* 0x000fe20003f25270 */
[----:B------:R-:W-:Y:S02]  /*0820*/  VIADD R24, R24, 0x1000 ;  /* 0x0000100018187836 */ /* 0x000fe40000000000 */
[----:B------:R-:W-:Y:S01]  /*0830*/  VIADD R5, R5, 0x1000 ;  /* 0x0000100005057836 */ /* 0x000fe20000000000 */
[----:B--2---:R-:W-:-:S06]  /*0840*/  DSETP.GEU.AND P0, PT, R8, R10, PT ;  /* 0x0000000a0800722a */ /* 0x004fcc0003f0e000 */
[----:B------:R-:W-:Y:S02]  /*0850*/  FSEL R8, R10, R8, !P0 ;  /* 0x000000080a087208 */ /* 0x000fe40004000000 */
[----:B------:R-:W-:-:S06]  /*0860*/  FSEL R9, R11, R9, !P0 ;  /* 0x000000090b097208 */ /* 0x000fcc0004000000 */
[----:B---3--:R-:W-:-:S06]  /*0870*/  DSETP.GEU.AND P0, PT, R8, R22, PT ;  /* 0x000000160800722a */ /* 0x008fcc0003f0e000 */
[----:B------:R-:W-:Y:S02]  /*0880*/  FSEL R14, R22, R8, !P0 ;  /* 0x00000008160e7208 */ /* 0x000fe40004000000 */
[----:B------:R-:W-:Y:S01]  /*0890*/  FSEL R15, R23, R9, !P0 ;  /* 0x00000009170f7208 */ /* 0x000fe20004000000 */
[----:B------:R-:W-:Y:S06]  /*08a0*/  @P1 BRA `(.L_x_182) ;  /* 0xfffffff800701947 */ /* 0x000fec000383ffff */
[----:B------:R-:W-:Y:S05]  /*08b0*/  BSYNC.RECONVERGENT B3 ;  /* 0x0000000000037941 */ /* 0x000fea0003800200 */
.L_x_181:
[----:B------:R-:W-:-:S07]  /*08c0*/  VIADD R21, R24, 0xfffff800 ;  /* 0xfffff80018157836 */ /* 0x000fce0000000000 */
.L_x_180:
[----:B------:R-:W-:Y:S05]  /*08d0*/  BSYNC.RECONVERGENT B2 ;  /* 0x0000000000027941 */ /* 0x000fea0003800200 */
.L_x_179:
[----:B------:R-:W-:-:S13]  /*08e0*/  ISETP.NE.AND P0, PT, R4, RZ, PT ;  /* 0x000000ff0400720c */ /* 0x000fda0003f05270 */
[----:B------:R-:W-:Y:S05]  /*08f0*/  @!P0 BRA `(.L_x_178) ;  /* 0x0000000400988947 */ /* 0x000fea0003800000 */
[----:B------:R-:W-:Y:S01]  /*0900*/  ISETP.GE.U32.AND P1, PT, R4, 0x8, PT ;  /* 0x000000080400780c */ /* 0x000fe20003f26070 */
[----:B------:R-:W-:Y:S01]  /*0910*/  BSSY.RECONVERGENT B2, `(.L_x_183) ;  /* 0x0000036000027945 */ /* 0x000fe20003800200 */
[----:B------:R-:W-:-:S04]  /*0920*/  LOP3.LUT R20, R0, 0x7, RZ, 0xc0, !PT ;  /* 0x0000000700147812 */ /* 0x000fc800078ec0ff */
[----:B------:R-:W-:-:S07]  /*0930*/  ISETP.NE.AND P0, PT, R20, RZ, PT ;  /* 0x000000ff1400720c */ /* 0x000fce0003f05270 */
[----:B------:R-:W-:Y:S06]  /*0940*/  @!P1 BRA `(.L_x_184) ;  /* 0x0000000000c89947 */ /* 0x000fec0003800000 */
[----:B------:R-:W0:Y:S01]  /*0950*/  LDC.64 R4, c[0x0][0x380] ;  /* 0x0000e000ff047b82 */ /* 0x000e220000000a00 */
[----:B------:R-:W-:-:S04]  /*0960*/  VIADD R25, R21, UR6 ;  /* 0x0000000615197c36 */ /* 0x000fc80008000000 */
[C---:B------:R-:W-:Y:S02]  /*0970*/  VIADD R9, R25.reuse, 0x100 ;  /* 0x0000010019097836 */ /* 0x040fe40000000000 */
[----:B0-----:R-:W-:-:S06]  /*0980*/  IMAD.WIDE.U32 R6, R25, 0x8, R4 ;  /* 0x0000000819067825 */ /* 0x001fcc00078e0004 */
[----:B------:R-:W2:Y:S01]  /*0990*/  LDG.E.64 R6, desc[UR8][R6.64] ;  /* 0x0000000806067981 */ /* 0x000ea2000c1e1b00 */
[----:B------:R-:W-:-:S04]  /*09a0*/  IMAD.WIDE.U32 R8, R9, 0x8, R4 ;  /* 0x0000000809087825 */ /* 0x000fc800078e0004 */
[----:B------:R-:W-:Y:S02]  /*09b0*/  VIADD R11, R25, 0x200 ;  /* 0x00000200190b7836 */ /* 0x000fe40000000000 */
[----:B------:R-:W3:Y:S02]  /*09c0*/  LDG.E.64 R8, desc[UR8][R8.64] ;  /* 0x0000000808087981 */ /* 0x000ee4000c1e1b00 */
        /* <DEDUP_REMOVED lines=42> */
.L_x_184:
[----:B------:R-:W-:Y:S05]  /*0c70*/  BSYNC.RECONVERGENT B2 ;  /* 0x0000000000027941 */ /* 0x000fea0003800200 */
.L_x_183:
        /* <DEDUP_REMOVED lines=32> */
.L_x_186:
[----:B------:R-:W-:Y:S05]  /*0e80*/  BSYNC.RECONVERGENT B2 ;  /* 0x0000000000027941 */ /* 0x000fea0003800200 */
.L_x_185:
[----:B------:R-:W-:Y:S05]  /*0e90*/  @!P0 BRA `(.L_x_178) ;  /* 0x0000000000308947 */ /* 0x000fea0003800000 */
[----:B------:R-:W0:Y:S01]  /*0ea0*/  LDC.64 R6, c[0x0][0x380] ;  /* 0x0000e000ff067b82 */ /* 0x000e220000000a00 */
[----:B------:R-:W-:Y:S02]  /*0eb0*/  VIADD R9, R21, UR6 ;  /* 0x0000000615097c36 */ /* 0x000fe40008000000 */
[----:B------:R-:W-:-:S07]  /*0ec0*/  IMAD.MOV R0, RZ, RZ, -R0 ;  /* 0x000000ffff007224 */ /* 0x000fce00078e0a00 */
.L_x_187:
[----:B0-----:R-:W-:-:S06]  /*0ed0*/  IMAD.WIDE.U32 R4, R9, 0x8, R6 ;  /* 0x0000000809047825 */ /* 0x001fcc00078e0006 */
        /* <DEDUP_REMOVED lines=8> */
.L_x_178:
[----:B------:R-:W-:Y:S05]  /*0f60*/  BSYNC.RECONVERGENT B1 ;  /* 0x0000000000017941 */ /* 0x000fea0003800200 */
.L_x_177:
[----:B------:R-:W-:-:S13]  /*0f70*/  ISETP.GE.U32.AND P0, PT, R2, 0x100, PT ;  /* 0x000001000200780c */ /* 0x000fda0003f06070 */
        /* <DEDUP_REMOVED lines=50> */
[----:B------:R-:W1:Y:S04]  /*12a0*/  LDS.128 R12, [UR4+0x10] ;  /* 0x00001004ff0c7984 */ /* 0x000e680008000c00 */
[----:B0-----:R-:W0:Y:S01]  /*12b0*/  LDS.128 R8, [UR4+0x20] ;  /* 0x00002004ff087984 */ /* 0x001e220008000c00 */
[----:B-1----:R-:W-:-:S06]  /*12c0*/  DSETP.GEU.AND P1, PT, R4, R12, PT ;  /* 0x0000000c0400722a */ /* 0x002fcc0003f2e000 */
[----:B------:R-:W-:Y:S02]  /*12d0*/  FSEL R2, R12, R4, !P1 ;  /* 0x000000040c027208 */ /* 0x000fe40004800000 */
[----:B------:R-:W-:Y:S02]  /*12e0*/  FSEL R3, R13, R5, !P1 ;  /* 0x000000050d037208 */ /* 0x000fe40004800000 */
[----:B------:R-:W1:Y:S04]  /*12f0*/  LDS.128 R4, [UR4+0x30] ;  /* 0x00003004ff047984 */ /* 0x000e680008000c00 */
[----:B------:R-:W-:-:S06]  /*1300*/  DSETP.GEU.AND P1, PT, R2, R14, PT ;  /* 0x0000000e0200722a */ /* 0x000fcc0003f2e000 */
[----:B------:R-:W-:Y:S02]  /*1310*/  FSEL R2, R14, R2, !P1 ;  /* 0x000000020e027208 */ /* 0x000fe40004800000 */
[----:B------:R-:W-:-:S06]  /*1320*/  FSEL R3, R15, R3, !P1 ;  /* 0x000000030f037208 */ /* 0x000fcc0004800000 */
[----:B0-----:R-:W-:-:S06]  /*1330*/  DSETP.GEU.AND P1, PT, R2, R8, PT ;  /* 0x000000080200722a */ /* 0x001fcc0003f2e000 */
[----:B------:R-:W-:Y:S02]  /*1340*/  FSEL R8, R8, R2, !P1 ;  /* 0x0000000208087208 */ /* 0x000fe40004800000 */
[----:B------:R-:W-:Y:S02]  /*1350*/  FSEL R9, R9, R3, !P1 ;  /* 0x0000000309097208 */ /* 0x000fe40004800000 */
[----:B------:R-:W0:Y:S04]  /*1360*/  LDS.64 R2, [UR4+0x40] ;  /* 0x00004004ff027984 */ /* 0x000e280008000a00 */
[----:B------:R-:W-:-:S06]  /*1370*/  DSETP.GEU.AND P1, PT, R8, R10, PT ;  /* 0x0000000a0800722a */ /* 0x000fcc0003f2e000 */
[----:B------:R-:W-:Y:S02]  /*1380*/  FSEL R8, R10, R8, !P1 ;  /* 0x000000080a087208 */ /* 0x000fe40004800000 */
[----:B------:R-:W-:-:S06]  /*1390*/  FSEL R9, R11, R9, !P1 ;  /* 0x000000090b097208 */ /* 0x000fcc0004800000 */
[----:B-1----:R-:W-:-:S06]  /*13a0*/  DSETP.GEU.AND P1, PT, R8, R4, PT ;  /* 0x000000040800722a */ /* 0x002fcc0003f2e000 */
        /* <DEDUP_REMOVED lines=9> */
.L_x_188:
[----:B------:R-:W-:-:S04]  /*1440*/  LOP3.LUT R0, R3, 0x3e0, RZ, 0xc0, !PT ;  /* 0x000003e003007812 */ /* 0x000fc800078ec0ff */
[----:B------:R-:W-:Y:S01]  /*1450*/  LOP3.LUT R7, RZ, R0, RZ, 0x33, !PT ;  /* 0x00000000ff077212 */ /* 0x000fe200078e33ff */
[----:B------:R-:W-:Y:S02]  /*1460*/  VIADD R5, R0, 0x20 ;  /* 0x0000002000057836 */ /* 0x000fe40000000000 */
[----:B------:R-:W0:Y:S03]  /*1470*/  S2R R0, SR_LANEID ;  /* 0x0000000000007919 */ /* 0x000e260000000000 */
[----:B------:R-:W-:Y:S01]  /*1480*/  ISETP.GT.U32.AND P0, PT, R5, R2, PT ;  /* 0x000000020500720c */ /* 0x000fe20003f04070 */
[----:B------:R-:W-:-:S05]  /*1490*/  IMAD.IADD R5, R2, 0x1, R7 ;  /* 0x0000000102057824 */ /* 0x000fca00078e0207 */
[----:B------:R-:W-:-:S05]  /*14a0*/  SEL R5, R5, 0x1f, P0 ;  /* 0x0000001f05057807 */ /* 0x000fca0000000000 */
[----:B-----5:R-:W-:Y:S04]  /*14b0*/  SHFL.DOWN PT, R6, R14, 0x1, R5 ;  /* 0x082000000e067989 */ /* 0x020fe800000e0005 */
[----:B------:R-:W1:Y:S01]  /*14c0*/  SHFL.DOWN PT, R7, R15, 0x1, R5 ;  /* 0x082000000f077989 */ /* 0x000e6200000e0005 */
[----:B0-----:R-:W-:Y:S01]  /*14d0*/  ISETP.GE.AND P0, PT, R0, R5, PT ;  /* 0x000000050000720c */ /* 0x001fe20003f06270 */
[----:B-1----:R-:W-:-:S06]  /*14e0*/  DSETP.GEU.AND P1, PT, R14, R6, PT ;  /* 0x000000060e00722a */ /* 0x002fcc0003f2e000 */
        /* <DEDUP_REMOVED lines=47> */
[----:B0-----:R-:W-:Y:S05]  /*17e0*/  @P0 BRA `(.L_x_189) ;  /* 0x0000001c000c0947 */ /* 0x001fea0003800000 */
[----:B------:R-:W0:Y:S01]  /*17f0*/  S2UR UR5, SR_CgaCtaId ;  /* 0x00000000000579c3 */ /* 0x000e220000008800 */
[----:B------:R-:W-:Y:S01]  /*1800*/  UMOV UR4, 0x400 ;  /* 0x0000040000047882 */ /* 0x000fe20000000000 */
[----:B------:R-:W-:Y:S01]  /*1810*/  ISETP.GT.U32.AND P2, PT, R2, 0x20, PT ;  /* 0x000000200200780c */ /* 0x000fe20003f44070 */
[----:B0-----:R-:W-:-:S09]  /*1820*/  ULEA UR4, UR5, UR4, 0x18 ;  /* 0x0000000405047291 */ /* 0x001fd2000f8ec0ff */
[----:B------:R-:W0:Y:S04]  /*1830*/  LDS.128 R12, [UR4+0x10] ;  /* 0x00001004ff0c7984 */ /* 0x000e280008000c00 */
[----:B------:R-:W1:Y:S01]  /*1840*/  LDS.128 R8, [UR4+0x20] ;  /* 0x00002004ff087984 */ /* 0x000e620008000c00 */
[----:B0-----:R-:W-:-:S06]  /*1850*/  DSETP.GEU.AND P1, PT, R4, R12, PT ;  /* 0x0000000c0400722a */ /* 0x001fcc0003f2e000 */
[-C--:B------:R-:W-:Y:S02]  /*1860*/  FSEL R3, R12, R4.reuse, !P1 ;  /* 0x000000040c037208 */ /* 0x080fe40004800000 */
[-C--:B------:R-:W-:Y:S02]  /*1870*/  FSEL R13, R13, R5.reuse, !P1 ;  /* 0x000000050d0d7208 */ /* 0x080fe40004800000 */
[----:B------:R-:W-:Y:S02]  /*1880*/  FSEL R0, R3, R4, P2 ;  /* 0x0000000403007208 */ /* 0x000fe40001000000 */
[C---:B------:R-:W-:Y:S02]  /*1890*/  ISETP.GT.U32.AND P1, PT, R2.reuse, 0x40, PT ;  /* 0x000000400200780c */ /* 0x040fe40003f24070 */
[----:B------:R-:W-:Y:S01]  /*18a0*/  FSEL R13, R13, R5, P2 ;  /* 0x000000050d0d7208 */ /* 0x000fe20001000000 */
[----:B------:R-:W-:Y:S01]  /*18b0*/  IMAD.MOV.U32 R12, RZ, RZ, R0 ;  /* 0x000000ffff0c7224 */ /* 0x000fe200078e0000 */
[----:B------:R-:W-:Y:S01]  /*18c0*/  ISETP.GT.U32.AND P2, PT, R2, 0x60, PT ;  /* 0x000000600200780c */ /* 0x000fe20003f44070 */
[----:B------:R-:W0:Y:S04]  /*18d0*/  LDS.128 R4, [UR4+0x30] ;  /* 0x00003004ff047984 */ /* 0x000e280008000c00 */
[----:B------:R-:W-:-:S06]  /*18e0*/  DSETP.GEU.AND P3, PT, R12, R14, PT ;  /* 0x0000000e0c00722a */ /* 0x000fcc0003f6e000 */
[----:B------:R-:W-:Y:S02]  /*18f0*/  @P1 FSEL R0, R14, R0, !P3 ;  /* 0x000000000e001208 */ /* 0x000fe40005800000 */
[----:B------:R-:W-:Y:S02]  /*1900*/  @P1 FSEL R13, R15, R13, !P3 ;  /* 0x0000000d0f0d1208 */ /* 0x000fe40005800000 */
[----:B------:R-:W-:Y:S01]  /*1910*/  ISETP.GT.U32.AND P1, PT, R2, 0x80, PT ;  /* 0x000000800200780c */ /* 0x000fe20003f24070 */
[----:B------:R-:W-:-:S06]  /*1920*/  IMAD.MOV.U32 R12, RZ, RZ, R0 ;  /* 0x000000ffff0c7224 */ /* 0x000fcc00078e0000 */
[----:B-1----:R-:W-:-:S06]  /*1930*/  DSETP.GEU.AND P3, PT, R12, R8, PT ;  /* 0x000000080c00722a */ /* 0x002fcc0003f6e000 */
[----:B------:R-:W-:Y:S02]  /*1940*/  @P2 FSEL R0, R8, R0, !P3 ;  /* 0x0000000008002208 */ /* 0x000fe40005800000 */
[----:B------:R-:W-:Y:S02]  /*1950*/  @P2 FSEL R13, R9, R13, !P3 ;  /* 0x0000000d090d2208 */ /* 0x000fe40005800000 */
[----:B------:R-:W-:Y:S01]  /*1960*/  ISETP.GT.U32.AND P2, PT, R2, 0xa0, PT ;  /* 0x000000a00200780c */ /* 0x000fe20003f44070 */
[----:B------:R-:W-:Y:S01]  /*1970*/  IMAD.MOV.U32 R12, RZ, RZ, R0 ;  /* 0x000000ffff0c7224 */ /* 0x000fe200078e0000 */
[----:B------:R-:W1:Y:S05]  /*1980*/  LDS.64 R8, [UR4+0x40] ;  /* 0x00004004ff087984 */ /* 0x000e6a0008000a00 */
[----:B------:R-:W-:-:S06]  /*1990*/  DSETP.GEU.AND P3, PT, R12, R10, PT ;  /* 0x0000000a0c00722a */ /* 0x000fcc0003f6e000 */
[----:B------:R-:W-:Y:S02]  /*19a0*/  @P1 FSEL R0, R10, R0, !P3 ;  /* 0x000000000a001208 */ /* 0x000fe40005800000 */
[----:B------:R-:W-:Y:S02]  /*19b0*/  @P1 FSEL R13, R11, R13, !P3 ;  /* 0x0000000d0b0d1208 */ /* 0x000fe40005800000 */
[----:B------:R-:W-:Y:S01]  /*19c0*/  ISETP.GT.U32.AND P1, PT, R2, 0xc0, PT ;  /* 0x000000c00200780c */ /* 0x000fe20003f24070 */
[----:B------:R-:W-:Y:S02]  /*19d0*/  IMAD.MOV.U32 R10, RZ, RZ, R0 ;  /* 0x000000ffff0a7224 */ /* 0x000fe400078e0000 */
[----:B------:R-:W-:-:S06]  /*19e0*/  IMAD.MOV.U32 R11, RZ, RZ, R13 ;  /* 0x000000ffff0b7224 */ /* 0x000fcc00078e000d */
[----:B0-----:R-:W-:-:S06]  /*19f0*/  DSETP.GEU.AND P3, PT, R10, R4, PT ;  /* 0x000000040a00722a */ /* 0x001fcc0003f6e000 */
[----:B------:R-:W-:Y:S02]  /*1a00*/  @P2 FSEL R0, R4, R0, !P3 ;  /* 0x0000000004002208 */ /* 0x000fe40005800000 */
[----:B------:R-:W-:Y:S02]  /*1a10*/  @P2 FSEL R13, R5, R13, !P3 ;  /* 0x0000000d050d2208 */ /* 0x000fe40005800000 */
[----:B------:R-:W-:Y:S01]  /*1a20*/  ISETP.GT.U32.AND P2, PT, R2, 0xe0, PT ;  /* 0x000000e00200780c */ /* 0x000fe20003f44070 */
        /* <DEDUP_REMOVED lines=13> */
.L_x_174:
[----:B------:R-:W0:Y:S01]  /*1b00*/  S2R R0, SR_TID.X ;  /* 0x0000000000007919 */ /* 0x000e220000002100 */
[----:B------:R-:W1:Y:S02]  /*1b10*/  LDCU.64 UR14, c[0x0][0x380] ;  /* 0x00007000ff0e77ac */ /* 0x000e640008000a00 */
[----:B-1----:R-:W-:Y:S02]  /*1b20*/  IMAD.U32 R6, RZ, RZ, UR14 ;  /* 0x0000000eff067e24 */ /* 0x002fe4000f8e00ff */
[----:B------:R-:W-:Y:S02]  /*1b30*/  IMAD.U32 R7, RZ, RZ, UR15 ;  /* 0x0000000fff077e24 */ /* 0x000fe4000f8e00ff */
[----:B0-----:R-:W-:-:S04]  /*1b40*/  VIADD R25, R0, UR6 ;  /* 0x0000000600197c36 */ /* 0x001fc80008000000 */
[----:B------:R-:W-:-:S05]  /*1b50*/  IMAD.WIDE.U32 R24, R25, 0x8, R6 ;  /* 0x0000000819187825 */ /* 0x000fca00078e0006 */
        /* <DEDUP_REMOVED lines=8> */
[----:B------:R-:W-:Y:S01]  /*1be0*/  ISETP.GE.U32.AND P1, PT, R2, UR4, PT ;  /* 0x0000000402007c0c */ /* 0x000fe2000bf26070 */
        /* <DEDUP_REMOVED lines=22> */
[----:B------:R-:W-:Y:S01]  /*1d50*/  ULEA UR11, UR13, UR6, 0xb ;  /* 0x000000060d0b7291 */ /* 0x000fe2000f8e58ff */
[----:B------:R-:W-:Y:S01]  /*1d60*/  VIADD R3, R4, 0xfffff800 ;  /* 0xfffff80004037836 */ /* 0x000fe20000000000 */
[----:B------:R-:W-:Y:S01]  /*1d70*/  LOP3.LUT R5, RZ, R0, RZ, 0x33, !PT ;  /* 0x00000000ff057212 */ /* 0x000fe200078e33ff */
[----:B------:R-:W-:-:S03]  /*1d80*/  UIADD3 UR5, UPT, UPT, UR4, UR6, URZ ;  /* 0x0000000604057290 */ /* 0x000fc6000fffe0ff */
[----:B------:R-:W-:Y:S02]  /*1d90*/  ISETP.LT.U32.AND P0, PT, R3, UR11, PT ;  /* 0x0000000b03007c0c */ /* 0x000fe4000bf01070 */
[----:B------:R-:W-:Y:S01]  /*1da0*/  IADD3 R5, PT, PT, R4, -UR4, R5 ;  /* 0x8000000404057c10 */ /* 0x000fe2000fffe005 */
[----:B------:R-:W-:Y:S01]  /*1db0*/  IMAD.U32 R25, RZ, RZ, UR5 ;  /* 0x00000005ff197e24 */ /* 0x000fe2000f8e00ff */
[----:B------:R-:W-:-:S03]  /*1dc0*/  UMOV UR4, URZ ;  /* 0x000000ff00047c82 */ /* 0x000fc60008000000 */
[----:B------:R-:W-:Y:S01]  /*1dd0*/  VIADD R2, R5, -UR6 ;  /* 0x8000000605027c36 */ /* 0x000fe20008000000 */
[----:B------:R-:W-:Y:S01]  /*1de0*/  UMOV UR6, UR5 ;  /* 0x0000000500067c82 */ /* 0x000fe20008000000 */
[----:B------:R-:W-:-:S04]  /*1df0*/  IADD3 R25, PT, PT, R25, 0x800, R0 ;  /* 0x0000080019197810 */ /* 0x000fc80007ffe000 */
[----:B------:R-:W-:Y:S05]  /*1e00*/  @P0 BRA `(.L_x_191) ;  /* 0x0000000000c40947 */ /* 0x000fea0003800000 */
[----:B------:R-:W0:Y:S01]  /*1e10*/  LDC.64 R6, c[0x0][0x380] ;  /* 0x0000e000ff067b82 */ /* 0x000e220000000a00 */
[----:B------:R-:W1:Y:S01]  /*1e20*/  LDCU.64 UR12, c[0x0][0x3a8] ;  /* 0x00007500ff0c77ac */ /* 0x000e620008000a00 */
[----:B------:R-:W-:Y:S01]  /*1e30*/  NOP ;  /* 0x0000000000007918 */ /* 0x000fe20000000000 */
.L_x_192:
[----:B------:R-:W-:-:S04]  /*1e40*/  VIADD R19, R0, UR11 ;  /* 0x0000000b00137c36 */ /* 0x000fc80008000000 */
[----:B0-----:R-:W-:-:S05]  /*1e50*/  IMAD.WIDE.U32 R18, R19, 0x8, R6 ;  /* 0x0000000813127825 */ /* 0x001fca00078e0006 */
        /* <DEDUP_REMOVED lines=26> */
[----:B-1----:R-:W-:-:S04]  /*2000*/  USHF.L.U32 UR7, UR13, 0xb, URZ ;  /* 0x0000000b0d077899 */ /* 0x002fc800080006ff */
[----:B------:R-:W-:Y:S02]  /*2010*/  UIADD3 UR6, UPT, UPT, UR7, UR6, URZ ;  /* 0x0000000607067290 */ /* 0x000fe4000fffe0ff */
[----:B------:R-:W-:Y:S02]  /*2020*/  VIADD R2, R2, -UR7 ;  /* 0x8000000702027c36 */ /* 0x000fe40008000000 */
[----:B------:R-:W-:Y:S01]  /*2030*/  VIADD R25, R25, UR7 ;  /* 0x0000000719197c36 */ /* 0x000fe20008000000 */
[----:B--2---:R-:W-:-:S06]  /*2040*/  DSETP.GEU.AND P0, PT, R4, R20, PT ;  /* 0x000000140400722a */ /* 0x004fcc0003f0e000 */
[----:B------:R-:W-:Y:S01]  /*2050*/  FSEL R8, R20, R4, !P0 ;  /* 0x0000000414087208 */ /* 0x000fe20004000000 */
[----:B------:R-:W-:Y:S01]  /*2060*/  IMAD.U32 R4, RZ, RZ, UR12 ;  /* 0x0000000cff047e24 */ /* 0x000fe2000f8e00ff */
[----:B------:R-:W-:-:S03]  /*2070*/  FSEL R9, R21, R5, !P0 ;  /* 0x0000000515097208 */ /* 0x000fc60004000000 */
[----:B------:R-:W-:-:S05]  /*2080*/  VIADD R5, R4, -UR11 ;  /* 0x8000000b04057c36 */ /* 0x000fca0008000000 */
[----:B------:R-:W-:Y:S01]  /*2090*/  ISETP.GE.U32.AND P1, PT, R5, UR7, PT ;  /* 0x0000000705007c0c */ /* 0x000fe2000bf26070 */
[----:B------:R-:W-:-:S06]  /*20a0*/  DSETP.GEU.AND P0, PT, R8, R22, PT ;  /* 0x000000160800722a */ /* 0x000fcc0003f0e000 */
[----:B------:R-:W-:Y:S02]  /*20b0*/  FSEL R14, R22, R8, !P0 ;  /* 0x00000008160e7208 */ /* 0x000fe40004000000 */
[----:B------:R-:W-:-:S04]  /*20c0*/  FSEL R15, R23, R9, !P0 ;  /* 0x00000009170f7208 */ /* 0x000fc80004000000 */
[----:B------:R-:W-:Y:S05]  /*20d0*/  @!P1 BRA `(.L_x_190) ;  /* 0x0000000c00a09947 */ /* 0x000fea0003800000 */
[----:B------:R-:W-:Y:S02]  /*20e0*/  ULEA UR11, UR13, UR11, 0xb ;  /* 0x0000000b0d0b7291 */ /* 0x000fe4000f8e58ff */
[----:B------:R-:W-:-:S04]  /*20f0*/  UIADD3 UR4, UPT, UPT, UR4, 0x1, URZ ;  /* 0x0000000104047890 */ /* 0x000fc8000fffe0ff */
[----:B------:R-:W-:-:S13]  /*2100*/  ISETP.LT.U32.AND P0, PT, R3, UR11, PT ;  /* 0x0000000b03007c0c */ /* 0x000fda000bf01070 */
[----:B------:R-:W-:Y:S05]  /*2110*/  @!P0 BRA `(.L_x_192) ;  /* 0xfffffffc00488947 */ /* 0x000fea000383ffff */
.L_x_191:
[----:B------:R-:W-:Y:S01]  /*2120*/  VIADD R3, R4, -UR11 ;  /* 0x8000000b04037c36 */ /* 0x000fe20008000000 */
[----:B------:R-:W-:Y:S04]  /*2130*/  BSSY.RECONVERGENT B1, `(.L_x_190) ;  /* 0x00000e2000017945 */ /* 0x000fe80003800200 */
[----:B------:R-:W-:-:S04]  /*2140*/  ISETP.GE.AND P0, PT, R0, R3, PT ;  /* 0x000000030000720c */ /* 0x000fc80003f06270 */
[----:B------:R-:W-:-:S13]  /*2150*/  ISETP.LE.U32.OR P0, PT, R4, UR11, P0 ;  /* 0x0000000b04007c0c */ /* 0x000fda0008703470 */
[----:B------:R-:W-:Y:S05]  /*2160*/  @P0 BRA `(.L_x_193) ;  /* 0x0000000c00780947 */ /* 0x000fea0003800000 */
[----:B------:R-:W-:Y:S01]  /*2170*/  UIMAD UR7, UR4, UR13, URZ ;  /* 0x0000000d040772a4 */ /* 0x000fe2000f8e02ff */
[----:B------:R-:W-:Y:S01]  /*2180*/  LOP3.LUT R3, RZ, R0, RZ, 0x33, !PT ;  /* 0x00000000ff037212 */ /* 0x000fe200078e33ff */
[----:B------:R-:W-:Y:S03]  /*2190*/  BSSY.RECONVERGENT B2, `(.L_x_194) ;  /* 0x0000074000027945 */ /* 0x000fe60003800200 */
[----:B------:R-:W-:Y:S01]  /*21a0*/  IADD3 R4, PT, PT, R4, -UR5, R3 ;  /* 0x8000000504047c10 */ /* 0x000fe2000fffe003 */
[----:B------:R-:W-:-:S04]  /*21b0*/  IMAD.U32 R3, RZ, RZ, UR7 ;  /* 0x00000007ff037e24 */ /* 0x000fc8000f8e00ff */
[----:B------:R-:W-:Y:S02]  /*21c0*/  IMAD R4, R3, -0x800, R4 ;  /* 0xfffff80003047824 */ /* 0x000fe400078e0204 */
[----:B------:R-:W-:-:S03]  /*21d0*/  IMAD.MOV.U32 R3, RZ, RZ, R0 ;  /* 0x000000ffff037224 */ /* 0x000fc600078e0000 */
[C---:B------:R-:W-:Y:S02]  /*21e0*/  ISETP.GE.U32.AND P0, PT, R4.reuse, 0xf00, PT ;  /* 0x00000f000400780c */ /* 0x040fe40003f06070 */
[----:B------:R-:W-:-:S04]  /*21f0*/  LEA.HI R4, R4, 0x1, RZ, 0x18 ;  /* 0x0000000104047811 */ /* 0x000fc800078fc0ff */
[----:B------:R-:W-:-:S07]  /*2200*/  LOP3.LUT R5, R4, 0xf, RZ, 0xc0, !PT ;  /* 0x0000000f04057812 */ /* 0x000fce00078ec0ff */
[----:B------:R-:W-:Y:S05]  /*2210*/  @!P0 BRA `(.L_x_195) ;  /* 0x0000000400ac8947 */ /* 0x000fea0003800000 */
[----:B------:R-:W-:Y:S01]  /*2220*/  LEA.HI R3, R2, 0x1, RZ, 0x18 ;  /* 0x0000000102037811 */ /* 0x000fe200078fc0ff */
[----:B------:R-:W-:Y:S03]  /*2230*/  BSSY.RECONVERGENT B3, `(.L_x_196) ;  /* 0x0000068000037945 */ /* 0x000fe60003800200 */
[----:B------:R-:W-:Y:S02]  /*2240*/  LOP3.LUT R24, R3, 0x1fffff0, RZ, 0xc0, !PT ;  /* 0x01fffff003187812 */ /* 0x000fe400078ec0ff */
[----:B------:R-:W-:-:S03]  /*2250*/  LOP3.LUT R3, R0, 0x800, RZ, 0xfc, !PT ;  /* 0x0000080000037812 */ /* 0x000fc600078efcff */
[----:B------:R-:W-:-:S07]  /*2260*/  IMAD.MOV R24, RZ, RZ, -R24 ;  /* 0x000000ffff187224 */ /* 0x000fce00078e0a18 */
.L_x_197:
[----:B------:R-:W-:-:S04]  /*2270*/  VIADD R9, R25, 0xfffff800 ;  /* 0xfffff80019097836 */ /* 0x000fc80000000000 */
[----:B------:R-:W-:-:S06]  /*2280*/  IMAD.WIDE.U32 R8, R9, 0x8, R6 ;  /* 0x0000000809087825 */ /* 0x000fcc00078e0006 */
[----:B------:R-:W2:Y:S01]  /*2290*/  LDG.E.64 R8, desc[UR8][R8.64] ;  /* 0x0000000808087981 */ /* 0x000ea2000c1e1b00 */
[----:B------:R-:W-:-:S04]  /*22a0*/  VIADD R23, R25, 0xfffff900 ;  /* 0xfffff90019177836 */ /* 0x000fc80000000000 */
        /* <DEDUP_REMOVED lines=8> */
[----:B------:R-:W5:Y:S02]  /*2330*/  LDG.E.64 R18, desc[UR8][R18.64] ;  /* 0x0000000812127981 */ /* 0x000f64000c1e1b00 */
[----:B------:R-:W-:-:S04]  /*2340*/  IMAD.WIDE.U32 R16, R17, 0x8, R6 ;  /* 0x0000000811107825 */ /* 0x000fc800078e0006 */
[----:B------:R-:W-:Y:S02]  /*2350*/  VIADD R13, R25, 0xfffffd00 ;  /* 0xfffffd00190d7836 */ /* 0x000fe40000000000 */
[----:B------:R-:W5:Y:S02]  /*2360*/  LDG.E.64 R16, desc[UR8][R16.64] ;  /* 0x0000000810107981 */ /* 0x000f64000c1e1b00 */
[----:B------:R-:W-:-:S04]  /*2370*/  IMAD.WIDE.U32 R12, R13, 0x8, R6 ;  /* 0x000000080d0c7825 */ /* 0x000fc800078e0006 */
[----:B------:R-:W-:Y:S02]  /*2380*/  VIADD R11, R25, 0xfffffe00 ;  /* 0xfffffe00190b7836 */ /* 0x000fe40000000000 */
[----:B------:R-:W5:Y:S02]  /*2390*/  LDG.E.64 R12, desc[UR8][R12.64] ;  /* 0x000000080c0c7981 */ /* 0x000f64000c1e1b00 */
[----:B------:R-:W-:-:S06]  /*23a0*/  IMAD.WIDE.U32 R10, R11, 0x8, R6 ;  /* 0x000000080b0a7825 */ /* 0x000fcc00078e0006 */
[----:B------:R-:W5:Y:S01]  /*23b0*/  LDG.E.64 R10, desc[UR8][R10.64] ;  /* 0x000000080a0a7981 */ /* 0x000f62000c1e1b00 */
[----:B--2---:R-:W-:-:S06]  /*23c0*/  DSETP.GEU.AND P0, PT, R14, R8, PT ;  /* 0x000000080e00722a */ /* 0x004fcc0003f0e000 */
[----:B------:R-:W-:Y:S01]  /*23d0*/  FSEL R15, R9, R15, !P0 ;  /* 0x0000000f090f7208 */ /* 0x000fe20004000000 */
[----:B------:R-:W-:Y:S01]  /*23e0*/  VIADD R9, R25, 0xffffff00 ;  /* 0xffffff0019097836 */ /* 0x000fe20000000000 */
[----:B------:R-:W-:-:S03]  /*23f0*/  FSEL R14, R8, R14, !P0 ;  /* 0x0000000e080e7208 */ /* 0x000fc60004000000 */
[----:B------:R-:W-:-:S03]  /*2400*/  IMAD.WIDE.U32 R8, R9, 0x8, R6 ;  /* 0x0000000809087825 */ /* 0x000fc600078e0006 */
[----:B---3--:R-:W-:-:S03]  /*2410*/  DSETP.GEU.AND P0, PT, R14, R22, PT ;  /* 0x000000160e00722a */ /* 0x008fc60003f0e000 */
[----:B------:R-:W2:Y:S03]  /*2420*/  LDG.E.64 R8, desc[UR8][R8.64] ;  /* 0x0000000808087981 */ /* 0x000ea6000c1e1b00 */
[----:B------:R-:W-:Y:S02]  /*2430*/  FSEL R14, R22, R14, !P0 ;  /* 0x0000000e160e7208 */ /* 0x000fe40004000000 */
[----:B------:R-:W-:Y:S01]  /*2440*/  FSEL R15, R23, R15, !P0 ;  /* 0x0000000f170f7208 */ /* 0x000fe20004000000 */
[----:B------:R-:W-:-:S06]  /*2450*/  IMAD.WIDE.U32 R22, R25, 0x8, R6 ;  /* 0x0000000819167825 */ /* 0x000fcc00078e0006 */
[----:B------:R-:W3:Y:S01]  /*2460*/  LDG.E.64 R22, desc[UR8][R22.64] ;  /* 0x0000000816167981 */ /* 0x000ee2000c1e1b00 */
[----:B----4-:R-:W-:-:S06]  /*2470*/  DSETP.GEU.AND P0, PT, R14, R20, PT ;  /* 0x000000140e00722a */ /* 0x010fcc0003f0e000 */
[----:B------:R-:W-:Y:S02]  /*2480*/  FSEL R14, R20, R14, !P0 ;  /* 0x0000000e140e7208 */ /* 0x000fe40004000000 */
[----:B------:R-:W-:Y:S01]  /*2490*/  FSEL R15, R21, R15, !P0 ;  /* 0x0000000f150f7208 */ /* 0x000fe20004000000 */
[----:B------:R-:W-:-:S04]  /*24a0*/  VIADD R21, R25, 0x100 ;  /* 0x0000010019157836 */ /* 0x000fc80000000000 */
[----:B------:R-:W-:Y:S01]  /*24b0*/  IMAD.WIDE.U32 R20, R21, 0x8, R6 ;  /* 0x0000000815147825 */ /* 0x000fe200078e0006 */
[----:B-----5:R-:W-:-:S05]  /*24c0*/  DSETP.GEU.AND P0, PT, R14, R18, PT ;  /* 0x000000120e00722a */ /* 0x020fca0003f0e000 */
[----:B------:R-:W4:Y:S01]  /*24d0*/  LDG.E.64 R20, desc[UR8][R20.64] ;  /* 0x0000000814147981 */ /* 0x000f22000c1e1b00 */
[----:B------:R-:W-:Y:S02]  /*24e0*/  FSEL R14, R18, R14, !P0 ;  /* 0x0000000e120e7208 */ /* 0x000fe40004000000 */
[----:B------:R-:W-:Y:S01]  /*24f0*/  FSEL R15, R19, R15, !P0 ;  /* 0x0000000f130f7208 */ /* 0x000fe20004000000 */
[----:B------:R-:W-:-:S04]  /*2500*/  VIADD R19, R25, 0x200 ;  /* 0x0000020019137836 */ /* 0x000fc80000000000 */
[----:B------:R-:W-:Y:S01]  /*2510*/  IMAD.WIDE.U32 R18, R19, 0x8, R6 ;  /* 0x0000000813127825 */ /* 0x000fe200078e0006 */
[----:B------:R-:W-:-:S05]  /*2520*/  DSETP.GEU.AND P0, PT, R14, R16, PT ;  /* 0x000000100e00722a */ /* 0x000fca0003f0e000 */
[----:B------:R-:W5:Y:S01]  /*2530*/  LDG.E.64 R18, desc[UR8][R18.64] ;  /* 0x0000000812127981 */ /* 0x000f62000c1e1b00 */
        /* <DEDUP_REMOVED lines=15> */
[----:B------:R-:W-:-:S06]  /*2630*/  IMAD.WIDE.U32 R12, R13, 0x8, R6 ;  /* 0x000000080d0c7825 */ /* 0x000fcc00078e0006 */
[----:B------:R-:W5:Y:S01]  /*2640*/  LDG.E.64 R12, desc[UR8][R12.64] ;  /* 0x000000080c0c7981 */ /* 0x000f62000c1e1b00 */
        /* <DEDUP_REMOVED lines=39> */
.L_x_196:
[----:B------:R-:W-:-:S07]  /*28c0*/  VIADD R3, R3, 0xfffff800 ;  /* 0xfffff80003037836 */ /* 0x000fce0000000000 */
.L_x_195:
[----:B------:R-:W-:Y:S05]  /*28d0*/  BSYNC.RECONVERGENT B2 ;  /* 0x0000000000027941 */ /* 0x000fea0003800200 */
.L_x_194:
[----:B------:R-:W-:-:S13]  /*28e0*/  ISETP.NE.AND P0, PT, R5, RZ, PT ;  /* 0x000000ff0500720c */ /* 0x000fda0003f05270 */
[----:B------:R-:W-:Y:S05]  /*28f0*/  @!P0 BRA `(.L_x_193) ;  /* 0x0000000400948947 */ /* 0x000fea0003800000 */
[----:B------:R-:W-:Y:S01]  /*2900*/  ISETP.GE.U32.AND P1, PT, R5, 0x8, PT ;  /* 0x000000080500780c */ /* 0x000fe20003f26070 */
[----:B------:R-:W-:Y:S01]  /*2910*/  BSSY.RECONVERGENT B2, `(.L_x_198) ;  /* 0x0000035000027945 */ /* 0x000fe20003800200 */
[----:B------:R-:W-:-:S04]  /*2920*/  LOP3.LUT R26, R4, 0x7, RZ, 0xc0, !PT ;  /* 0x00000007041a7812 */ /* 0x000fc800078ec0ff */
[----:B------:R-:W-:-:S07]  /*2930*/  ISETP.NE.AND P0, PT, R26, RZ, PT ;  /* 0x000000ff1a00720c */ /* 0x000fce0003f05270 */
[----:B------:R-:W-:Y:S06]  /*2940*/  @!P1 BRA `(.L_x_199) ;  /* 0x0000000000c49947 */ /* 0x000fec0003800000 */
[----:B------:R-:W-:-:S04]  /*2950*/  VIADD R5, R3, UR11 ;  /* 0x0000000b03057c36 */ /* 0x000fc80008000000 */
[----:B------:R-:W-:-:S04]  /*2960*/  IMAD.WIDE.U32 R8, R5, 0x8, R6 ;  /* 0x0000000805087825 */ /* 0x000fc800078e0006 */
[----:B------:R-:W-:Y:S02]  /*2970*/  VIADD R11, R5, 0x100 ;  /* 0x00000100050b7836 */ /* 0x000fe40000000000 */
[----:B------:R-:W2:Y:S02]  /*2980*/  LDG.E.64 R8, desc[UR8][R8.64] ;  /* 0x0000000808087981 */ /* 0x000ea4000c1e1b00 */
        /* <DEDUP_REMOVED lines=45> */
.L_x_199:
[----:B------:R-:W-:Y:S05]  /*2c60*/  BSYNC.RECONVERGENT B2 ;  /* 0x0000000000027941 */ /* 0x000fea0003800200 */
.L_x_198:
[----:B------:R-:W-:Y:S05]  /*2c70*/  @!P0 BRA `(.L_x_193) ;  /* 0x0000000000b48947 */ /* 0x000fea0003800000 */
[----:B------:R-:W-:Y:S01]  /*2c80*/  ISETP.GE.U32.AND P1, PT, R26, 0x4, PT ;  /* 0x000000041a00780c */ /* 0x000fe20003f26070 */
[----:B------:R-:W-:Y:S01]  /*2c90*/  BSSY.RECONVERGENT B2, `(.L_x_200) ;  /* 0x000001c000027945 */ /* 0x000fe20003800200 */
[----:B------:R-:W-:-:S11]  /*2ca0*/  LOP3.LUT P0, RZ, R4, 0x3, RZ, 0xc0, !PT ;  /* 0x0000000304ff7812 */ /* 0x000fd6000780c0ff */
[----:B------:R-:W-:Y:S05]  /*2cb0*/  @!P1 BRA `(.L_x_201) ;  /* 0x0000000000649947 */ /* 0x000fea0003800000 */
        /* <DEDUP_REMOVED lines=25> */
.L_x_201:
[----:B------:R-:W-:Y:S05]  /*2e50*/  BSYNC.RECONVERGENT B2 ;  /* 0x0000000000027941 */ /* 0x000fea0003800200 */
.L_x_200:
[----:B------:R-:W-:Y:S05]  /*2e60*/  @!P0 BRA `(.L_x_193) ;  /* 0x0000000000388947 */ /* 0x000fea0003800000 */
[----:B------:R-:W-:Y:S01]  /*2e70*/  LOP3.LUT R2, R2, 0xffff, RZ, 0xc0, !PT ;  /* 0x0000ffff02027812 */ /* 0x000fe200078ec0ff */
[----:B------:R-:W-:-:S03]  /*2e80*/  VIADD R5, R3, UR6 ;  /* 0x0000000603057c36 */ /* 0x000fc60008000000 */
[----:B------:R-:W-:-:S04]  /*2e90*/  LEA.HI R2, R2, 0x1, RZ, 0x18 ;  /* 0x0000000102027811 */ /* 0x000fc800078fc0ff */
[----:B------:R-:W-:-:S05]  /*2ea0*/  LOP3.LUT R2, R2, 0x3, RZ, 0xc0, !PT ;  /* 0x0000000302027812 */ /* 0x000fca00078ec0ff */
[----:B------:R-:W-:-:S07]  /*2eb0*/  IMAD.MOV R4, RZ, RZ, -R2 ;  /* 0x000000ffff047224 */ /* 0x000fce00078e0a02 */
.L_x_202:
[----:B------:R-:W-:-:S06]  /*2ec0*/  IMAD.WIDE.U32 R2, R5, 0x8, R6 ;  /* 0x0000000805027825 */ /* 0x000fcc00078e0006 */
[----:B------:R-:W2:Y:S01]  /*2ed0*/  LDG.E.64 R2, desc[UR8][R2.64] ;  /* 0x0000000802027981 */ /* 0x000ea2000c1e1b00 */
[----:B------:R-:W-:Y:S02]  /*2ee0*/  VIADD R4, R4, 0x1 ;  /* 0x0000000104047836 */ /* 0x000fe40000000000 */
[----:B------:R-:W-:Y:S01]  /*2ef0*/  VIADD R5, R5, 0x100 ;  /* 0x0000010005057836 */ /* 0x000fe20000000000 */
[----:B--2---:R-:W-:-:S06]  /*2f00*/  DSETP.GEU.AND P0, PT, R14, R2, PT ;  /* 0x000000020e00722a */ /* 0x004fcc0003f0e000 */
[----:B------:R-:W-:Y:S02]  /*2f10*/  FSEL R14, R2, R14, !P0 ;  /* 0x0000000e020e7208 */ /* 0x000fe40004000000 */
[----:B------:R-:W-:Y:S02]  /*2f20*/  FSEL R15, R3, R15, !P0 ;  /* 0x0000000f030f7208 */ /* 0x000fe40004000000 */
[----:B------:R-:W-:-:S13]  /*2f30*/  ISETP.NE.AND P0, PT, R4, RZ, PT ;  /* 0x000000ff0400720c */ /* 0x000fda0003f05270 */
[----:B------:R-:W-:Y:S05]  /*2f40*/  @P0 BRA `(.L_x_202) ;  /* 0xfffffffc00dc0947 */ /* 0x000fea000383ffff */
.L_x_193:
[----:B------:R-:W-:Y:S05]  /*2f50*/  BSYNC.RECONVERGENT B1 ;  /* 0x0000000000017941 */ /* 0x000fea0003800200 */
.L_x_190:
        /* <DEDUP_REMOVED lines=43> */
[----:B------:R-:W-:-:S03]  /*3210*/  FSEL R3, R3, R5, P1 ;  /* 0x0000000503037208 */ /* 0x000fc60000800000 */
[----:B0-----:R-:W-:Y:S02]  /*3220*/  IMAD.MOV.U32 R4, RZ, RZ, R2 ;  /* 0x000000ffff047224 */ /* 0x001fe400078e0002 */
[----:B------:R-:W-:Y:S01]  /*3230*/  IMAD.MOV.U32 R5, RZ, RZ, R3 ;  /* 0x000000ffff057224 */ /* 0x000fe200078e0003 */
[----:B------:R-:W-:Y:S06]  /*3240*/  BAR.SYNC.DEFER_BLOCKING 0x0 ;  /* 0x0000000000007b1d */ /* 0x000fec0000010000 */
[----:B------:R-:W-:Y:S05]  /*3250*/  @P0 BRA `(.L_x_189) ;  /* 0x0000000000700947 */ /* 0x000fea0003800000 */
[----:B------:R-:W0:Y:S01]  /*3260*/  S2UR UR5, SR_CgaCtaId ;  /* 0x00000000000579c3 */ /* 0x000e220000008800 */
[----:B------:R-:W-:Y:S02]  /*3270*/  UMOV UR4, 0x400 ;  /* 0x0000040000047882 */ /* 0x000fe40000000000 */
[----:B0-----:R-:W-:-:S09]  /*3280*/  ULEA UR4, UR5, UR4, 0x18 ;  /* 0x0000000405047291 */ /* 0x001fd2000f8ec0ff */
[----:B------:R-:W0:Y:S04]  /*3290*/  LDS.128 R12, [UR4+0x10] ;  /* 0x00001004ff0c7984 */ /* 0x000e280008000c00 */
        /* <DEDUP_REMOVED lines=24> */
.L_x_189:
[----:B------:R-:W-:Y:S05]  /*3420*/  BSYNC.RECONVERGENT B0 ;  /* 0x0000000000007941 */ /* 0x000fea0003800200 */
.L_x_173:
[----:B------:R-:W-:Y:S05]  /*3430*/  @P0 EXIT ;  /* 0x000000000000094d */ /* 0x000fea0003800000 */
[----:B------:R-:W1:Y:S02]  /*3440*/  LDCU.64 UR4, c[0x0][0x388] ;  /* 0x00007100ff0477ac */ /* 0x000e640008000a00 */
[----:B-1----:R-:W-:-:S06]  /*3450*/  UIMAD.WIDE.U32 UR4, UR10, 0x8, UR4 ;  /* 0x000000080a0478a5 */ /* 0x002fcc000f8e0004 */
[----:B------:R-:W-:Y:S02]  /*3460*/  IMAD.U32 R2, RZ, RZ, UR4 ;  /* 0x00000004ff027e24 */ /* 0x000fe4000f8e00ff */
[----:B------:R-:W-:-:S05]  /*3470*/  IMAD.U32 R3, RZ, RZ, UR5 ;  /* 0x00000005ff037e24 */ /* 0x000fca000f8e00ff */
[----:B------:R-:W-:Y:S01]  /*3480*/  STG.E.64 desc[UR8][R2.64], R4 ;  /* 0x0000000402007986 */ /* 0x000fe2000c101b08 */
[----:B------:R-:W-:Y:S05]  /*3490*/  EXIT ;  /* 0x000000000000794d */ /* 0x000fea0003800000 */
.L_x_203:
        /* <DEDUP_REMOVED lines=14> */
.L_x_258:


//--------------------- .text._ZN3cub18CUB_300001_SM_10006detail6reduce28DeviceReduceSingleTileKernelINS2_10policy_hubIdjN4cuda3__47maximumIdEEE10Policy1000EN6thrust24THRUST_300001_SM_1000_NS6detail15normal_iteratorINSC_10device_ptrIdEEEEPdjS8_ddNS5_3std3__410__identityEEEvT0_T1_T2_T3_T4_T6_ --------------------------
	.section	.text._ZN3cub18CUB_300001_SM_10006detail6reduce28DeviceReduceSingleTileKernelINS2_10policy_hubIdjN4cuda3__47maximumIdEEE10Policy1000EN6thrust24THRUST_300001_SM_1000_NS6detail15normal_iteratorINSC_10device_ptrIdEEEEPdjS8_ddNS5_3std3__410__identityEEEvT0_T1_T2_T3_T4_T6_,"ax",@progbits
	.align	128
        .global         _ZN3cub18CUB_300001_SM_10006detail6reduce28DeviceReduceSingleTileKernelINS2_10policy_hubIdjN4cuda3__47maximumIdEEE10Policy1000EN6thrust24THRUST_300001_SM_1000_NS6detail15normal_iteratorINSC_10device_ptrIdEEEEPdjS8_ddNS5_3std3__410__identityEEEvT0_T1_T2_T3_T4_T6_
        .type           _ZN3cub18CUB_300001_SM_10006detail6reduce28DeviceReduceSingleTileKernelINS2_10policy_hubIdjN4cuda3__47maximumIdEEE10Policy1000EN6thrust24THRUST_300001_SM_1000_NS6detail15normal_iteratorINSC_10device_ptrIdEEEEPdjS8_ddNS5_3std3__410__identityEEEvT0_T1_T2_T3_T4_T6_,@function
        .size           _ZN3cub18CUB_300001_SM_10006detail6reduce28DeviceReduceSingleTileKernelINS2_10policy_hubIdjN4cuda3__47maximumIdEEE10Policy1000EN6thrust24THRUST_300001_SM_1000_NS6detail15normal_iteratorINSC_10device_ptrIdEEEEPdjS8_ddNS5_3std3__410__identityEEEvT0_T1_T2_T3_T4_T6_,(.L_x_259 - _ZN3cub18CUB_300001_SM_10006detail6reduce28DeviceReduceSingleTileKernelINS2_10policy_hubIdjN4cuda3__47maximumIdEEE10Policy1000EN6thrust24THRUST_300001_SM_1000_NS6detail15normal_iteratorINSC_10device_ptrIdEEEEPdjS8_ddNS5_3std3__410__identityEEEvT0_T1_T2_T3_T4_T6_)
        .other          _ZN3cub18CUB_300001_SM_10006detail6reduce28DeviceReduceSingleTileKernelINS2_10policy_hubIdjN4cuda3__47maximumIdEEE10Policy1000EN6thrust24THRUST_300001_SM_1000_NS6detail15normal_iteratorINSC_10device_ptrIdEEEEPdjS8_ddNS5_3std3__410__identityEEEvT0_T1_T2_T3_T4_T6_,@"STO_CUDA_ENTRY STV_DEFAULT"
_ZN3cub18CUB_300001_SM_10006detail6reduce28DeviceReduceSingleTileKernelINS2_10policy_hubIdjN4cuda3__47maximumIdEEE10Policy1000EN6thrust24THRUST_300001_SM_1000_NS6detail15normal_iteratorINSC_10device_ptrIdEEEEPdjS8_ddNS5_3std3__410__identityEEEvT0_T1_T2_T3_T4_T6_:
.text._ZN3cub18CUB_300001_SM_10006detail6reduce28DeviceReduceSingleTileKernelINS2_10policy_hubIdjN4cuda3__47maximumIdEEE10Policy1000EN6thrust24THRUST_300001_SM_1000_NS6detail15normal_iteratorINSC_10device_ptrIdEEEEPdjS8_ddNS5_3std3__410__identityEEEvT0_T1_T2_T3_T4_T6_:
        /* <DEDUP_REMOVED lines=13> */
.L_x_204:
[----:B------:R-:W-:Y:S01]  /*00d0*/  ISETP.GT.U32.AND P0, PT, R2, 0x7ff, PT ;  /* 0x000007ff0200780c */ /* 0x000fe20003f04070 */
[----:B------:R-:W-:-:S12]  /*00e0*/  BSSY.RECONVERGENT B0, `(.L_x_205) ;  /* 0x00002f1000007945 */ /* 0x000fd80003800200 */
        /* <DEDUP_REMOVED lines=11> */
.L_x_208:
[----:B------:R-:W-:Y:S05]  /*01a0*/  BSYNC.RECONVERGENT B1 ;  /* 0x0000000000017941 */ /* 0x000fea0003800200 */
.L_x_207:
        /* <DEDUP_REMOVED lines=17> */
.L_x_213:
        /* <DEDUP_REMOVED lines=70> */
.L_x_212:
[----:B------:R-:W-:Y:S05]  /*0720*/  BSYNC.RECONVERGENT B2 ;  /* 0x0000000000027941 */ /* 0x000fea0003800200 */
.L_x_211:
[----:B------:R-:W-:Y:S05]  /*0730*/  @!P0 BRA `(.L_x_210) ;  /* 0x0000000400508947 */ /* 0x000fea0003800000 */
[----:B------:R-:W-:Y:S01]  /*0740*/  ISETP.GE.U32.AND P1, PT, R42, 0x8, PT ;  /* 0x000000082a00780c */ /* 0x000fe20003f26070 */
[----:B------:R-:W-:Y:S01]  /*0750*/  BSSY.RECONVERGENT B2, `(.L_x_214) ;  /* 0x0000027000027945 */ /* 0x000fe20003800200 */
[----:B------:R-:W-:-:S04]  /*0760*/  LOP3.LUT R22, R40, 0x7, RZ, 0xc0, !PT ;  /* 0x0000000728167812 */ /* 0x000fc800078ec0ff */
[----:B------:R-:W-:-:S07]  /*0770*/  ISETP.NE.AND P0, PT, R22, RZ, PT ;  /* 0x000000ff1600720c */ /* 0x000fce0003f05270 */
[----:B------:R-:W-:Y:S06]  /*0780*/  @!P1 BRA `(.L_x_215) ;  /* 0x00000000008c9947 */ /* 0x000fec0003800000 */
[----:B------:R-:W0:Y:S02]  /*0790*/  LDC.64 R4, c[0x0][0x380] ;  /* 0x0000e000ff047b82 */ /* 0x000e240000000a00 */
[----:B0-----:R-:W-:-:S05]  /*07a0*/  IMAD.WIDE.U32 R20, R41, 0x8, R4 ;  /* 0x0000000829147825 */ /* 0x001fca00078e0004 */
        /* <DEDUP_REMOVED lines=33> */
.L_x_215:
[----:B------:R-:W-:Y:S05]  /*09c0*/  BSYNC.RECONVERGENT B2 ;  /* 0x0000000000027941 */ /* 0x000fea0003800200 */
.L_x_214:
        /* <DEDUP_REMOVED lines=25> */
.L_x_217:
[----:B------:R-:W-:Y:S05]  /*0b60*/  BSYNC.RECONVERGENT B2 ;  /* 0x0000000000027941 */ /* 0x000fea0003800200 */
.L_x_216:
[----:B------:R-:W-:Y:S05]  /*0b70*/  @!P0 BRA `(.L_x_210) ;  /* 0x0000000000408947 */ /* 0x000fea0003800000 */
[----:B------:R-:W0:Y:S01]  /*0b80*/  LDC.64 R4, c[0x0][0x380] ;  /* 0x0000e000ff047b82 */ /* 0x000e220000000a00 */
[----:B------:R-:W-:Y:S02]  /*0b90*/  IMAD.MOV R0, RZ, RZ, -R0 ;  /* 0x000000ffff007224 */ /* 0x000fe400078e0a00 */
[----:B0-----:R-:W-:-:S04]  /*0ba0*/  IMAD.WIDE.U32 R4, R41, 0x8, R4 ;  /* 0x0000000829047825 */ /* 0x001fc800078e0004 */
[----:B------:R-:W-:Y:S02]  /*0bb0*/  IMAD.MOV.U32 R6, RZ, RZ, R4 ;  /* 0x000000ffff067224 */ /* 0x000fe400078e0004 */
[----:B------:R-:W-:-:S07]  /*0bc0*/  IMAD.MOV.U32 R7, RZ, RZ, R5 ;  /* 0x000000ffff077224 */ /* 0x000fce00078e0005 */
.L_x_218:
[----:B------:R-:W-:Y:S02]  /*0bd0*/  IMAD.MOV.U32 R4, RZ, RZ, R6 ;  /* 0x000000ffff047224 */ /* 0x000fe400078e0006 */
[----:B------:R-:W-:-:S06]  /*0be0*/  IMAD.MOV.U32 R5, RZ, RZ, R7 ;  /* 0x000000ffff057224 */ /* 0x000fcc00078e0007 */
[----:B------:R-:W2:Y:S01]  /*0bf0*/  LDG.E.64 R4, desc[UR6][R4.64] ;  /* 0x0000000604047981 */ /* 0x000ea2000c1e1b00 */
[----:B------:R-:W-:Y:S01]  /*0c00*/  VIADD R0, R0, 0x1 ;  /* 0x0000000100007836 */ /* 0x000fe20000000000 */
[----:B------:R-:W-:-:S04]  /*0c10*/  IADD3 R6, P2, PT, R6, 0x800, RZ ;  /* 0x0000080006067810 */ /* 0x000fc80007f5e0ff */
[----:B------:R-:W-:Y:S01]  /*0c20*/  ISETP.NE.AND P1, PT, R0, RZ, PT ;  /* 0x000000ff0000720c */ /* 0x000fe20003f25270 */
[----:B------:R-:W-:Y:S01]  /*0c30*/  IMAD.X R7, RZ, RZ, R7, P2 ;  /* 0x000000ffff077224 */ /* 0x000fe200010e0607 */
[----:B--2--5:R-:W-:-:S06]  /*0c40*/  DSETP.GEU.AND P0, PT, R36, R4, PT ;  /* 0x000000042400722a */ /* 0x024fcc0003f0e000 */
[----:B------:R-:W-:Y:S02]  /*0c50*/  FSEL R36, R4, R36, !P0 ;  /* 0x0000002404247208 */ /* 0x000fe40004000000 */
[----:B------:R-:W-:-:S03]  /*0c60*/  FSEL R37, R5, R37, !P0 ;  /* 0x0000002505257208 */ /* 0x000fc60004000000 */
[----:B------:R-:W-:Y:S05]  /*0c70*/  @P1 BRA `(.L_x_218) ;  /* 0xfffffffc00d41947 */ /* 0x000fea000383ffff */
.L_x_210:
[----:B------:R-:W-:Y:S05]  /*0c80*/  BSYNC.RECONVERGENT B1 ;  /* 0x0000000000017941 */ /* 0x000fea0003800200 */
.L_x_209:
        /* <DEDUP_REMOVED lines=85> */
.L_x_219:
        /* <DEDUP_REMOVED lines=18> */
[----:B------:R-:W-:-:S03]  /*1300*/  VIADD R0, R8, 0x4 ;  /* 0x0000000408007836 */ /* 0x000fc60000000000 */
[----:B------:R-:W0:Y:S02]  /*1310*/  SHFL.DOWN PT, R5, R7, 0x2, R9 ;  /* 0x0840000007057989 */ /* 0x000e2400000e0009 */
[----:B0-----:R-:W-:-:S06]  /*1320*/  DSETP.GEU.AND P1, PT, R6, R4, PT ;  /* 0x000000040600722a */ /* 0x001fcc0003f2e000 */
[----:B------:R-:W-:Y:S02]  /*1330*/  @!P0 FSEL R6, R4, R6, !P1 ;  /* 0x0000000604068208 */ /* 0x000fe40004800000 */
[----:B------:R-:W-:Y:S02]  /*1340*/  @!P0 FSEL R7, R5, R7, !P1 ;  /* 0x0000000705078208 */ /* 0x000fe40004800000 */
        /* <DEDUP_REMOVED lines=9> */
[C---:B------:R-:W-:Y:S01]  /*13e0*/  ISETP.NE.AND P0, PT, R8.reuse, RZ, PT ;  /* 0x000000ff0800720c */ /* 0x040fe20003f05270 */
[----:B------:R-:W-:Y:S02]  /*13f0*/  VIADD R0, R8, 0x10 ;  /* 0x0000001008007836 */ /* 0x000fe40000000000 */
[----:B------:R-:W0:Y:S10]  /*1400*/  SHFL.DOWN PT, R5, R7, 0x8, R9 ;  /* 0x0900000007057989 */ /* 0x000e3400000e0009 */
[----:B------:R-:W1:Y:S01]  /*1410*/  @!P0 S2R R11, SR_CgaCtaId ;  /* 0x00000000000b8919 */ /* 0x000e620000008800 */
[----:B------:R-:W-:Y:S01]  /*1420*/  @!P0 MOV R8, 0x400 ;  /* 0x0000040000088802 */ /* 0x000fe20000000f00 */
[----:B0-----:R-:W-:-:S06]  /*1430*/  DSETP.GEU.AND P2, PT, R6, R4, PT ;  /* 0x000000040600722a */ /* 0x001fcc0003f4e000 */
[----:B------:R-:W-:Y:S02]  /*1440*/  @!P1 FSEL R6, R4, R6, !P2 ;  /* 0x0000000604069208 */ /* 0x000fe40005000000 */
[----:B------:R-:W-:Y:S02]  /*1450*/  @!P1 FSEL R7, R5, R7, !P2 ;  /* 0x0000000705079208 */ /* 0x000fe40005000000 */
[----:B------:R-:W-:Y:S01]  /*1460*/  ISETP.GT.AND P1, PT, R0, R9, PT ;  /* 0x000000090000720c */ /* 0x000fe20003f24270 */
[----:B------:R-:W-:Y:S01]  /*1470*/  SHFL.DOWN PT, R4, R6, 0x10, R9 ;  /* 0x0a00000006047989 */ /* 0x000fe200000e0009 */
[----:B------:R-:W-:-:S03]  /*1480*/  @!P0 SHF.R.U32.HI R0, RZ, 0x2, R3 ;  /* 0x00000002ff008819 */ /* 0x000fc60000011603 */
[----:B------:R-:W0:Y:S01]  /*1490*/  SHFL.DOWN PT, R5, R7, 0x10, R9 ;  /* 0x0a00000007057989 */ /* 0x000e2200000e0009 */
[----:B------:R-:W-:Y:S02]  /*14a0*/  @!P0 LOP3.LUT R0, R0, 0xf8, RZ, 0xc0, !PT ;  /* 0x000000f800008812 */ /* 0x000fe400078ec0ff */
[----:B-1----:R-:W-:-:S05]  /*14b0*/  @!P0 LEA R11, R11, R8, 0x18 ;  /* 0x000000080b0b8211 */ /* 0x002fca00078ec0ff */
[----:B------:R-:W-:Y:S01]  /*14c0*/  @!P0 IMAD.IADD R11, R0, 0x1, R11 ;  /* 0x00000001000b8824 */ /* 0x000fe200078e020b */
[----:B0-----:R-:W-:-:S06]  /*14d0*/  DSETP.GEU.AND P2, PT, R6, R4, PT ;  /* 0x000000040600722a */ /* 0x001fcc0003f4e000 */
[----:B------:R-:W-:Y:S02]  /*14e0*/  @!P1 FSEL R6, R4, R6, !P2 ;  /* 0x0000000604069208 */ /* 0x000fe40005000000 */
[----:B------:R-:W-:-:S03]  /*14f0*/  @!P1 FSEL R7, R5, R7, !P2 ;  /* 0x0000000705079208 */ /* 0x000fc60005000000 */
[----:B------:R-:W-:Y:S02]  /*1500*/  IMAD.MOV.U32 R4, RZ, RZ, R6 ;  /* 0x000000ffff047224 */ /* 0x000fe400078e0006 */
        /* <DEDUP_REMOVED lines=14> */
[C---:B------:R-:W-:Y:S02]  /*15f0*/  ISETP.GT.U32.AND P1, PT, R2.reuse, 0x40, PT ;  /* 0x000000400200780c */ /* 0x040fe40003f24070 */
[----:B------:R-:W-:Y:S02]  /*1600*/  FSEL R12, R3, R4, P2 ;  /* 0x00000004030c7208 */ /* 0x000fe40001000000 */
[----:B------:R-:W-:Y:S02]  /*1610*/  FSEL R13, R13, R5, P2 ;  /* 0x000000050d0d7208 */ /* 0x000fe40001000000 */
[----:B------:R-:W0:Y:S01]  /*1620*/  LDS.128 R4, [UR4+0x30] ;  /* 0x00003004ff047984 */ /* 0x000e220008000c00 */
[----:B------:R-:W-:-:S03]  /*1630*/  ISETP.GT.U32.AND P2, PT, R2, 0x60, PT ;  /* 0x000000600200780c */ /* 0x000fc60003f44070 */
[----:B------:R-:W-:-:S06]  /*1640*/  DSETP.GEU.AND P3, PT, R12, R14, PT ;  /* 0x0000000e0c00722a */ /* 0x000fcc0003f6e000 */
[----:B------:R-:W-:Y:S02]  /*1650*/  @P1 FSEL R12, R14, R12, !P3 ;  /* 0x0000000c0e0c1208 */ /* 0x000fe40005800000 */
[----:B------:R-:W-:Y:S02]  /*1660*/  @P1 FSEL R13, R15, R13, !P3 ;  /* 0x0000000d0f0d1208 */ /* 0x000fe40005800000 */
[----:B------:R-:W-:-:S04]  /*1670*/  ISETP.GT.U32.AND P1, PT, R2, 0x80, PT ;  /* 0x000000800200780c */ /* 0x000fc80003f24070 */
[----:B-1----:R-:W-:-:S06]  /*1680*/  DSETP.GEU.AND P3, PT, R12, R8, PT ;  /* 0x000000080c00722a */ /* 0x002fcc0003f6e000 */
[----:B------:R-:W-:Y:S02]  /*1690*/  @P2 FSEL R12, R8, R12, !P3 ;  /* 0x0000000c080c2208 */ /* 0x000fe40005800000 */
[----:B------:R-:W-:Y:S02]  /*16a0*/  @P2 FSEL R13, R9, R13, !P3 ;  /* 0x0000000d090d2208 */ /* 0x000fe40005800000 */
[----:B------:R-:W-:Y:S01]  /*16b0*/  ISETP.GT.U32.AND P2, PT, R2, 0xa0, PT ;  /* 0x000000a00200780c */ /* 0x000fe20003f44070 */
[----:B------:R-:W1:Y:S03]  /*16c0*/  LDS.64 R8, [UR4+0x40] ;  /* 0x00004004ff087984 */ /* 0x000e660008000a00 */
        /* <DEDUP_REMOVED lines=23> */
.L_x_206:
[----:B------:R-:W0:Y:S01]  /*1840*/  S2R R0, SR_TID.X ;  /* 0x0000000000007919 */ /* 0x000e220000002100 */
[----:B------:R-:W1:Y:S02]  /*1850*/  LDCU.64 UR4, c[0x0][0x380] ;  /* 0x00007000ff0477ac */ /* 0x000e640008000a00 */
[----:B-1----:R-:W-:Y:S02]  /*1860*/  IMAD.U32 R6, RZ, RZ, UR4 ;  /* 0x00000004ff067e24 */ /* 0x002fe4000f8e00ff */
[----:B------:R-:W-:Y:S02]  /*1870*/  IMAD.U32 R7, RZ, RZ, UR5 ;  /* 0x00000005ff077e24 */ /* 0x000fe4000f8e00ff */
        /* <DEDUP_REMOVED lines=9> */
[----:B------:R-:W-:Y:S01]  /*1910*/  VIADD R24, R2, 0xfffff800 ;  /* 0xfffff80002187836 */ /* 0x000fe20000000000 */
[----:B------:R-:W-:-:S04]  /*1920*/  UMOV UR4, 0x800 ;  /* 0x0000080000047882 */ /* 0x000fc80000000000 */
[----:B------:R-:W-:Y:S01]  /*1930*/  ISETP.GE.U32.AND P1, PT, R24, 0x800, PT ;  /* 0x000008001800780c */ /* 0x000fe20003f26070 */
        /* <DEDUP_REMOVED lines=23> */
[----:B------:R-:W-:-:S07]  /*1ab0*/  UMOV UR4, 0x800 ;  /* 0x0000080000047882 */ /* 0x000fce0000000000 */
[----:B------:R-:W1:Y:S02]  /*1ac0*/  LDC.64 R6, c[0x0][0x380] ;  /* 0x0000e000ff067b82 */ /* 0x000e640000000a00 */
.L_x_223:
[----:B------:R-:W-:-:S04]  /*1ad0*/  VIADD R3, R0, UR4 ;  /* 0x0000000400037c36 */ /* 0x000fc80008000000 */
[----:B-1----:R-:W-:-:S05]  /*1ae0*/  IMAD.WIDE.U32 R2, R3, 0x8, R6 ;  /* 0x0000000803027825 */ /* 0x002fca00078e0006 */
[----:B------:R-:W2:Y:S04]  /*1af0*/  LDG.E.64 R10, desc[UR6][R2.64] ;  /* 0x00000006020a7981 */ /* 0x000ea8000c1e1b00 */
[----:B------:R-:W3:Y:S04]  /*1b00*/  LDG.E.64 R12, desc[UR6][R2.64+0x800] ;  /* 0x00080006020c7981 */ /* 0x000ee8000c1e1b00 */
[----:B------:R-:W4:Y:S04]  /*1b10*/  LDG.E.64 R14, desc[UR6][R2.64+0x1000] ;  /* 0x00100006020e7981 */ /* 0x000f28000c1e1b00 */
[----:B------:R-:W5:Y:S04]  /*1b20*/  LDG.E.64 R16, desc[UR6][R2.64+0x1800] ;  /* 0x0018000602107981 */ /* 0x000f68000c1e1b00 */
[----:B------:R-:W5:Y:S04]  /*1b30*/  LDG.E.64 R18, desc[UR6][R2.64+0x2000] ;  /* 0x0020000602127981 */ /* 0x000f68000c1e1b00 */
[----:B------:R-:W5:Y:S04]  /*1b40*/  LDG.E.64 R20, desc[UR6][R2.64+0x2800] ;  /* 0x0028000602147981 */ /* 0x000f68000c1e1b00 */
[----:B------:R-:W5:Y:S04]  /*1b50*/  LDG.E.64 R22, desc[UR6][R2.64+0x3000] ;  /* 0x0030000602167981 */ /* 0x000f68000c1e1b00 */
[----:B------:R1:W5:Y:S01]  /*1b60*/  LDG.E.64 R4, desc[UR6][R2.64+0x3800] ;  /* 0x0038000602047981 */ /* 0x000362000c1e1b00 */
        /* <DEDUP_REMOVED lines=10> */
[----:B-1----:R-:W-:Y:S02]  /*1c10*/  FSEL R2, R16, R8, !P0 ;  /* 0x0000000810027208 */ /* 0x002fe40004000000 */
        /* <DEDUP_REMOVED lines=10> */
[----:B------:R-:W-:-:S03]  /*1cc0*/  FSEL R9, R23, R3, !P0 ;  /* 0x0000000317097208 */ /* 0x000fc60004000000 */
[----:B------:R-:W-:-:S03]  /*1cd0*/  VIADD R3, R2, -UR4 ;  /* 0x8000000402037c36 */ /* 0x000fc60008000000 */
[----:B------:R-:W-:Y:S02]  /*1ce0*/  DSETP.GEU.AND P0, PT, R8, R4, PT ;  /* 0x000000040800722a */ /* 0x000fe40003f0e000 */
[----:B------:R-:W-:-:S04]  /*1cf0*/  ISETP.GE.U32.AND P1, PT, R3, 0x800, PT ;  /* 0x000008000300780c */ /* 0x000fc80003f26070 */
[----:B------:R-:W-:Y:S02]  /*1d00*/  FSEL R8, R4, R8, !P0 ;  /* 0x0000000804087208 */ /* 0x000fe40004000000 */
[----:B------:R-:W-:-:S07]  /*1d10*/  FSEL R9, R5, R9, !P0 ;  /* 0x0000000905097208 */ /* 0x000fce0004000000 */
[----:B------:R-:W-:Y:S05]  /*1d20*/  @!P1 BRA `(.L_x_222) ;  /* 0x0000000c00889947 */ /* 0x000fea0003800000 */
[----:B------:R-:W-:-:S06]  /*1d30*/  UIADD3 UR4, UPT, UPT, UR4, 0x800, URZ ;  /* 0x0000080004047890 */ /* 0x000fcc000fffe0ff */
[----:B------:R-:W-:-:S13]  /*1d40*/  ISETP.LT.U32.AND P0, PT, R24, UR4, PT ;  /* 0x0000000418007c0c */ /* 0x000fda000bf01070 */
[----:B------:R-:W-:Y:S05]  /*1d50*/  @!P0 BRA `(.L_x_223) ;  /* 0xfffffffc005c8947 */ /* 0x000fea000383ffff */
.L_x_221:
[----:B------:R-:W-:Y:S01]  /*1d60*/  VIADD R3, R2, -UR4 ;  /* 0x8000000402037c36 */ /* 0x000fe20008000000 */
[----:B------:R-:W-:Y:S04]  /*1d70*/  BSSY.RECONVERGENT B1, `(.L_x_222) ;  /* 0x00000dd000017945 */ /* 0x000fe80003800200 */
[----:B------:R-:W-:-:S04]  /*1d80*/  ISETP.GE.AND P0, PT, R0, R3, PT ;  /* 0x000000030000720c */ /* 0x000fc80003f06270 */
[----:B------:R-:W-:-:S13]  /*1d90*/  ISETP.LE.U32.OR P0, PT, R2, UR4, P0 ;  /* 0x0000000402007c0c */ /* 0x000fda0008703470 */
[----:B------:R-:W-:Y:S05]  /*1da0*/  @P0 BRA `(.L_x_224) ;  /* 0x0000000c00640947 */ /* 0x000fea0003800000 */
[----:B------:R-:W-:Y:S01]  /*1db0*/  LOP3.LUT R3, RZ, R0, RZ, 0x33, !PT ;  /* 0x00000000ff037212 */ /* 0x000fe200078e33ff */
[----:B------:R-:W-:Y:S01]  /*1dc0*/  BSSY.RECONVERGENT B2, `(.L_x_225) ;  /* 0x0000072000027945 */ /* 0x000fe20003800200 */
[----:B------:R-:W-:Y:S02]  /*1dd0*/  IMAD.MOV.U32 R5, RZ, RZ, R0 ;  /* 0x000000ffff057224 */ /* 0x000fe400078e0000 */
[----:B------:R-:W-:-:S04]  /*1de0*/  IADD3 R2, PT, PT, R2, -UR4, R3 ;  /* 0x8000000402027c10 */ /* 0x000fc8000fffe003 */
[C---:B------:R-:W-:Y:S02]  /*1df0*/  ISETP.GE.U32.AND P0, PT, R2.reuse, 0xf00, PT ;  /* 0x00000f000200780c */ /* 0x040fe40003f06070 */
[----:B------:R-:W-:-:S04]  /*1e00*/  LEA.HI R2, R2, 0x1, RZ, 0x18 ;  /* 0x0000000102027811 */ /* 0x000fc800078fc0ff */
[----:B------:R-:W-:-:S07]  /*1e10*/  LOP3.LUT R3, R2, 0xf, RZ, 0xc0, !PT ;  /* 0x0000000f02037812 */ /* 0x000fce00078ec0ff */
[----:B------:R-:W-:Y:S05]  /*1e20*/  @!P0 BRA `(.L_x_226) ;  /* 0x0000000400ac8947 */ /* 0x000fea0003800000 */
[----:B------:R-:W-:Y:S01]  /*1e30*/  LOP3.LUT R42, R2, 0x1fffff0, RZ, 0xc0, !PT ;  /* 0x01fffff0022a7812 */ /* 0x000fe200078ec0ff */
[----:B------:R-:W-:Y:S01]  /*1e40*/  BSSY.RECONVERGENT B3, `(.L_x_227) ;  /* 0x0000068000037945 */ /* 0x000fe20003800200 */
[C---:B------:R-:W-:Y:S01]  /*1e50*/  LOP3.LUT R5, R0.reuse, 0x800, RZ, 0xfc, !PT ;  /* 0x0000080000057812 */ /* 0x040fe200078efcff */
[----:B------:R-:W-:Y:S02]  /*1e60*/  VIADD R4, R0, UR4 ;  /* 0x0000000400047c36 */ /* 0x000fe40008000000 */
[----:B------:R-:W-:-:S07]  /*1e70*/  IMAD.MOV R42, RZ, RZ, -R42 ;  /* 0x000000ffff2a7224 */ /* 0x000fce00078e0a2a */
.L_x_228:
        /* <DEDUP_REMOVED lines=47> */
[----:B------:R-:W-:Y:S02]  /*2170*/  VIADD R42, R42, 0x10 ;  /* 0x000000102a2a7836 */ /* 0x000fe40000000000 */
[----:B------:R-:W-:Y:S02]  /*2180*/  VIADD R5, R5, 0x1000 ;  /* 0x0000100005057836 */ /* 0x000fe40000000000 */
[----:B------:R-:W-:Y:S01]  /*2190*/  VIADD R4, R4, 0x1000 ;  /* 0x0000100004047836 */ /* 0x000fe20000000000 */
[----:B------:R-:W-:Y:S01]  /*21a0*/  ISETP.NE.AND P1, PT, R42, RZ, PT ;  /* 0x000000ff2a00720c */ /* 0x000fe20003f25270 */
        /* <DEDUP_REMOVED lines=49> */
[----:B------:R-:W-:Y:S05]  /*24c0*/  BSYNC.RECONVERGENT B3 ;  /* 0x0000000000037941 */ /* 0x000fea0003800200 */
.L_x_227:
[----:B------:R-:W-:-:S07]  /*24d0*/  VIADD R5, R5, 0xfffff800 ;  /* 0xfffff80005057836 */ /* 0x000fce0000000000 */
.L_x_226:
[----:B------:R-:W-:Y:S05]  /*24e0*/  BSYNC.RECONVERGENT B2 ;  /* 0x0000000000027941 */ /* 0x000fea0003800200 */
.L_x_225:
        /* <DEDUP_REMOVED lines=56> */
.L_x_230:
[----:B------:R-:W-:Y:S05]  /*2870*/  BSYNC.RECONVERGENT B2 ;  /* 0x0000000000027941 */ /* 0x000fea0003800200 */
.L_x_229:
        /* <DEDUP_REMOVED lines=31> */
.L_x_232:
[----:B------:R-:W-:Y:S05]  /*2a70*/  BSYNC.RECONVERGENT B2 ;  /* 0x0000000000027941 */ /* 0x000fea0003800200 */
.L_x_231:
[----:B------:R-:W-:Y:S05]  /*2a80*/  @!P0 BRA `(.L_x_224) ;  /* 0x00000000002c8947 */ /* 0x000fea0003800000 */
[----:B------:R-:W-:Y:S02]  /*2a90*/  VIADD R5, R5, UR4 ;  /* 0x0000000405057c36 */ /* 0x000fe40008000000 */
[----:B------:R-:W-:-:S07]  /*2aa0*/  IMAD.MOV R4, RZ, RZ, -R16 ;  /* 0x000000ffff047224 */ /* 0x000fce00078e0a10 */
.L_x_233:
[----:B------:R-:W-:-:S06]  /*2ab0*/  IMAD.WIDE.U32 R2, R5, 0x8, R6 ;  /* 0x0000000805027825 */ /* 0x000fcc00078e0006 */
[----:B------:R-:W2:Y:S01]  /*2ac0*/  LDG.E.64 R2, desc[UR6][R2.64] ;  /* 0x0000000602027981 */ /* 0x000ea2000c1e1b00 */
[----:B------:R-:W-:Y:S02]  /*2ad0*/  VIADD R4, R4, 0x1 ;  /* 0x0000000104047836 */ /* 0x000fe40000000000 */
[----:B------:R-:W-:-:S03]  /*2ae0*/  VIADD R5, R5, 0x100 ;  /* 0x0000010005057836 */ /* 0x000fc60000000000 */
[----:B------:R-:W-:Y:S01]  /*2af0*/  ISETP.NE.AND P1, PT, R4, RZ, PT ;  /* 0x000000ff0400720c */ /* 0x000fe20003f25270 */
[----:B--2---:R-:W-:-:S06]  /*2b00*/  DSETP.GEU.AND P0, PT, R8, R2, PT ;  /* 0x000000020800722a */ /* 0x004fcc0003f0e000 */
[----:B------:R-:W-:Y:S02]  /*2b10*/  FSEL R8, R2, R8, !P0 ;  /* 0x0000000802087208 */ /* 0x000fe40004000000 */
[----:B------:R-:W-:-:S04]  /*2b20*/  FSEL R9, R3, R9, !P0 ;  /* 0x0000000903097208 */ /* 0x000fc80004000000 */
[----:B------:R-:W-:Y:S05]  /*2b30*/  @P1 BRA `(.L_x_233) ;  /* 0xfffffffc00dc1947 */ /* 0x000fea000383ffff */
.L_x_224:
[----:B------:R-:W-:Y:S05]  /*2b40*/  BSYNC.RECONVERGENT B1 ;  /* 0x0000000000017941 */ /* 0x000fea0003800200 */
.L_x_222:
        /* <DEDUP_REMOVED lines=50> */
[----:B------:R-:W2:Y:S01]  /*2e70*/  LDS.128 R12, [UR4+0x20] ;  /* 0x00002004ff0c7984 */ /* 0x000ea20008000c00 */
[----:B0-----:R-:W-:-:S06]  /*2e80*/  DSETP.GEU.AND P1, PT, R4, R8, PT ;  /* 0x000000080400722a */ /* 0x001fcc0003f2e000 */
[----:B-1----:R-:W-:Y:S02]  /*2e90*/  FSEL R2, R8, R4, !P1 ;  /* 0x0000000408027208 */ /* 0x002fe40004800000 */
        /* <DEDUP_REMOVED lines=21> */
.L_x_220:
[----:B------:R-:W-:Y:S05]  /*2ff0*/  BSYNC.RECONVERGENT B0 ;  /* 0x0000000000007941 */ /* 0x000fea0003800200 */
.L_x_205:
[----:B------:R-:W-:Y:S05]  /*3000*/  @P0 EXIT ;  /* 0x000000000000094d */ /* 0x000fea0003800000 */
[----:B------:R-:W2:Y:S01]  /*3010*/  LDCU.64 UR8, c[0x0][0x398] ;  /* 0x00007300ff0877ac */ /* 0x000ea20008000a00 */
[----:B01----:R-:W0:Y:S01]  /*3020*/  LDC.64 R6, c[0x0][0x388] ;  /* 0x0000e200ff067b82 */ /* 0x003e220000000a00 */
[----:B------:R-:W1:Y:S01]  /*3030*/  LDCU.64 UR4, c[0x0][0x398] ;  /* 0x00007300ff0477ac */ /* 0x000e620008000a00 */
[----:B--2---:R-:W-:-:S06]  /*3040*/  DSETP.GT.AND P0, PT, R4, UR8, PT ;  /* 0x0000000804007e2a */ /* 0x004fcc000bf04000 */
[----:B-1----:R-:W-:Y:S02]  /*3050*/  FSEL R2, R4, UR4, P0 ;  /* 0x0000000404027c08 */ /* 0x002fe40008000000 */
[----:B------:R-:W-:-:S05]  /*3060*/  FSEL R3, R5, UR5, P0 ;  /* 0x0000000505037c08 */ /* 0x000fca0008000000 */
[----:B0-----:R-:W-:Y:S01]  /*3070*/  STG.E.64 desc[UR6][R6.64], R2 ;  /* 0x0000000206007986 */ /* 0x001fe2000c101b06 */
[----:B------:R-:W-:Y:S05]  /*3080*/  EXIT ;  /* 0x000000000000794d */ /* 0x000fea0003800000 */
.L_x_234:
        /* <DEDUP_REMOVED lines=15> */
.L_x_259:


//--------------------- .text._ZN3cub18CUB_300001_SM_10006detail8for_each13static_kernelINS2_12policy_hub_t12policy_500_tEmN6thrust24THRUST_300001_SM_1000_NS8cuda_cub20__uninitialized_fill7functorINS7_10device_ptrIdEEdEEEEvT0_T1_ --------------------------
	.section	.text._ZN3cub18CUB_300001_SM_10006detail8for_each13static_kernelINS2_12policy_hub_t12policy_500_tEmN6thrust24THRUST_300001_SM_1000_NS8cuda_cub20__uninitialized_fill7functorINS7_10device_ptrIdEEdEEEEvT0_T1_,"ax",@progbits
	.align	128
        .global         _ZN3cub18CUB_300001_SM_10006detail8for_each13static_kernelINS2_12policy_hub_t12policy_500_tEmN6thrust24THRUST_300001_SM_1000_NS8cuda_cub20__uninitialized_fill7functorINS7_10device_ptrIdEEdEEEEvT0_T1_
        .type           _ZN3cub18CUB_300001_SM_10006detail8for_each13static_kernelINS2_12policy_hub_t12policy_500_tEmN6thrust24THRUST_300001_SM_1000_NS8cuda_cub20__uninitialized_fill7functorINS7_10device_ptrIdEEdEEEEvT0_T1_,@function
        .size           _ZN3cub18CUB_300001_SM_10006detail8for_each13static_kernelINS2_12policy_hub_t12policy_500_tEmN6thrust24THRUST_300001_SM_1000_NS8cuda_cub20__uninitialized_fill7functorINS7_10device_ptrIdEEdEEEEvT0_T1_,(.L_x_260 - _ZN3cub18CUB_300001_SM_10006detail8for_each13static_kernelINS2_12policy_hub_t12policy_500_tEmN6thrust24THRUST_300001_SM_1000_NS8cuda_cub20__uninitialized_fill7functorINS7_10device_ptrIdEEdEEEEvT0_T1_)
        .other          _ZN3cub18CUB_300001_SM_10006detail8for_each13static_kernelINS2_12policy_hub_t12policy_500_tEmN6thrust24THRUST_300001_SM_1000_NS8cuda_cub20__uninitialized_fill7functorINS7_10device_ptrIdEEdEEEEvT0_T1_,@"STO_CUDA_ENTRY STV_DEFAULT"
_ZN3cub18CUB_300001_SM_10006detail8for_each13static_kernelINS2_12policy_hub_t12policy_500_tEmN6thrust24THRUST_300001_SM_1000_NS8cuda_cub20__uninitialized_fill7functorINS7_10device_ptrIdEEdEEEEvT0_T1_:
.text._ZN3cub18CUB_300001_SM_10006detail8for_each13static_kernelINS2_12policy_hub_t12policy_500_tEmN6thrust24THRUST_300001_SM_1000_NS8cuda_cub20__uninitialized_fill7functorINS7_10device_ptrIdEEdEEEEvT0_T1_:
[----:B------:R-:W-:Y:S08]  /*0000*/  LDC R1, c[0x0][0x37c] ;  /* 0x0000df00ff017b82 */ /* 0x000ff00000000800 */
[----:B------:R-:W0:Y:S01]  /*0010*/  S2UR UR4, SR_CTAID.X ;  /* 0x00000000000479c3 */ /* 0x000e220000002500 */
[----:B------:R-:W1:Y:S01]  /*0020*/  LDCU.64 UR6, c[0x0][0x380] ;  /* 0x00007000ff0677ac */ /* 0x000e620008000a00 */
[----:B------:R-:W2:Y:S01]  /*0030*/  LDCU.64 UR8, c[0x0][0x358] ;  /* 0x00006b00ff0877ac */ /* 0x000ea20008000a00 */
[----:B0-----:R-:W-:-:S04]  /*0040*/  UIMAD.WIDE.U32 UR4, UR4, 0x200, URZ ;  /* 0x00000200040478a5 */ /* 0x001fc8000f8e00ff */
[----:B-1----:R-:W-:-:S04]  /*0050*/  UIADD3 UR6, UP0, UPT, -UR4, UR6, URZ ;  /* 0x0000000604067290 */ /* 0x002fc8000ff1e1ff */
[----:B------:R-:W-:Y:S02]  /*0060*/  UIADD3.X UR7, UPT, UPT, ~UR5, UR7, URZ, UP0, !UPT ;  /* 0x0000000705077290 */ /* 0x000fe400087fe5ff */
[----:B------:R-:W-:-:S04]  /*0070*/  UISETP.GE.U32.AND UP0, UPT, UR6, 0x200, UPT ;  /* 0x000002000600788c */ /* 0x000fc8000bf06070 */
[----:B------:R-:W-:-:S09]  /*0080*/  UISETP.GE.U32.AND.EX UP0, UPT, UR7, URZ, UPT, UP0 ;  /* 0x000000ff0700728c */ /* 0x000fd2000bf06100 */
[----:B--2---:R-:W-:Y:S05]  /*0090*/  BRA.U !UP0, `(.L_x_235) ;  /* 0x0000000108287547 */ /* 0x004fea000b800000 */
[----:B------:R-:W0:Y:S01]  /*00a0*/  S2R R0, SR_TID.X ;  /* 0x0000000000007919 */ /* 0x000e220000002100 */
[----:B------:R-:W1:Y:S01]  /*00b0*/  LDCU.64 UR6, c[0x0][0x388] ;  /* 0x00007100ff0677ac */ /* 0x000e620008000a00 */
[----:B------:R-:W2:Y:S01]  /*00c0*/  LDC.64 R4, c[0x0][0x390] ;  /* 0x0000e400ff047b82 */ /* 0x000ea20000000a00 */
[----:B0-----:R-:W-:-:S05]  /*00d0*/  IADD3 R0, P0, PT, R0, UR4, RZ ;  /* 0x0000000400007c10 */ /* 0x001fca000ff1e0ff */
[----:B------:R-:W-:Y:S01]  /*00e0*/  IMAD.X R3, RZ, RZ, UR5, P0 ;  /* 0x00000005ff037e24 */ /* 0x000fe200080e06ff */
[----:B-1----:R-:W-:-:S04]  /*00f0*/  LEA R2, P0, R0, UR6, 0x3 ;  /* 0x0000000600027c11 */ /* 0x002fc8000f8018ff */
[----:B------:R-:W-:-:S05]  /*0100*/  LEA.HI.X R3, R0, UR7, R3, 0x3, P0 ;  /* 0x0000000700037c11 */ /* 0x000fca00080f1c03 */
[----:B--2---:R-:W-:Y:S04]  /*0110*/  STG.E.64 desc[UR8][R2.64], R4 ;  /* 0x0000000402007986 */ /* 0x004fe8000c101b08 */
[----:B------:R-:W-:Y:S01]  /*0120*/  STG.E.64 desc[UR8][R2.64+0x800], R4 ;  /* 0x0008000402007986 */ /* 0x000fe2000c101b08 */
[----:B------:R-:W-:Y:S05]  /*0130*/  EXIT ;  /* 0x000000000000794d */ /* 0x000fea0003800000 */
.L_x_235:
[----:B------:R-:W0:Y:S01]  /*0140*/  S2R R0, SR_TID.X ;  /* 0x0000000000007919 */ /* 0x000e220000002100 */
[----:B------:R-:W-:Y:S01]  /*0150*/  IMAD.U32 R2, RZ, RZ, UR7 ;  /* 0x00000007ff027e24 */ /* 0x000fe2000f8e00ff */
[----:B------:R-:W1:Y:S01]  /*0160*/  LDCU.64 UR10, c[0x0][0x388] ;  /* 0x00007100ff0a77ac */ /* 0x000e620008000a00 */
[----:B------:R-:W-:Y:S01]  /*0170*/  IMAD.U32 R6, RZ, RZ, UR7 ;  /* 0x00000007ff067e24 */ /* 0x000fe2000f8e00ff */
[----:B0-----:R-:W-:-:S04]  /*0180*/  ISETP.LT.U32.AND P0, PT, R0, UR6, PT ;  /* 0x0000000600007c0c */ /* 0x001fc8000bf01070 */
[----:B------:R-:W-:Y:S01]  /*0190*/  ISETP.GT.U32.AND.EX P0, PT, R2, RZ, PT, P0 ;  /* 0x000000ff0200720c */ /* 0x000fe20003f04100 */
[C---:B------:R-:W-:Y:S01]  /*01a0*/  VIADD R2, R0.reuse, 0x100 ;  /* 0x0000010000027836 */ /* 0x040fe20000000000 */
[----:B------:R-:W-:-:S04]  /*01b0*/  IADD3 R0, P2, PT, R0, UR4, RZ ;  /* 0x0000000400007c10 */ /* 0x000fc8000ff5e0ff */
[----:B------:R-:W-:Y:S01]  /*01c0*/  ISETP.LT.U32.AND P1, PT, R2, UR6, PT ;  /* 0x0000000602007c0c */ /* 0x000fe2000bf21070 */
[----:B------:R-:W-:Y:S01]  /*01d0*/  IMAD.X R3, RZ, RZ, UR5, P2 ;  /* 0x00000005ff037e24 */ /* 0x000fe200090e06ff */
[----:B-1----:R-:W-:Y:S02]  /*01e0*/  LEA R2, P2, R0, UR10, 0x3 ;  /* 0x0000000a00027c11 */ /* 0x002fe4000f8418ff */
[----:B------:R-:W-:Y:S02]  /*01f0*/  ISETP.GT.U32.AND.EX P1, PT, R6, RZ, PT, P1 ;  /* 0x000000ff0600720c */ /* 0x000fe40003f24110 */
[----:B------:R-:W-:Y:S01]  /*0200*/  LEA.HI.X R3, R0, UR11, R3, 0x3, P2 ;  /* 0x0000000b00037c11 */ /* 0x000fe200090f1c03 */
[----:B------:R-:W0:Y:S04]  /*0210*/  @P0 LDC.64 R4, c[0x0][0x390] ;  /* 0x0000e400ff040b82 */ /* 0x000e280000000a00 */
[----:B0-----:R0:W-:Y:S06]  /*0220*/  @P0 STG.E.64 desc[UR8][R2.64], R4 ;  /* 0x0000000402000986 */ /* 0x0011ec000c101b08 */
[----:B------:R-:W-:Y:S05]  /*0230*/  @!P1 EXIT ;  /* 0x000000000000994d */ /* 0x000fea0003800000 */
[----:B0-----:R-:W0:Y:S02]  /*0240*/  LDC.64 R4, c[0x0][0x390] ;  /* 0x0000e400ff047b82 */ /* 0x001e240000000a00 */
[----:B0-----:R-:W-:Y:S01]  /*0250*/  STG.E.64 desc[UR8][R2.64+0x800], R4 ;  /* 0x0008000402007986 */ /* 0x001fe2000c101b08 */
[----:B------:R-:W-:Y:S05]  /*0260*/  EXIT ;  /* 0x000000000000794d */ /* 0x000fea0003800000 */
.L_x_236:
        /* <DEDUP_REMOVED lines=9> */
.L_x_260:


//--------------------- .text._ZN3cub18CUB_300001_SM_10006detail11EmptyKernelIvEEvv --------------------------
	.section	.text._ZN3cub18CUB_300001_SM_10006detail11EmptyKernelIvEEvv,"ax",@progbits
	.align	128
        .global         _ZN3cub18CUB_300001_SM_10006detail11EmptyKernelIvEEvv
        .type           _ZN3cub18CUB_300001_SM_10006detail11EmptyKernelIvEEvv,@function
        .size           _ZN3cub18CUB_300001_SM_10006detail11EmptyKernelIvEEvv,(.L_x_261 - _ZN3cub18CUB_300001_SM_10006detail11EmptyKernelIvEEvv)
        .other          _ZN3cub18CUB_300001_SM_10006detail11EmptyKernelIvEEvv,@"STO_CUDA_ENTRY STV_DEFAULT"
_ZN3cub18CUB_300001_SM_10006detail11EmptyKernelIvEEvv:
.text._ZN3cub18CUB_300001_SM_10006detail11EmptyKernelIvEEvv:
[----:B------:R-:W-:Y:S01]  /*0000*/  LDC R1, c[0x0][0x37c] ;  /* 0x0000df00ff017b82 */ /* 0x000fe20000000800 */
[----:B------:R-:W-:Y:S05]  /*0010*/  EXIT ;  /* 0x000000000000794d */ /* 0x000fea0003800000 */
.L_x_237:
        /* <DEDUP_REMOVED lines=14> */
.L_x_261:


//--------------------- .text._Z8functionPdS_c    --------------------------
	.section	.text._Z8functionPdS_c,"ax",@progbits
	.align	128
        .global         _Z8functionPdS_c
        .type           _Z8functionPdS_c,@function
        .size           _Z8functionPdS_c,(.L_x_262 - _Z8functionPdS_c)
        .other          _Z8functionPdS_c,@"STO_CUDA_ENTRY STV_DEFAULT"
_Z8functionPdS_c:
.text._Z8functionPdS_c:
[----:B------:R-:W-:Y:S01]  /*0000*/  LDC R1, c[0x0][0x37c] ;  /* 0x0000df00ff017b82 */ /* 0x000fe20000000800 */
[----:B------:R-:W0:Y:S01]  /*0010*/  LDCU.U8 UR4, c[0x0][0x390] ;  /* 0x00007200ff0477ac */ /* 0x000e220008000000 */
[----:B------:R-:W1:Y:S06]  /*0020*/  S2R R0, SR_TID.X ;  /* 0x0000000000007919 */ /* 0x000e6c0000002100 */
[----:B------:R-:W1:Y:S01]  /*0030*/  LDC R7, c[0x0][0x360] ;  /* 0x0000d800ff077b82 */ /* 0x000e620000000800 */
[----:B------:R-:W2:Y:S01]  /*0040*/  LDCU.64 UR6, c[0x0][0x358] ;  /* 0x00006b00ff0677ac */ /* 0x000ea20008000a00 */
[----:B------:R-:W3:Y:S01]  /*0050*/  S2R R3, SR_TID.Y ;  /* 0x0000000000037919 */ /* 0x000ee20000002200 */
[----:B------:R-:W4:Y:S05]  /*0060*/  S2R R2, SR_TID.Z ;  /* 0x0000000000027919 */ /* 0x000f2a0000002300 */
[----:B------:R-:W3:Y:S08]  /*0070*/  LDC R4, c[0x0][0x364] ;  /* 0x0000d900ff047b82 */ /* 0x000ef00000000800 */
[----:B------:R-:W1:Y:S01]  /*0080*/  S2UR UR5, SR_CTAID.X ;  /* 0x00000000000579c3 */ /* 0x000e620000002500 */
[----:B0-----:R-:W-:-:S04]  /*0090*/  UPRMT UR4, UR4, 0x8880, URZ ;  /* 0x0000888004047896 */ /* 0x001fc800080000ff */
[----:B------:R-:W-:-:S03]  /*00a0*/  UISETP.NE.AND UP0, UPT, UR4, 0x6b, UPT ;  /* 0x0000006b0400788c */ /* 0x000fc6000bf05270 */
[----:B------:R-:W3:Y:S08]  /*00b0*/  S2UR UR8, SR_CTAID.Y ;  /* 0x00000000000879c3 */ /* 0x000ef00000002600 */
[----:B------:R-:W4:Y:S08]  /*00c0*/  S2UR UR9, SR_CTAID.Z ;  /* 0x00000000000979c3 */ /* 0x000f300000002700 */
[----:B------:R-:W4:Y:S01]  /*00d0*/  LDC R5, c[0x0][0x368] ;  /* 0x0000da00ff057b82 */ /* 0x000f220000000800 */
[----:B-1----:R-:W-:-:S02]  /*00e0*/  IMAD R7, R7, UR5, R0 ;  /* 0x0000000507077c24 */ /* 0x002fc4000f8e0200 */
[----:B---3--:R-:W-:Y:S02]  /*00f0*/  IMAD R9, R4, UR8, R3 ;  /* 0x0000000804097c24 */ /* 0x008fe4000f8e0203 */
[----:B----4-:R-:W-:Y:S01]  /*0100*/  IMAD R6, R5, UR9, R2 ;  /* 0x0000000905067c24 */ /* 0x010fe2000f8e0202 */
[----:B--2---:R-:W-:Y:S06]  /*0110*/  BRA.U !UP0, `(.L_x_238) ;  /* 0x0000000508207547 */ /* 0x004fec000b800000 */
[----:B------:R-:W-:-:S09]  /*0120*/  UISETP.NE.AND UP0, UPT, UR4, 0x6a, UPT ;  /* 0x0000006a0400788c */ /* 0x000fd2000bf05270 */
[----:B------:R-:W-:Y:S05]  /*0130*/  BRA.U !UP0, `(.L_x_239) ;  /* 0x0000000108907547 */ /* 0x000fea000b800000 */
[----:B------:R-:W-:-:S09]  /*0140*/  UISETP.NE.AND UP0, UPT, UR4, 0x69, UPT ;  /* 0x000000690400788c */ /* 0x000fd2000bf05270 */
[----:B------:R-:W-:Y:S05]  /*0150*/  BRA.U UP0, `(.L_x_240) ;  /* 0x0000000500a87547 */ /* 0x000fea000b800000 */
[----:B------:R-:W-:Y:S02]  /*0160*/  LOP3.LUT P0, RZ, R2, R0, R3, 0xfe, !PT ;  /* 0x0000000002ff7212 */ /* 0x000fe4000780fe03 */
[----:B------:R-:W-:-:S11]  /*0170*/  IADD3 R11, PT, PT, R9, -0x1, RZ ;  /* 0xffffffff090b7810 */ /* 0x000fd60007ffe0ff */
[----:B------:R-:W-:Y:S05]  /*0180*/  @P0 BRA `(.L_x_241) ;  /* 0x0000000000240947 */ /* 0x000fea0003800000 */
[----:B------:R-:W0:Y:S01]  /*0190*/  LDCU UR4, c[0x0][0x370] ;  /* 0x00006e00ff0477ac */ /* 0x000e220008000800 */
[----:B------:R-:W1:Y:S01]  /*01a0*/  LDC.64 R12, c[0x4][RZ] ;  /* 0x01000000ff0c7b82 */ /* 0x000e620000000a00 */
[----:B------:R-:W0:Y:S02]  /*01b0*/  LDCU UR5, c[0x0][0x374] ;  /* 0x00006e80ff0577ac */ /* 0x000e240008000800 */
[----:B0-----:R-:W-:-:S06]  /*01c0*/  UIMAD UR4, UR4, UR5, URZ ;  /* 0x00000005040472a4 */ /* 0x001fcc000f8e02ff */
[----:B------:R-:W-:-:S07]  /*01d0*/  IMAD R4, R6, UR4, RZ ;  /* 0x0000000406047c24 */ /* 0x000fce000f8e02ff */
.L_x_242:
[----:B------:R-:W-:Y:S05]  /*01e0*/  YIELD ;  /* 0x0000000000007946 */ /* 0x000fea0003800000 */
[----:B-1----:R-:W2:Y:S02]  /*01f0*/  ATOMG.E.OR.STRONG.GPU PT, R5, desc[UR6][R12.64], RZ ;  /* 0x800000ff0c0579a8 */ /* 0x002ea4000b1ef106 */
[----:B--2---:R-:W-:-:S13]  /*0200*/  ISETP.GE.U32.AND P0, PT, R5, R4, PT ;  /* 0x000000040500720c */ /* 0x004fda0003f06070 */
[----:B------:R-:W-:Y:S05]  /*0210*/  @!P0 BRA `(.L_x_242) ;  /* 0xfffffffc00f08947 */ /* 0x000fea000383ffff */
.L_x_241:
[----:B------:R-:W-:Y:S01]  /*0220*/  VIADDMNMX.U32 R4, R6, 0xffffffff, R11, !PT ;  /* 0xffffffff06047846 */ /* 0x000fe2000780000b */
[----:B------:R-:W-:Y:S05]  /*0230*/  WARPSYNC.ALL ;  /* 0x0000000000007948 */ /* 0x000fea0003800000 */
[----:B------:R-:W-:Y:S01]  /*0240*/  VIADDMNMX.U32 R4, R7, 0xffffffff, R4, !PT ;  /* 0xffffffff07047846 */ /* 0x000fe20007800004 */
[----:B------:R-:W-:Y:S03]  /*0250*/  BAR.SYNC.DEFER_BLOCKING 0x0 ;  /* 0x0000000000007b1d */ /* 0x000fe60000010000 */
[----:B------:R-:W-:-:S03]  /*0260*/  ISETP.GT.U32.AND P0, PT, R4, 0x61, PT ;  /* 0x000000610400780c */ /* 0x000fc60003f04070 */
[----:B------:R-:W-:Y:S10]  /*0270*/  BSSY.RECONVERGENT B0, `(.L_x_243) ;  /* 0x000000f000007945 */ /* 0x000ff40003800200 */
[----:B------:R-:W-:Y:S05]  /*0280*/  @P0 BRA `(.L_x_244) ;  /* 0x0000000000340947 */ /* 0x000fea0003800000 */
[----:B------:R-:W0:Y:S01]  /*0290*/  LDC.64 R4, c[0x0][0x380] ;  /* 0x0000e000ff047b82 */ /* 0x000e220000000a00 */
[----:B------:R-:W-:-:S04]  /*02a0*/  IMAD R6, R6, 0x64, R9 ;  /* 0x0000006406067824 */ /* 0x000fc800078e0209 */
[----:B------:R-:W-:-:S05]  /*02b0*/  IMAD R13, R6, 0x64, R7 ;  /* 0x00000064060d7824 */ /* 0x000fca00078e0207 */
[C---:B------:R-:W-:Y:S02]  /*02c0*/  IADD3 R7, PT, PT, R13.reuse, -0x2710, RZ ;  /* 0xffffd8f00d077810 */ /* 0x040fe40007ffe0ff */
[----:B------:R-:W-:-:S03]  /*02d0*/  IADD3 R9, PT, PT, R13, 0x2710, RZ ;  /* 0x000027100d097810 */ /* 0x000fc60007ffe0ff */
[----:B0-----:R-:W-:-:S04]  /*02e0*/  IMAD.WIDE.U32 R6, R7, 0x8, R4 ;  /* 0x0000000807067825 */ /* 0x001fc800078e0004 */
[--C-:B------:R-:W-:Y:S02]  /*02f0*/  IMAD.WIDE.U32 R8, R9, 0x8, R4.reuse ;  /* 0x0000000809087825 */ /* 0x100fe400078e0004 */
[----:B------:R-:W2:Y:S04]  /*0300*/  LDG.E.64 R6, desc[UR6][R6.64] ;  /* 0x0000000606067981 */ /* 0x000ea8000c1e1b00 */
[----:B------:R-:W2:Y:S01]  /*0310*/  LDG.E.64 R8, desc[UR6][R8.64] ;  /* 0x0000000608087981 */ /* 0x000ea2000c1e1b00 */
[----:B------:R-:W-:Y:S01]  /*0320*/  IMAD.WIDE.U32 R4, R13, 0x8, R4 ;  /* 0x000000080d047825 */ /* 0x000fe200078e0004 */
[----:B--2---:R-:W-:-:S08]  /*0330*/  DADD R10, R6, R8 ;  /* 0x00000000060a7229 */ /* 0x004fd00000000008 */
[----:B------:R-:W-:-:S07]  /*0340*/  DMUL R10, R10, 0.5 ;  /* 0x3fe000000a0a7828 */ /* 0x000fce0000000000 */
[----:B------:R0:W-:Y:S04]  /*0350*/  STG.E.64 desc[UR6][R4.64], R10 ;  /* 0x0000000a04007986 */ /* 0x0001e8000c101b06 */
.L_x_244:
[----:B------:R-:W-:Y:S05]  /*0360*/  BSYNC.RECONVERGENT B0 ;  /* 0x0000000000007941 */ /* 0x000fea0003800200 */
.L_x_243:
[----:B------:R-:W-:Y:S05]  /*0370*/  BRA `(.L_x_240) ;  /* 0x0000000400207947 */ /* 0x000fea0003800000 */
.L_x_239:
[----:B------:R-:W-:Y:S01]  /*0380*/  LOP3.LUT P0, RZ, R2, R0, R3, 0xfe, !PT ;  /* 0x0000000002ff7212 */ /* 0x000fe2000780fe03 */
[----:B------:R-:W-:-:S12]  /*0390*/  VIADD R11, R9, 0xffffffff ;  /* 0xffffffff090b7836 */ /* 0x000fd80000000000 */
[----:B------:R-:W-:Y:S05]  /*03a0*/  @P0 BRA `(.L_x_245) ;  /* 0x0000000000240947 */ /* 0x000fea0003800000 */
[----:B------:R-:W0:Y:S01]  /*03b0*/  LDCU UR4, c[0x0][0x370] ;  /* 0x00006e00ff0477ac */ /* 0x000e220008000800 */
[----:B------:R-:W1:Y:S01]  /*03c0*/  LDC.64 R12, c[0x4][RZ] ;  /* 0x01000000ff0c7b82 */ /* 0x000e620000000a00 */
[----:B------:R-:W0:Y:S02]  /*03d0*/  LDCU UR5, c[0x0][0x378] ;  /* 0x00006f00ff0577ac */ /* 0x000e240008000800 */
[----:B0-----:R-:W-:-:S06]  /*03e0*/  UIMAD UR4, UR4, UR5, URZ ;  /* 0x00000005040472a4 */ /* 0x001fcc000f8e02ff */
[----:B------:R-:W-:-:S07]  /*03f0*/  IMAD R9, R9, UR4, RZ ;  /* 0x0000000409097c24 */ /* 0x000fce000f8e02ff */
.L_x_246:
[----:B------:R-:W-:Y:S05]  /*0400*/  YIELD ;  /* 0x0000000000007946 */ /* 0x000fea0003800000 */
[----:B-1----:R-:W2:Y:S02]  /*0410*/  ATOMG.E.OR.STRONG.GPU PT, R4, desc[UR6][R12.64], RZ ;  /* 0x800000ff0c0479a8 */ /* 0x002ea4000b1ef106 */
[----:B--2---:R-:W-:-:S13]  /*0420*/  ISETP.GE.U32.AND P0, PT, R4, R9, PT ;  /* 0x000000090400720c */ /* 0x004fda0003f06070 */
[----:B------:R-:W-:Y:S05]  /*0430*/  @!P0 BRA `(.L_x_246) ;  /* 0xfffffffc00f08947 */ /* 0x000fea000383ffff */
.L_x_245:
        /* <DEDUP_REMOVED lines=10> */
[C---:B------:R-:W-:Y:S01]  /*04e0*/  IADD3 R9, PT, PT, R13.reuse, 0xc8, RZ ;  /* 0x000000c80d097810 */ /* 0x040fe20007ffe0ff */
[----:B0-----:R-:W-:-:S04]  /*04f0*/  IMAD.WIDE.U32 R6, R13, 0x8, R4 ;  /* 0x000000080d067825 */ /* 0x001fc800078e0004 */
[----:B------:R-:W-:Y:S02]  /*0500*/  IMAD.WIDE.U32 R8, R9, 0x8, R4 ;  /* 0x0000000809087825 */ /* 0x000fe400078e0004 */
[----:B------:R-:W2:Y:S04]  /*0510*/  LDG.E.64 R6, desc[UR6][R6.64] ;  /* 0x0000000606067981 */ /* 0x000ea8000c1e1b00 */
[----:B------:R-:W2:Y:S01]  /*0520*/  LDG.E.64 R8, desc[UR6][R8.64] ;  /* 0x0000000608087981 */ /* 0x000ea2000c1e1b00 */
[----:B------:R-:W-:-:S05]  /*0530*/  IADD3 R13, PT, PT, R13, 0x64, RZ ;  /* 0x000000640d0d7810 */ /* 0x000fca0007ffe0ff */
[----:B------:R-:W-:Y:S01]  /*0540*/  IMAD.WIDE.U32 R4, R13, 0x8, R4 ;  /* 0x000000080d047825 */ /* 0x000fe200078e0004 */
[----:B--2---:R-:W-:-:S08]  /*0550*/  DADD R10, R6, R8 ;  /* 0x00000000060a7229 */ /* 0x004fd00000000008 */
[----:B------:R-:W-:-:S07]  /*0560*/  DMUL R10, R10, 0.5 ;  /* 0x3fe000000a0a7828 */ /* 0x000fce0000000000 */
[----:B------:R0:W-:Y:S04]  /*0570*/  STG.E.64 desc[UR6][R4.64], R10 ;  /* 0x0000000a04007986 */ /* 0x0001e8000c101b06 */
.L_x_248:
[----:B------:R-:W-:Y:S05]  /*0580*/  BSYNC.RECONVERGENT B0 ;  /* 0x0000000000007941 */ /* 0x000fea0003800200 */
.L_x_247:
[----:B------:R-:W-:Y:S05]  /*0590*/  BRA `(.L_x_240) ;  /* 0x0000000000987947 */ /* 0x000fea0003800000 */
.L_x_238:
        /* <DEDUP_REMOVED lines=8> */
.L_x_250:
[----:B------:R-:W-:Y:S05]  /*0620*/  YIELD ;  /* 0x0000000000007946 */ /* 0x000fea0003800000 */
[----:B-1----:R-:W2:Y:S02]  /*0630*/  ATOMG.E.OR.STRONG.GPU PT, R5, desc[UR6][R12.64], RZ ;  /* 0x800000ff0c0579a8 */ /* 0x002ea4000b1ef106 */
[----:B--2---:R-:W-:-:S13]  /*0640*/  ISETP.GE.U32.AND P0, PT, R5, R4, PT ;  /* 0x000000040500720c */ /* 0x004fda0003f06070 */
[----:B------:R-:W-:Y:S05]  /*0650*/  @!P0 BRA `(.L_x_250) ;  /* 0xfffffffc00f08947 */ /* 0x000fea000383ffff */
.L_x_249:
[----:B------:R-:W-:Y:S01]  /*0660*/  IADD3 R7, PT, PT, R7, -0x1, RZ ;  /* 0xffffffff07077810 */ /* 0x000fe20007ffe0ff */
[----:B------:R-:W-:Y:S05]  /*0670*/  WARPSYNC.ALL ;  /* 0x0000000000007948 */ /* 0x000fea0003800000 */
[----:B------:R-:W-:Y:S01]  /*0680*/  VIADDMNMX.U32 R4, R6, 0xffffffff, R11, !PT ;  /* 0xffffffff06047846 */ /* 0x000fe2000780000b */
[----:B------:R-:W-:Y:S03]  /*0690*/  BAR.SYNC.DEFER_BLOCKING 0x0 ;  /* 0x0000000000007b1d */ /* 0x000fe60000010000 */
[----:B------:R-:W-:-:S03]  /*06a0*/  VIMNMX.U32 R4, PT, PT, R4, R7, !PT ;  /* 0x0000000704047248 */ /* 0x000fc60007fe0000 */
[----:B------:R-:W-:Y:S01]  /*06b0*/  BSSY.RECONVERGENT B0, `(.L_x_240) ;  /* 0x0000014000007945 */ /* 0x000fe20003800200 */
[----:B------:R-:W-:-:S13]  /*06c0*/  ISETP.GT.U32.AND P0, PT, R4, 0x61, PT ;  /* 0x000000610400780c */ /* 0x000fda0003f04070 */
[----:B------:R-:W-:Y:S05]  /*06d0*/  @P0 BRA `(.L_x_251) ;  /* 0x0000000000440947 */ /* 0x000fea0003800000 */
[----:B------:R-:W0:Y:S01]  /*06e0*/  LDC.64 R4, c[0x0][0x380] ;  /* 0x0000e000ff047b82 */ /* 0x000e220000000a00 */
[----:B------:R-:W-:-:S04]  /*06f0*/  IMAD R6, R6, 0x64, R9 ;  /* 0x0000006406067824 */ /* 0x000fc800078e0209 */
[----:B------:R-:W-:-:S03]  /*0700*/  IMAD R7, R6, 0x64, R7 ;  /* 0x0000006406077824 */ /* 0x000fc600078e0207 */
[----:B------:R-:W1:Y:S02]  /*0710*/  LDC.64 R12, c[0x0][0x388] ;  /* 0x0000e200ff0c7b82 */ /* 0x000e640000000a00 */
[C---:B------:R-:W-:Y:S01]  /*0720*/  IADD3 R17, PT, PT, R7.reuse, 0x1, RZ ;  /* 0x0000000107117810 */ /* 0x040fe20007ffe0ff */
[----:B0-----:R-:W-:-:S04]  /*0730*/  IMAD.WIDE.U32 R6, R7, 0x8, R4 ;  /* 0x0000000807067825 */ /* 0x001fc800078e0004 */
[----:B------:R-:W-:Y:S02]  /*0740*/  IMAD.WIDE.U32 R4, R17, 0x8, R4 ;  /* 0x0000000811047825 */ /* 0x000fe400078e0004 */
[----:B------:R-:W2:Y:S04]  /*0750*/  LDG.E.64 R6, desc[UR6][R6.64] ;  /* 0x0000000606067981 */ /* 0x000ea8000c1e1b00 */
[----:B------:R-:W2:Y:S04]  /*0760*/  LDG.E.64 R8, desc[UR6][R4.64+0x8] ;  /* 0x0000080604087981 */ /* 0x000ea8000c1e1b00 */
[----:B------:R-:W3:Y:S01]  /*0770*/  LDG.E.64 R10, desc[UR6][R4.64] ;  /* 0x00000006040a7981 */ /* 0x000ee2000c1e1b00 */
[----:B--2---:R-:W-:-:S08]  /*0780*/  DADD R8, R6, R8 ;  /* 0x0000000006087229 */ /* 0x004fd00000000008 */
[----:B------:R-:W-:-:S08]  /*0790*/  DMUL R8, R8, 0.5 ;  /* 0x3fe0000008087828 */ /* 0x000fd00000000000 */
[----:B---3--:R-:W-:-:S08]  /*07a0*/  DADD R10, -R8, R10 ;  /* 0x00000000080a7229 */ /* 0x008fd0000000010a */
[----:B------:R-:W-:Y:S01]  /*07b0*/  DADD R14, -RZ, |R10| ;  /* 0x00000000ff0e7229 */ /* 0x000fe2000000050a */
[----:B-1----:R-:W-:-:S06]  /*07c0*/  IMAD.WIDE.U32 R10, R17, 0x8, R12 ;  /* 0x00000008110a7825 */ /* 0x002fcc00078e000c */
[----:B------:R0:W-:Y:S04]  /*07d0*/  STG.E.64 desc[UR6][R10.64], R14 ;  /* 0x0000000e0a007986 */ /* 0x0001e8000c101b06 */
[----:B------:R0:W-:Y:S02]  /*07e0*/  STG.E.64 desc[UR6][R4.64], R8 ;  /* 0x0000000804007986 */ /* 0x0001e4000c101b06 */
.L_x_251:
[----:B------:R-:W-:Y:S05]  /*07f0*/  BSYNC.RECONVERGENT B0 ;  /* 0x0000000000007941 */ /* 0x000fea0003800200 */
.L_x_240:
[----:B------:R-:W-:Y:S01]  /*0800*/  BAR.SYNC.DEFER_BLOCKING 0x0 ;  /* 0x0000000000007b1d */ /* 0x000fe20000010000 */
[----:B------:R-:W-:-:S13]  /*0810*/  LOP3.LUT P0, RZ, R2, R0, R3, 0xfe, !PT ;  /* 0x0000000002ff7212 */ /* 0x000fda000780fe03 */
[----:B------:R-:W-:Y:S05]  /*0820*/  @P0 EXIT ;  /* 0x000000000000094d */ /* 0x000fea0003800000 */
[----:B------:R-:W1:Y:S01]  /*0830*/  S2R R0, SR_LANEID ;  /* 0x0000000000007919 */ /* 0x000e620000000000 */
[----:B------:R-:W2:Y:S01]  /*0840*/  LDC.64 R2, c[0x4][RZ] ;  /* 0x01000000ff027b82 */ /* 0x000ea20000000a00 */
[----:B------:R-:W-:Y:S06]  /*0850*/  MEMBAR.SC.GPU ;  /* 0x0000000000007992 */ /* 0x000fec0000002000 */
[----:B------:R-:W-:-:S00]  /*0860*/  ERRBAR ;  /* 0x00000000000079ab */ /* 0x000fc00000000000 */
[----:B------:R-:W-:Y:S06]  /*0870*/  CGAERRBAR ;  /* 0x00000000000075ab */ /* 0x000fec0000000000 */
[----:B------:R-:W-:Y:S01]  /*0880*/  CCTL.IVALL ;  /* 0x00000000ff00798f */ /* 0x000fe20002000000 */
[----:B------:R-:W-:Y:S02]  /*0890*/  VOTEU.ANY UR4, UPT, PT ;  /* 0x0000000000047886 */ /* 0x000fe400038e0100 */
[----:B------:R-:W-:Y:S02]  /*08a0*/  UFLO.U32 UR5, UR4 ;  /* 0x00000004000572bd */ /* 0x000fe400080e0000 */
[----:B0-----:R-:W2:Y:S04]  /*08b0*/  POPC R5, UR4 ;  /* 0x0000000400057d09 */ /* 0x001ea80008000000 */
[----:B-1----:R-:W-:-:S13]  /*08c0*/  ISETP.EQ.U32.AND P0, PT, R0, UR5, PT ;  /* 0x0000000500007c0c */ /* 0x002fda000bf02070 */
[----:B--2---:R-:W-:Y:S01]  /*08d0*/  @P0 ATOMG.E.ADD.STRONG.GPU PT, RZ, desc[UR6][R2.64], R5 ;  /* 0x8000000502ff09a8 */ /* 0x004fe200081ef106 */
[----:B------:R-:W-:Y:S05]  /*08e0*/  EXIT ;  /* 0x000000000000794d */ /* 0x000fea0003800000 */
.L_x_252:
        /* <DEDUP_REMOVED lines=9> */
.L_x_262:


//--------------------- .text._Z3setv             --------------------------
	.section	.text._Z3setv,"ax",@progbits
	.align	128
        .global         _Z3setv
        .type           _Z3setv,@function
        .size           _Z3setv,(.L_x_263 - _Z3setv)
        .other          _Z3setv,@"STO_CUDA_ENTRY STV_DEFAULT"
_Z3setv:
.text._Z3setv:
[----:B------:R-:W-:Y:S08]  /*0000*/  LDC R1, c[0x0][0x37c] ;  /* 0x0000df00ff017b82 */ /* 0x000ff00000000800 */
[----:B------:R-:W0:Y:S01]  /*0010*/  LDC.64 R2, c[0x4][RZ] ;  /* 0x01000000ff027b82 */ /* 0x000e220000000a00 */
[----:B------:R-:W0:Y:S02]  /*0020*/  LDCU.64 UR4, c[0x0][0x358] ;  /* 0x00006b00ff0477ac */ /* 0x000e240008000a00 */
[----:B0-----:R-:W-:Y:S01]  /*0030*/  STG.E desc[UR4][R2.64], RZ ;  /* 0x000000ff02007986 */ /* 0x001fe2000c101904 */
[----:B------:R-:W-:Y:S05]  /*0040*/  EXIT ;  /* 0x000000000000794d */ /* 0x000fea0003800000 */
.L_x_253:
        /* <DEDUP_REMOVED lines=11> */
.L_x_263:


//--------------------- .nv.shared._ZN3cub18CUB_300001_SM_10006detail6reduce28DeviceReduceSingleTileKernelINS2_10policy_hubIdyN4cuda3__47maximumIdEEE10Policy1000EPdSB_iS8_ddNS5_3std3__410__identityEEEvT0_T1_T2_T3_T4_T6_ --------------------------
	.section	.nv.shared._ZN3cub18CUB_300001_SM_10006detail6reduce28DeviceReduceSingleTileKernelINS2_10policy_hubIdyN4cuda3__47maximumIdEEE10Policy1000EPdSB_iS8_ddNS5_3std3__410__identityEEEvT0_T1_T2_T3_T4_T6_,"aw",@nobits
	.sectionflags	@""
	.align	8
.nv.shared._ZN3cub18CUB_300001_SM_10006detail6reduce28DeviceReduceSingleTileKernelINS2_10policy_hubIdyN4cuda3__47maximumIdEEE10Policy1000EPdSB_iS8_ddNS5_3std3__410__identityEEEvT0_T1_T2_T3_T4_T6_:
	.zero		1104


//--------------------- .nv.shared.reserved.0     --------------------------
	.section	.nv.shared.reserved.0,"aw",@nobits
	.weak		__nv_reservedSMEM_offset_0_alias
	.size		__nv_reservedSMEM_offset_0_alias, 0, 64
	.other		__nv_reservedSMEM_offset_0_alias,@"STO_CUDA_RESERVED_SHARED STV_DEFAULT"
__nv_reservedSMEM_offset_0_alias:
	.zero		0
	.zero		64


//--------------------- .nv.global                --------------------------
	.section	.nv.global,"aw",@nobits
	.align	4
.nv.global:
	.type		dim_count,@object
	.size		dim_count,(_ZN32_INTERNAL_b4712c61_4_k_cu_maxeps6thrust24THRUST_300001_SM_1000_NS12placeholders3_10E - dim_count)
dim_count:
	.zero		4
	.type		_ZN32_INTERNAL_b4712c61_4_k_cu_maxeps6thrust24THRUST_300001_SM_1000_NS12placeholders3_10E,@object
	.size		_ZN32_INTERNAL_b4712c61_4_k_cu_maxeps6thrust24THRUST_300001_SM_1000_NS12placeholders3_10E,(_ZN32_INTERNAL_b4712c61_4_k_cu_maxeps4cuda3std3__419piecewise_constructE - _ZN32_INTERNAL_b4712c61_4_k_cu_maxeps6thrust24THRUST_300001_SM_1000_NS12placeholders3_10E)
_ZN32_INTERNAL_b4712c61_4_k_cu_maxeps6thrust24THRUST_300001_SM_1000_NS12placeholders3_10E:
	.zero		1
	.type		_ZN32_INTERNAL_b4712c61_4_k_cu_maxeps4cuda3std3__419piecewise_constructE,@object
	.size		_ZN32_INTERNAL_b4712c61_4_k_cu_maxeps4cuda3std3__419piecewise_constructE,(_ZN32_INTERNAL_b4712c61_4_k_cu_maxeps4cuda3std6ranges3__45__cpo5cdataE - _ZN32_INTERNAL_b4712c61_4_k_cu_maxeps4cuda3std3__419piecewise_constructE)
_ZN32_INTERNAL_b4712c61_4_k_cu_maxeps4cuda3std3__419piecewise_constructE:
	.zero		1
	.type		_ZN32_INTERNAL_b4712c61_4_k_cu_maxeps4cuda3std6ranges3__45__cpo5cdataE,@object
	.size		_ZN32_INTERNAL_b4712c61_4_k_cu_maxeps4cuda3std6ranges3__45__cpo5cdataE,(_ZN32_INTERNAL_b4712c61_4_k_cu_maxeps6thrust24THRUST_300001_SM_1000_NS12placeholders2_2E - _ZN32_INTERNAL_b4712c61_4_k_cu_maxeps4cuda3std6ranges3__45__cpo5cdataE)
_ZN32_INTERNAL_b4712c61_4_k_cu_maxeps4cuda3std6ranges3__45__cpo5cdataE:
	.zero		1
	.type		_ZN32_INTERNAL_b4712c61_4_k_cu_maxeps6thrust24THRUST_300001_SM_1000_NS12placeholders2_2E,@object
	.size		_ZN32_INTERNAL_b4712c61_4_k_cu_maxeps6thrust24THRUST_300001_SM_1000_NS12placeholders2_2E,(_ZN32_INTERNAL_b4712c61_4_k_cu_maxeps4cuda3std3__45__cpo3endE - _ZN32_INTERNAL_b4712c61_4_k_cu_maxeps6thrust24THRUST_300001_SM_1000_NS12placeholders2_2E)
_ZN32_INTERNAL_b4712c61_4_k_cu_maxeps6thrust24THRUST_300001_SM_1000_NS12placeholders2_2E:
	.zero		1
	.type		_ZN32_INTERNAL_b4712c61_4_k_cu_maxeps4cuda3std3__45__cpo3endE,@object
	.size		_ZN32_INTERNAL_b4712c61_4_k_cu_maxeps4cuda3std3__45__cpo3endE,(_ZN32_INTERNAL_b4712c61_4_k_cu_maxeps4cuda3std6ranges3__45__cpo3endE - _ZN32_INTERNAL_b4712c61_4_k_cu_maxeps4cuda3std3__45__cpo3endE)
_ZN32_INTERNAL_b4712c61_4_k_cu_maxeps4cuda3std3__45__cpo3endE:
	.zero		1
	.type		_ZN32_INTERNAL_b4712c61_4_k_cu_maxeps4cuda3std6ranges3__45__cpo3endE,@object
	.size		_ZN32_INTERNAL_b4712c61_4_k_cu_maxeps4cuda3std6ranges3__45__cpo3endE,(_ZN32_INTERNAL_b4712c61_4_k_cu_maxeps6thrust24THRUST_300001_SM_1000_NS12placeholders2_6E - _ZN32_INTERNAL_b4712c61_4_k_cu_maxeps4cuda3std6ranges3__45__cpo3endE)
_ZN32_INTERNAL_b4712c61_4_k_cu_maxeps4cuda3std6ranges3__45__cpo3endE:
	.zero		1
	.type		_ZN32_INTERNAL_b4712c61_4_k_cu_maxeps6thrust24THRUST_300001_SM_1000_NS12placeholders2_6E,@object
	.size		_ZN32_INTERNAL_b4712c61_4_k_cu_maxeps6thrust24THRUST_300001_SM_1000_NS12placeholders2_6E,(_ZN32_INTERNAL_b4712c61_4_k_cu_maxeps4cuda3std3__45__cpo4rendE - _ZN32_INTERNAL_b4712c61_4_k_cu_maxeps6thrust24THRUST_300001_SM_1000_NS12placeholders2_6E)
_ZN32_INTERNAL_b4712c61_4_k_cu_maxeps6thrust24THRUST_300001_SM_1000_NS12placeholders2_6E:
	.zero		1
	.type		_ZN32_INTERNAL_b4712c61_4_k_cu_maxeps4cuda3std3__45__cpo4rendE,@object
	.size		_ZN32_INTERNAL_b4712c61_4_k_cu_maxeps4cuda3std3__45__cpo4rendE,(_ZN32_INTERNAL_b4712c61_4_k_cu_maxeps4cuda3std6ranges3__45__cpo9iter_swapE - _ZN32_INTERNAL_b4712c61_4_k_cu_maxeps4cuda3std3__45__cpo4rendE)
_ZN32_INTERNAL_b4712c61_4_k_cu_maxeps4cuda3std3__45__cpo4rendE:
	.zero		1
	.type		_ZN32_INTERNAL_b4712c61_4_k_cu_maxeps4cuda3std6ranges3__45__cpo9iter_swapE,@object
	.size		_ZN32_INTERNAL_b4712c61_4_k_cu_maxeps4cuda3std6ranges3__45__cpo9iter_swapE,(_ZN32_INTERNAL_b4712c61_4_k_cu_maxeps4cuda3std3__48unexpectE - _ZN32_INTERNAL_b4712c61_4_k_cu_maxeps4cuda3std6ranges3__45__cpo9iter_swapE)
_ZN32_INTERNAL_b4712c61_4_k_cu_maxeps4cuda3std6ranges3__45__cpo9iter_swapE:
	.zero		1
	.type		_ZN32_INTERNAL_b4712c61_4_k_cu_maxeps4cuda3std3__48unexpectE,@object
	.size		_ZN32_INTERNAL_b4712c61_4_k_cu_maxeps4cuda3std3__48unexpectE,(_ZN32_INTERNAL_b4712c61_4_k_cu_maxeps6thrust24THRUST_300001_SM_1000_NS8cuda_cub3parE - _ZN32_INTERNAL_b4712c61_4_k_cu_maxeps4cuda3std3__48unexpectE)
_ZN32_INTERNAL_b4712c61_4_k_cu_maxeps4cuda3std3__48unexpectE:
	.zero		1
	.type		_ZN32_INTERNAL_b4712c61_4_k_cu_maxeps6thrust24THRUST_300001_SM_1000_NS8cuda_cub3parE,@object
	.size		_ZN32_INTERNAL_b4712c61_4_k_cu_maxeps6thrust24THRUST_300001_SM_1000_NS8cuda_cub3parE,(_ZN32_INTERNAL_b4712c61_4_k_cu_maxeps6thrust24THRUST_300001_SM_1000_NS12placeholders2_8E - _ZN32_INTERNAL_b4712c61_4_k_cu_maxeps6thrust24THRUST_300001_SM_1000_NS8cuda_cub3parE)
_ZN32_INTERNAL_b4712c61_4_k_cu_maxeps6thrust24THRUST_300001_SM_1000_NS8cuda_cub3parE:
	.zero		1
	.type		_ZN32_INTERNAL_b4712c61_4_k_cu_maxeps6thrust24THRUST_300001_SM_1000_NS12placeholders2_8E,@object
	.size		_ZN32_INTERNAL_b4712c61_4_k_cu_maxeps6thrust24THRUST_300001_SM_1000_NS12placeholders2_8E,(_ZN32_INTERNAL_b4712c61_4_k_cu_maxeps4cuda3std3__45__cpo5crendE - _ZN32_INTERNAL_b4712c61_4_k_cu_maxeps6thrust24THRUST_300001_SM_1000_NS12placeholders2_8E)
_ZN32_INTERNAL_b4712c61_4_k_cu_maxeps6thrust24THRUST_300001_SM_1000_NS12placeholders2_8E:
	.zero		1
	.type		_ZN32_INTERNAL_b4712c61_4_k_cu_maxeps4cuda3std3__45__cpo5crendE,@object
	.size		_ZN32_INTERNAL_b4712c61_4_k_cu_maxeps4cuda3std3__45__cpo5crendE,(_ZN32_INTERNAL_b4712c61_4_k_cu_maxeps4cuda3std6ranges3__45__cpo4prevE - _ZN32_INTERNAL_b4712c61_4_k_cu_maxeps4cuda3std3__45__cpo5crendE)
_ZN32_INTERNAL_b4712c61_4_k_cu_maxeps4cuda3std3__45__cpo5crendE:
	.zero		1
	.type		_ZN32_INTERNAL_b4712c61_4_k_cu_maxeps4cuda3std6ranges3__45__cpo4prevE,@object
	.size		_ZN32_INTERNAL_b4712c61_4_k_cu_maxeps4cuda3std6ranges3__45__cpo4prevE,(_ZN32_INTERNAL_b4712c61_4_k_cu_maxeps6thrust24THRUST_300001_SM_1000_NS6system6detail10sequential3seqE - _ZN32_INTERNAL_b4712c61_4_k_cu_maxeps4cuda3std6ranges3__45__cpo4prevE)
_ZN32_INTERNAL_b4712c61_4_k_cu_maxeps4cuda3std6ranges3__45__cpo4prevE:
	.zero		1
	.type		_ZN32_INTERNAL_b4712c61_4_k_cu_maxeps6thrust24THRUST_300001_SM_1000_NS6system6detail10sequential3seqE,@object
	.size		_ZN32_INTERNAL_b4712c61_4_k_cu_maxeps6thrust24THRUST_300001_SM_1000_NS6system6detail10sequential3seqE,(_ZN32_INTERNAL_b4712c61_4_k_cu_maxeps4cuda3std6ranges3__45__cpo9iter_moveE - _ZN32_INTERNAL_b4712c61_4_k_cu_maxeps6thrust24THRUST_300001_SM_1000_NS6system6detail10sequential3seqE)
_ZN32_INTERNAL_b4712c61_4_k_cu_maxeps6thrust24THRUST_300001_SM_1000_NS6system6detail10sequential3seqE:
	.zero		1
	.type		_ZN32_INTERNAL_b4712c61_4_k_cu_maxeps4cuda3std6ranges3__45__cpo9iter_moveE,@object
	.size		_ZN32_INTERNAL_b4712c61_4_k_cu_maxeps4cuda3std6ranges3__45__cpo9iter_moveE,(_ZN32_INTERNAL_b4712c61_4_k_cu_maxeps6thrust24THRUST_300001_SM_1000_NS12placeholders2_4E - _ZN32_INTERNAL_b4712c61_4_k_cu_maxeps4cuda3std6ranges3__45__cpo9iter_moveE)
_ZN32_INTERNAL_b4712c61_4_k_cu_maxeps4cuda3std6ranges3__45__cpo9iter_moveE:
	.zero		1
	.type		_ZN32_INTERNAL_b4712c61_4_k_cu_maxeps6thrust24THRUST_300001_SM_1000_NS12placeholders2_4E,@object
	.size		_ZN32_INTERNAL_b4712c61_4_k_cu_maxeps6thrust24THRUST_300001_SM_1000_NS12placeholders2_4E,(_ZN32_INTERNAL_b4712c61_4_k_cu_maxeps4cuda3std3__45__cpo4cendE - _ZN32_INTERNAL_b4712c61_4_k_cu_maxeps6thrust24THRUST_300001_SM_1000_NS12placeholders2_4E)
_ZN32_INTERNAL_b4712c61_4_k_cu_maxeps6thrust24THRUST_300001_SM_1000_NS12placeholders2_4E:
	.zero		1
	.type		_ZN32_INTERNAL_b4712c61_4_k_cu_maxeps4cuda3std3__45__cpo4cendE,@object
	.size		_ZN32_INTERNAL_b4712c61_4_k_cu_maxeps4cuda3std3__45__cpo4cendE,(_ZN32_INTERNAL_b4712c61_4_k_cu_maxeps4cuda3std6ranges3__45__cpo4cendE - _ZN32_INTERNAL_b4712c61_4_k_cu_maxeps4cuda3std3__45__cpo4cendE)
_ZN32_INTERNAL_b4712c61_4_k_cu_maxeps4cuda3std3__45__cpo4cendE:
	.zero		1
	.type		_ZN32_INTERNAL_b4712c61_4_k_cu_maxeps4cuda3std6ranges3__45__cpo4cendE,@object
	.size		_ZN32_INTERNAL_b4712c61_4_k_cu_maxeps4cuda3std6ranges3__45__cpo4cendE,(_ZN32_INTERNAL_b4712c61_4_k_cu_maxeps4cuda3std3__420unreachable_sentinelE - _ZN32_INTERNAL_b4712c61_4_k_cu_maxeps4cuda3std6ranges3__45__cpo4cendE)
_ZN32_INTERNAL_b4712c61_4_k_cu_maxeps4cuda3std6ranges3__45__cpo4cendE:
	.zero		1
	.type		_ZN32_INTERNAL_b4712c61_4_k_cu_maxeps4cuda3std3__420unreachable_sentinelE,@object
	.size		_ZN32_INTERNAL_b4712c61_4_k_cu_maxeps4cuda3std3__420unreachable_sentinelE,(_ZN32_INTERNAL_b4712c61_4_k_cu_maxeps4cuda3std6ranges3__45__cpo5ssizeE - _ZN32_INTERNAL_b4712c61_4_k_cu_maxeps4cuda3std3__420unreachable_sentinelE)
_ZN32_INTERNAL_b4712c61_4_k_cu_maxeps4cuda3std3__420unreachable_sentinelE:
	.zero		1
	.type		_ZN32_INTERNAL_b4712c61_4_k_cu_maxeps4cuda3std6ranges3__45__cpo5ssizeE,@object
	.size		_ZN32_INTERNAL_b4712c61_4_k_cu_maxeps4cuda3std6ranges3__45__cpo5ssizeE,(_ZN32_INTERNAL_b4712c61_4_k_cu_maxeps6thrust24THRUST_300001_SM_1000_NS3seqE - _ZN32_INTERNAL_b4712c61_4_k_cu_maxeps4cuda3std6ranges3__45__cpo5ssizeE)
_ZN32_INTERNAL_b4712c61_4_k_cu_maxeps4cuda3std6ranges3__45__cpo5ssizeE:
	.zero		1
	.type		_ZN32_INTERNAL_b4712c61_4_k_cu_maxeps6thrust24THRUST_300001_SM_1000_NS3seqE,@object
	.size		_ZN32_INTERNAL_b4712c61_4_k_cu_maxeps6thrust24THRUST_300001_SM_1000_NS3seqE,(_ZN32_INTERNAL_b4712c61_4_k_cu_maxeps4cuda3std3__48in_placeE - _ZN32_INTERNAL_b4712c61_4_k_cu_maxeps6thrust24THRUST_300001_SM_1000_NS3seqE)
_ZN32_INTERNAL_b4712c61_4_k_cu_maxeps6thrust24THRUST_300001_SM_1000_NS3seqE:
	.zero		1
	.type		_ZN32_INTERNAL_b4712c61_4_k_cu_maxeps4cuda3std3__48in_placeE,@object
	.size		_ZN32_INTERNAL_b4712c61_4_k_cu_maxeps4cuda3std3__48in_placeE,(_ZN32_INTERNAL_b4712c61_4_k_cu_maxeps4cuda3std6ranges3__45__cpo4sizeE - _ZN32_INTERNAL_b4712c61_4_k_cu_maxeps4cuda3std3__48in_placeE)
_ZN32_INTERNAL_b4712c61_4_k_cu_maxeps4cuda3std3__48in_placeE:
	.zero		1
	.type		_ZN32_INTERNAL_b4712c61_4_k_cu_maxeps4cuda3std6ranges3__45__cpo4sizeE,@object
	.size		_ZN32_INTERNAL_b4712c61_4_k_cu_maxeps4cuda3std6ranges3__45__cpo4sizeE,(_ZN32_INTERNAL_b4712c61_4_k_cu_maxeps6thrust24THRUST_300001_SM_1000_NS12placeholders2_3E - _ZN32_INTERNAL_b4712c61_4_k_cu_maxeps4cuda3std6ranges3__45__cpo4sizeE)
_ZN32_INTERNAL_b4712c61_4_k_cu_maxeps4cuda3std6ranges3__45__cpo4sizeE:
	.zero		1
	.type		_ZN32_INTERNAL_b4712c61_4_k_cu_maxeps6thrust24THRUST_300001_SM_1000_NS12placeholders2_3E,@object
	.size		_ZN32_INTERNAL_b4712c61_4_k_cu_maxeps6thrust24THRUST_300001_SM_1000_NS12placeholders2_3E,(_ZN32_INTERNAL_b4712c61_4_k_cu_maxeps4cuda3std3__45__cpo6cbeginE - _ZN32_INTERNAL_b4712c61_4_k_cu_maxeps6thrust24THRUST_300001_SM_1000_NS12placeholders2_3E)
_ZN32_INTERNAL_b4712c61_4_k_cu_maxeps6thrust24THRUST_300001_SM_1000_NS12placeholders2_3E:
	.zero		1
	.type		_ZN32_INTERNAL_b4712c61_4_k_cu_maxeps4cuda3std3__45__cpo6cbeginE,@object
	.size		_ZN32_INTERNAL_b4712c61_4_k_cu_maxeps4cuda3std3__45__cpo6cbeginE,(_ZN32_INTERNAL_b4712c61_4_k_cu_maxeps4cuda3std6ranges3__45__cpo6cbeginE - _ZN32_INTERNAL_b4712c61_4_k_cu_maxeps4cuda3std3__45__cpo6cbeginE)
_ZN32_INTERNAL_b4712c61_4_k_cu_maxeps4cuda3std3__45__cpo6cbeginE:
	.zero		1
	.type		_ZN32_INTERNAL_b4712c61_4_k_cu_maxeps4cuda3std6ranges3__45__cpo6cbeginE,@object
	.size		_ZN32_INTERNAL_b4712c61_4_k_cu_maxeps4cuda3std6ranges3__45__cpo6cbeginE,(_ZN32_INTERNAL_b4712c61_4_k_cu_maxeps6thrust24THRUST_300001_SM_1000_NS12placeholders2_7E - _ZN32_INTERNAL_b4712c61_4_k_cu_maxeps4cuda3std6ranges3__45__cpo6cbeginE)
_ZN32_INTERNAL_b4712c61_4_k_cu_maxeps4cuda3std6ranges3__45__cpo6cbeginE:
	.zero		1
	.type		_ZN32_INTERNAL_b4712c61_4_k_cu_maxeps6thrust24THRUST_300001_SM_1000_NS12placeholders2_7E,@object
	.size		_ZN32_INTERNAL_b4712c61_4_k_cu_maxeps6thrust24THRUST_300001_SM_1000_NS12placeholders2_7E,(_ZN32_INTERNAL_b4712c61_4_k_cu_maxeps4cuda3std3__45__cpo7crbeginE - _ZN32_INTERNAL_b4712c61_4_k_cu_maxeps6thrust24THRUST_300001_SM_1000_NS12placeholders2_7E)
_ZN32_INTERNAL_b4712c61_4_k_cu_maxeps6thrust24THRUST_300001_SM_1000_NS12placeholders2_7E:
	.zero		1
	.type		_ZN32_INTERNAL_b4712c61_4_k_cu_maxeps4cuda3std3__45__cpo7crbeginE,@object
	.size		_ZN32_INTERNAL_b4712c61_4_k_cu_maxeps4cuda3std3__45__cpo7crbeginE,(_ZN32_INTERNAL_b4712c61_4_k_cu_maxeps4cuda3std6ranges3__45__cpo4nextE - _ZN32_INTERNAL_b4712c61_4_k_cu_maxeps4cuda3std3__45__cpo7crbeginE)
_ZN32_INTERNAL_b4712c61_4_k_cu_maxeps4cuda3std3__45__cpo7crbeginE:
	.zero		1
	.type		_ZN32_INTERNAL_b4712c61_4_k_cu_maxeps4cuda3std6ranges3__45__cpo4nextE,@object
	.size		_ZN32_INTERNAL_b4712c61_4_k_cu_maxeps4cuda3std6ranges3__45__cpo4nextE,(_ZN32_INTERNAL_b4712c61_4_k_cu_maxeps4cuda3std6ranges3__45__cpo4swapE - _ZN32_INTERNAL_b4712c61_4_k_cu_maxeps4cuda3std6ranges3__45__cpo4nextE)
_ZN32_INTERNAL_b4712c61_4_k_cu_maxeps4cuda3std6ranges3__45__cpo4nextE:
	.zero		1
	.type		_ZN32_INTERNAL_b4712c61_4_k_cu_maxeps4cuda3std6ranges3__45__cpo4swapE,@object
	.size		_ZN32_INTERNAL_b4712c61_4_k_cu_maxeps4cuda3std6ranges3__45__cpo4swapE,(_ZN32_INTERNAL_b4712c61_4_k_cu_maxeps6thrust24THRUST_300001_SM_1000_NS8cuda_cub10par_nosyncE - _ZN32_INTERNAL_b4712c61_4_k_cu_maxeps4cuda3std6ranges3__45__cpo4swapE)
_ZN32_INTERNAL_b4712c61_4_k_cu_maxeps4cuda3std6ranges3__45__cpo4swapE:
	.zero		1
	.type		_ZN32_INTERNAL_b4712c61_4_k_cu_maxeps6thrust24THRUST_300001_SM_1000_NS8cuda_cub10par_nosyncE,@object
	.size		_ZN32_INTERNAL_b4712c61_4_k_cu_maxeps6thrust24THRUST_300001_SM_1000_NS8cuda_cub10par_nosyncE,(_ZN32_INTERNAL_b4712c61_4_k_cu_maxeps6thrust24THRUST_300001_SM_1000_NS12placeholders2_9E - _ZN32_INTERNAL_b4712c61_4_k_cu_maxeps6thrust24THRUST_300001_SM_1000_NS8cuda_cub10par_nosyncE)
_ZN32_INTERNAL_b4712c61_4_k_cu_maxeps6thrust24THRUST_300001_SM_1000_NS8cuda_cub10par_nosyncE:
	.zero		1
	.type		_ZN32_INTERNAL_b4712c61_4_k_cu_maxeps6thrust24THRUST_300001_SM_1000_NS12placeholders2_9E,@object
	.size		_ZN32_INTERNAL_b4712c61_4_k_cu_maxeps6thrust24THRUST_300001_SM_1000_NS12placeholders2_9E,(_ZN32_INTERNAL_b4712c61_4_k_cu_maxeps4cuda3std3__434_GLOBAL__N__b4712c61_4_k_cu_maxeps6ignoreE - _ZN32_INTERNAL_b4712c61_4_k_cu_maxeps6thrust24THRUST_300001_SM_1000_NS12placeholders2_9E)
_ZN32_INTERNAL_b4712c61_4_k_cu_maxeps6thrust24THRUST_300001_SM_1000_NS12placeholders2_9E:
	.zero		1
	.type		_ZN32_INTERNAL_b4712c61_4_k_cu_maxeps4cuda3std3__434_GLOBAL__N__b4712c61_4_k_cu_maxeps6ignoreE,@object
	.size		_ZN32_INTERNAL_b4712c61_4_k_cu_maxeps4cuda3std3__434_GLOBAL__N__b4712c61_4_k_cu_maxeps6ignoreE,(_ZN32_INTERNAL_b4712c61_4_k_cu_maxeps4cuda3std6ranges3__45__cpo4dataE - _ZN32_INTERNAL_b4712c61_4_k_cu_maxeps4cuda3std3__434_GLOBAL__N__b4712c61_4_k_cu_maxeps6ignoreE)
_ZN32_INTERNAL_b4712c61_4_k_cu_maxeps4cuda3std3__434_GLOBAL__N__b4712c61_4_k_cu_maxeps6ignoreE:
	.zero		1
	.type		_ZN32_INTERNAL_b4712c61_4_k_cu_maxeps4cuda3std6ranges3__45__cpo4dataE,@object
	.size		_ZN32_INTERNAL_b4712c61_4_k_cu_maxeps4cuda3std6ranges3__45__cpo4dataE,(_ZN32_INTERNAL_b4712c61_4_k_cu_maxeps6thrust24THRUST_300001_SM_1000_NS12placeholders2_1E - _ZN32_INTERNAL_b4712c61_4_k_cu_maxeps4cuda3std6ranges3__45__cpo4dataE)
_ZN32_INTERNAL_b4712c61_4_k_cu_maxeps4cuda3std6ranges3__45__cpo4dataE:
	.zero		1
	.type		_ZN32_INTERNAL_b4712c61_4_k_cu_maxeps6thrust24THRUST_300001_SM_1000_NS12placeholders2_1E,@object
	.size		_ZN32_INTERNAL_b4712c61_4_k_cu_maxeps6thrust24THRUST_300001_SM_1000_NS12placeholders2_1E,(_ZN32_INTERNAL_b4712c61_4_k_cu_maxeps4cuda3std3__45__cpo5beginE - _ZN32_INTERNAL_b4712c61_4_k_cu_maxeps6thrust24THRUST_300001_SM_1000_NS12placeholders2_1E)
_ZN32_INTERNAL_b4712c61_4_k_cu_maxeps6thrust24THRUST_300001_SM_1000_NS12placeholders2_1E:
	.zero		1
	.type		_ZN32_INTERNAL_b4712c61_4_k_cu_maxeps4cuda3std3__45__cpo5beginE,@object
	.size		_ZN32_INTERNAL_b4712c61_4_k_cu_maxeps4cuda3std3__45__cpo5beginE,(_ZN32_INTERNAL_b4712c61_4_k_cu_maxeps4cuda3std6ranges3__45__cpo5beginE - _ZN32_INTERNAL_b4712c61_4_k_cu_maxeps4cuda3std3__45__cpo5beginE)
_ZN32_INTERNAL_b4712c61_4_k_cu_maxeps4cuda3std3__45__cpo5beginE:
	.zero		1
	.type		_ZN32_INTERNAL_b4712c61_4_k_cu_maxeps4cuda3std6ranges3__45__cpo5beginE,@object
	.size		_ZN32_INTERNAL_b4712c61_4_k_cu_maxeps4cuda3std6ranges3__45__cpo5beginE,(_ZN32_INTERNAL_b4712c61_4_k_cu_maxeps6thrust24THRUST_300001_SM_1000_NS12placeholders2_5E - _ZN32_INTERNAL_b4712c61_4_k_cu_maxeps4cuda3std6ranges3__45__cpo5beginE)
_ZN32_INTERNAL_b4712c61_4_k_cu_maxeps4cuda3std6ranges3__45__cpo5beginE:
	.zero		1
	.type		_ZN32_INTERNAL_b4712c61_4_k_cu_maxeps6thrust24THRUST_300001_SM_1000_NS12placeholders2_5E,@object
	.size		_ZN32_INTERNAL_b4712c61_4_k_cu_maxeps6thrust24THRUST_300001_SM_1000_NS12placeholders2_5E,(_ZN32_INTERNAL_b4712c61_4_k_cu_maxeps4cuda3std3__45__cpo6rbeginE - _ZN32_INTERNAL_b4712c61_4_k_cu_maxeps6thrust24THRUST_300001_SM_1000_NS12placeholders2_5E)
_ZN32_INTERNAL_b4712c61_4_k_cu_maxeps6thrust24THRUST_300001_SM_1000_NS12placeholders2_5E:
	.zero		1
	.type		_ZN32_INTERNAL_b4712c61_4_k_cu_maxeps4cuda3std3__45__cpo6rbeginE,@object
	.size		_ZN32_INTERNAL_b4712c61_4_k_cu_maxeps4cuda3std3__45__cpo6rbeginE,(_ZN32_INTERNAL_b4712c61_4_k_cu_maxeps4cuda3std6ranges3__45__cpo7advanceE - _ZN32_INTERNAL_b4712c61_4_k_cu_maxeps4cuda3std3__45__cpo6rbeginE)
_ZN32_INTERNAL_b4712c61_4_k_cu_maxeps4cuda3std3__45__cpo6rbeginE:
	.zero		1
	.type		_ZN32_INTERNAL_b4712c61_4_k_cu_maxeps4cuda3std6ranges3__45__cpo7advanceE,@object
	.size		_ZN32_INTERNAL_b4712c61_4_k_cu_maxeps4cuda3std6ranges3__45__cpo7advanceE,(_ZN32_INTERNAL_b4712c61_4_k_cu_maxeps4cuda3std3__47nulloptE - _ZN32_INTERNAL_b4712c61_4_k_cu_maxeps4cuda3std6ranges3__45__cpo7advanceE)
_ZN32_INTERNAL_b4712c61_4_k_cu_maxeps4cuda3std6ranges3__45__cpo7advanceE:
	.zero		1
	.type		_ZN32_INTERNAL_b4712c61_4_k_cu_maxeps4cuda3std3__47nulloptE,@object
	.size		_ZN32_INTERNAL_b4712c61_4_k_cu_maxeps4cuda3std3__47nulloptE,(_ZN32_INTERNAL_b4712c61_4_k_cu_maxeps4cuda3std6ranges3__45__cpo8distanceE - _ZN32_INTERNAL_b4712c61_4_k_cu_maxeps4cuda3std3__47nulloptE)
_ZN32_INTERNAL_b4712c61_4_k_cu_maxeps4cuda3std3__47nulloptE:
	.zero		1
	.type		_ZN32_INTERNAL_b4712c61_4_k_cu_maxeps4cuda3std6ranges3__45__cpo8distanceE,@object
	.size		_ZN32_INTERNAL_b4712c61_4_k_cu_maxeps4cuda3std6ranges3__45__cpo8distanceE,(.L_29 - _ZN32_INTERNAL_b4712c61_4_k_cu_maxeps4cuda3std6ranges3__45__cpo8distanceE)
_ZN32_INTERNAL_b4712c61_4_k_cu_maxeps4cuda3std6ranges3__45__cpo8distanceE:
	.zero		1
.L_29:


//--------------------- .nv.shared._ZN3cub18CUB_300001_SM_10006detail6reduce18DeviceReduceKernelINS2_10policy_hubIdyN4cuda3__47maximumIdEEE10Policy1000EN6thrust24THRUST_300001_SM_1000_NS6detail15normal_iteratorINSC_10device_ptrIdEEEEyS8_dNS5_3std3__410__identityEEEvT0_PT3_T1_NS0_13GridEvenShareISO_EET2_T4_ --------------------------
	.section	.nv.shared._ZN3cub18CUB_300001_SM_10006detail6reduce18DeviceReduceKernelINS2_10policy_hubIdyN4cuda3__47maximumIdEEE10Policy1000EN6thrust24THRUST_300001_SM_1000_NS6detail15normal_iteratorINSC_10device_ptrIdEEEEyS8_dNS5_3std3__410__identityEEEvT0_PT3_T1_NS0_13GridEvenShareISO_EET2_T4_,"aw",@nobits
	.sectionflags	@""
	.align	8
.nv.shared._ZN3cub18CUB_300001_SM_10006detail6reduce18DeviceReduceKernelINS2_10policy_hubIdyN4cuda3__47maximumIdEEE10Policy1000EN6thrust24THRUST_300001_SM_1000_NS6detail15normal_iteratorINSC_10device_ptrIdEEEEyS8_dNS5_3std3__410__identityEEEvT0_PT3_T1_NS0_13GridEvenShareISO_EET2_T4_:
	.zero		1104


//--------------------- .nv.shared._ZN3cub18CUB_300001_SM_10006detail6reduce28DeviceReduceSingleTileKernelINS2_10policy_hubIdyN4cuda3__47maximumIdEEE10Policy1000EN6thrust24THRUST_300001_SM_1000_NS6detail15normal_iteratorINSC_10device_ptrIdEEEEPdyS8_ddNS5_3std3__410__identityEEEvT0_T1_T2_T3_T4_T6_ --------------------------
	.section	.nv.shared._ZN3cub18CUB_300001_SM_10006detail6reduce28DeviceReduceSingleTileKernelINS2_10policy_hubIdyN4cuda3__47maximumIdEEE10Policy1000EN6thrust24THRUST_300001_SM_1000_NS6detail15normal_iteratorINSC_10device_ptrIdEEEEPdyS8_ddNS5_3std3__410__identityEEEvT0_T1_T2_T3_T4_T6_,"aw",@nobits
	.sectionflags	@""
	.align	8
.nv.shared._ZN3cub18CUB_300001_SM_10006detail6reduce28DeviceReduceSingleTileKernelINS2_10policy_hubIdyN4cuda3__47maximumIdEEE10Policy1000EN6thrust24THRUST_300001_SM_1000_NS6detail15normal_iteratorINSC_10device_ptrIdEEEEPdyS8_ddNS5_3std3__410__identityEEEvT0_T1_T2_T3_T4_T6_:
	.zero		1104


//--------------------- .nv.shared._ZN3cub18CUB_300001_SM_10006detail6reduce28DeviceReduceSingleTileKernelINS2_10policy_hubIdjN4cuda3__47maximumIdEEE10Policy1000EPdSB_iS8_ddNS5_3std3__410__identityEEEvT0_T1_T2_T3_T4_T6_ --------------------------
	.section	.nv.shared._ZN3cub18CUB_300001_SM_10006detail6reduce28DeviceReduceSingleTileKernelINS2_10policy_hubIdjN4cuda3__47maximumIdEEE10Policy1000EPdSB_iS8_ddNS5_3std3__410__identityEEEvT0_T1_T2_T3_T4_T6_,"aw",@nobits
	.sectionflags	@""
	.align	8
.nv.shared._ZN3cub18CUB_300001_SM_10006detail6reduce28DeviceReduceSingleTileKernelINS2_10policy_hubIdjN4cuda3__47maximumIdEEE10Policy1000EPdSB_iS8_ddNS5_3std3__410__identityEEEvT0_T1_T2_T3_T4_T6_:
	.zero		1104


//--------------------- .nv.shared._ZN3cub18CUB_300001_SM_10006detail6reduce18DeviceReduceKernelINS2_10policy_hubIdjN4cuda3__47maximumIdEEE10Policy1000EN6thrust24THRUST_300001_SM_1000_NS6detail15normal_iteratorINSC_10device_ptrIdEEEEjS8_dNS5_3std3__410__identityEEEvT0_PT3_T1_NS0_13GridEvenShareISO_EET2_T4_ --------------------------
	.section	.nv.shared._ZN3cub18CUB_300001_SM_10006detail6reduce18DeviceReduceKernelINS2_10policy_hubIdjN4cuda3__47maximumIdEEE10Policy1000EN6thrust24THRUST_300001_SM_1000_NS6detail15normal_iteratorINSC_10device_ptrIdEEEEjS8_dNS5_3std3__410__identityEEEvT0_PT3_T1_NS0_13GridEvenShareISO_EET2_T4_,"aw",@nobits
	.sectionflags	@""
	.align	8
.nv.shared._ZN3cub18CUB_300001_SM_10006detail6reduce18DeviceReduceKernelINS2_10policy_hubIdjN4cuda3__47maximumIdEEE10Policy1000EN6thrust24THRUST_300001_SM_1000_NS6detail15normal_iteratorINSC_10device_ptrIdEEEEjS8_dNS5_3std3__410__identityEEEvT0_PT3_T1_NS0_13GridEvenShareISO_EET2_T4_:
	.zero		1104


//--------------------- .nv.shared._ZN3cub18CUB_300001_SM_10006detail6reduce28DeviceReduceSingleTileKernelINS2_10policy_hubIdjN4cuda3__47maximumIdEEE10Policy1000EN6thrust24THRUST_300001_SM_1000_NS6detail15normal_iteratorINSC_10device_ptrIdEEEEPdjS8_ddNS5_3std3__410__identityEEEvT0_T1_T2_T3_T4_T6_ --------------------------
	.section	.nv.shared._ZN3cub18CUB_300001_SM_10006detail6reduce28DeviceReduceSingleTileKernelINS2_10policy_hubIdjN4cuda3__47maximumIdEEE10Policy1000EN6thrust24THRUST_300001_SM_1000_NS6detail15normal_iteratorINSC_10device_ptrIdEEEEPdjS8_ddNS5_3std3__410__identityEEEvT0_T1_T2_T3_T4_T6_,"aw",@nobits
	.sectionflags	@""
	.align	8
.nv.shared._ZN3cub18CUB_300001_SM_10006detail6reduce28DeviceReduceSingleTileKernelINS2_10policy_hubIdjN4cuda3__47maximumIdEEE10Policy1000EN6thrust24THRUST_300001_SM_1000_NS6detail15normal_iteratorINSC_10device_ptrIdEEEEPdjS8_ddNS5_3std3__410__identityEEEvT0_T1_T2_T3_T4_T6_:
	.zero		1104


//--------------------- .nv.constant0._ZN3cub18CUB_300001_SM_10006detail6reduce28DeviceReduceSingleTileKernelINS2_10policy_hubIdyN4cuda3__47maximumIdEEE10Policy1000EPdSB_iS8_ddNS5_3std3__410__identityEEEvT0_T1_T2_T3_T4_T6_ --------------------------
	.section	.nv.constant0._ZN3cub18CUB_300001_SM_10006detail6reduce28DeviceReduceSingleTileKernelINS2_10policy_hubIdyN4cuda3__47maximumIdEEE10Policy1000EPdSB_iS8_ddNS5_3std3__410__identityEEEvT0_T1_T2_T3_T4_T6_,"a",@progbits
	.sectionflags	@""
	.align	4
.nv.constant0._ZN3cub18CUB_300001_SM_10006detail6reduce28DeviceReduceSingleTileKernelINS2_10policy_hubIdyN4cuda3__47maximumIdEEE10Policy1000EPdSB_iS8_ddNS5_3std3__410__identityEEEvT0_T1_T2_T3_T4_T6_:
	.zero		929


//--------------------- .nv.constant0._ZN3cub18CUB_300001_SM_10006detail6reduce18DeviceReduceKernelINS2_10policy_hubIdyN4cuda3__47maximumIdEEE10Policy1000EN6thrust24THRUST_300001_SM_1000_NS6detail15normal_iteratorINSC_10device_ptrIdEEEEyS8_dNS5_3std3__410__identityEEEvT0_PT3_T1_NS0_13GridEvenShareISO_EET2_T4_ --------------------------
	.section	.nv.constant0._ZN3cub18CUB_300001_SM_10006detail6reduce18DeviceReduceKernelINS2_10policy_hubIdyN4cuda3__47maximumIdEEE10Policy1000EN6thrust24THRUST_300001_SM_1000_NS6detail15normal_iteratorINSC_10device_ptrIdEEEEyS8_dNS5_3std3__410__identityEEEvT0_PT3_T1_NS0_13GridEvenShareISO_EET2_T4_,"a",@progbits
	.sectionflags	@""
	.align	4
.nv.constant0._ZN3cub18CUB_300001_SM_10006detail6reduce18DeviceReduceKernelINS2_10policy_hubIdyN4cuda3__47maximumIdEEE10Policy1000EN6thrust24THRUST_300001_SM_1000_NS6detail15normal_iteratorINSC_10device_ptrIdEEEEyS8_dNS5_3std3__410__identityEEEvT0_PT3_T1_NS0_13GridEvenShareISO_EET2_T4_:
	.zero		994


//--------------------- .nv.constant0._ZN3cub18CUB_300001_SM_10006detail6reduce28DeviceReduceSingleTileKernelINS2_10policy_hubIdyN4cuda3__47maximumIdEEE10Policy1000EN6thrust24THRUST_300001_SM_1000_NS6detail15normal_iteratorINSC_10device_ptrIdEEEEPdyS8_ddNS5_3std3__410__identityEEEvT0_T1_T2_T3_T4_T6_ --------------------------
	.section	.nv.constant0._ZN3cub18CUB_300001_SM_10006detail6reduce28DeviceReduceSingleTileKernelINS2_10policy_hubIdyN4cuda3__47maximumIdEEE10Policy1000EN6thrust24THRUST_300001_SM_1000_NS6detail15normal_iteratorINSC_10device_ptrIdEEEEPdyS8_ddNS5_3std3__410__identityEEEvT0_T1_T2_T3_T4_T6_,"a",@progbits
	.sectionflags	@""
	.align	4
.nv.constant0._ZN3cub18CUB_300001_SM_10006detail6reduce28DeviceReduceSingleTileKernelINS2_10policy_hubIdyN4cuda3__47maximumIdEEE10Policy1000EN6thrust24THRUST_300001_SM_1000_NS6detail15normal_iteratorINSC_10device_ptrIdEEEEPdyS8_ddNS5_3std3__410__identityEEEvT0_T1_T2_T3_T4_T6_:
	.zero		937


//--------------------- .nv.constant0._ZN3cub18CUB_300001_SM_10006detail6reduce28DeviceReduceSingleTileKernelINS2_10policy_hubIdjN4cuda3__47maximumIdEEE10Policy1000EPdSB_iS8_ddNS5_3std3__410__identityEEEvT0_T1_T2_T3_T4_T6_ --------------------------
	.section	.nv.constant0._ZN3cub18CUB_300001_SM_10006detail6reduce28DeviceReduceSingleTileKernelINS2_10policy_hubIdjN4cuda3__47maximumIdEEE10Policy1000EPdSB_iS8_ddNS5_3std3__410__identityEEEvT0_T1_T2_T3_T4_T6_,"a",@progbits
	.sectionflags	@""
	.align	4
.nv.constant0._ZN3cub18CUB_300001_SM_10006detail6reduce28DeviceReduceSingleTileKernelINS2_10policy_hubIdjN4cuda3__47maximumIdEEE10Policy1000EPdSB_iS8_ddNS5_3std3__410__identityEEEvT0_T1_T2_T3_T4_T6_:
	.zero		929


//--------------------- .nv.constant0._ZN3cub18CUB_300001_SM_10006detail6reduce18DeviceReduceKernelINS2_10policy_hubIdjN4cuda3__47maximumIdEEE10Policy1000EN6thrust24THRUST_300001_SM_1000_NS6detail15normal_iteratorINSC_10device_ptrIdEEEEjS8_dNS5_3std3__410__identityEEEvT0_PT3_T1_NS0_13GridEvenShareISO_EET2_T4_ --------------------------
	.section	.nv.constant0._ZN3cub18CUB_300001_SM_10006detail6reduce18DeviceReduceKernelINS2_10policy_hubIdjN4cuda3__47maximumIdEEE10Policy1000EN6thrust24THRUST_300001_SM_1000_NS6detail15normal_iteratorINSC_10device_ptrIdEEEEjS8_dNS5_3std3__410__identityEEEvT0_PT3_T1_NS0_13GridEvenShareISO_EET2_T4_,"a",@progbits
	.sectionflags	@""
	.align	4
.nv.constant0._ZN3cub18CUB_300001_SM_10006detail6reduce18DeviceReduceKernelINS2_10policy_hubIdjN4cuda3__47maximumIdEEE10Policy1000EN6thrust24THRUST_300001_SM_1000_NS6detail15normal_iteratorINSC_10device_ptrIdEEEEjS8_dNS5_3std3__410__identityEEEvT0_PT3_T1_NS0_13GridEvenShareISO_EET2_T4_:
	.zero		958


//--------------------- .nv.constant0._ZN3cub18CUB_300001_SM_10006detail6reduce28DeviceReduceSingleTileKernelINS2_10policy_hubIdjN4cuda3__47maximumIdEEE10Policy1000EN6thrust24THRUST_300001_SM_1000_NS6detail15normal_iteratorINSC_10device_ptrIdEEEEPdjS8_ddNS5_3std3__410__identityEEEvT0_T1_T2_T3_T4_T6_ --------------------------
	.section	.nv.constant0._ZN3cub18CUB_300001_SM_10006detail6reduce28DeviceReduceSingleTileKernelINS2_10policy_hubIdjN4cuda3__47maximumIdEEE10Policy1000EN6thrust24THRUST_300001_SM_1000_NS6detail15normal_iteratorINSC_10device_ptrIdEEEEPdjS8_ddNS5_3std3__410__identityEEEvT0_T1_T2_T3_T4_T6_,"a",@progbits
	.sectionflags	@""
	.align	4
.nv.constant0._ZN3cub18CUB_300001_SM_10006detail6reduce28DeviceReduceSingleTileKernelINS2_10policy_hubIdjN4cuda3__47maximumIdEEE10Policy1000EN6thrust24THRUST_300001_SM_1000_NS6detail15normal_iteratorINSC_10device_ptrIdEEEEPdjS8_ddNS5_3std3__410__identityEEEvT0_T1_T2_T3_T4_T6_:
	.zero		929


//--------------------- .nv.constant0._ZN3cub18CUB_300001_SM_10006detail8for_each13static_kernelINS2_12policy_hub_t12policy_500_tEmN6thrust24THRUST_300001_SM_1000_NS8cuda_cub20__uninitialized_fill7functorINS7_10device_ptrIdEEdEEEEvT0_T1_ --------------------------
	.section	.nv.constant0._ZN3cub18CUB_300001_SM_10006detail8for_each13static_kernelINS2_12policy_hub_t12policy_500_tEmN6thrust24THRUST_300001_SM_1000_NS8cuda_cub20__uninitialized_fill7functorINS7_10device_ptrIdEEdEEEEvT0_T1_,"a",@progbits
	.sectionflags	@""
	.align	4
.nv.constant0._ZN3cub18CUB_300001_SM_10006detail8for_each13static_kernelINS2_12policy_hub_t12policy_500_tEmN6thrust24THRUST_300001_SM_1000_NS8cuda_cub20__uninitialized_fill7functorINS7_10device_ptrIdEEdEEEEvT0_T1_:
	.zero		920


//--------------------- .nv.constant0._ZN3cub18CUB_300001_SM_10006detail11EmptyKernelIvEEvv --------------------------
	.section	.nv.constant0._ZN3cub18CUB_300001_SM_10006detail11EmptyKernelIvEEvv,"a",@progbits
	.sectionflags	@""
	.align	4
.nv.constant0._ZN3cub18CUB_300001_SM_10006detail11EmptyKernelIvEEvv:
	.zero		896


//--------------------- .nv.constant0._Z8functionPdS_c --------------------------
	.section	.nv.constant0._Z8functionPdS_c,"a",@progbits
	.sectionflags	@""
	.align	4
.nv.constant0._Z8functionPdS_c:
	.zero		913


//--------------------- .nv.constant0._Z3setv     --------------------------
	.section	.nv.constant0._Z3setv,"a",@progbits
	.sectionflags	@""
	.align	4
.nv.constant0._Z3setv:
	.zero		896


//--------------------- SYMBOLS --------------------------

	.type		.nv.reservedSmem.offset0,@object
	.size		.nv.reservedSmem.offset0,0x4
	.type		.nv.reservedSmem.cap,@object
	.size		.nv.reservedSmem.cap,0x4
